	.target	sm_90

	.elftype	@"ET_EXEC"


//--------------------- .note.nv.tkinfo           --------------------------
	.section	.note.nv.tkinfo,"",@"SHT_NOTE"
	.sectionflags	@"SHF_NOTE_NV_TKINFO"
	.tkinfo
        /*0018*/ 	.word	0x00000002
        /*0030*/ 	.string	""
        /*0030*/ 	.string	"ptxas"
        /*0030*/ 	.string	"Cuda compilation tools, release 13.0, V13.0.88"
        /*0030*/ 	.string	"Build cuda_13.0.r13.0/compiler.36424714_0"
        /*0030*/ 	.string	"-arch sm_90 -m 64 "



//--------------------- .note.nv.cuinfo           --------------------------
	.section	.note.nv.cuinfo,"",@"SHT_NOTE"
	.sectionflags	@"SHF_NOTE_NV_CUINFO"
        /*0018*/ 	.short	0x0002
        /*001a*/ 	.short	0x005a
        /*001c*/ 	.short	0x0082
	.zero		2


//--------------------- .nv.info                  --------------------------
	.section	.nv.info,"",@"SHT_CUDA_INFO"
	.align	4


	//----- nvinfo : EIATTR_REGCOUNT
	.align		4
        /*0000*/ 	.byte	0x04, 0x2f
        /*0002*/ 	.short	(.L_29 - .L_28)
	.align		4
.L_28:
        /*0004*/ 	.word	index@(_ZN2at6native31matrix_to_m16n8k16_Bint4_layoutILi2EEEvNS_27GenericPackedTensorAccessorIhLm2ENS_17RestrictPtrTraitsEiEENS2_IiLm4ES3_iEE)
        /*0008*/ 	.word	0x00000015


	//----- nvinfo : EIATTR_FRAME_SIZE
	.align		4
.L_29:
        /*000c*/ 	.byte	0x04, 0x11
        /*000e*/ 	.short	(.L_31 - .L_30)
	.align		4
.L_30:
        /*0010*/ 	.word	index@(_ZN2at6native31matrix_to_m16n8k16_Bint4_layoutILi2EEEvNS_27GenericPackedTensorAccessorIhLm2ENS_17RestrictPtrTraitsEiEENS2_IiLm4ES3_iEE)
        /*0014*/ 	.word	0x00000000


	//----- nvinfo : EIATTR_REGCOUNT
	.align		4
.L_31:
        /*0018*/ 	.byte	0x04, 0x2f
        /*001a*/ 	.short	(.L_33 - .L_32)
	.align		4
.L_32:
        /*001c*/ 	.word	index@(_ZN2at6native31matrix_to_m16n8k16_Bint4_layoutILi4EEEvNS_27GenericPackedTensorAccessorIhLm2ENS_17RestrictPtrTraitsEiEENS2_IiLm4ES3_iEE)
        /*0020*/ 	.word	0x0000001b


	//----- nvinfo : EIATTR_FRAME_SIZE
	.align		4
.L_33:
        /*0024*/ 	.byte	0x04, 0x11
        /*0026*/ 	.short	(.L_35 - .L_34)
	.align		4
.L_34:
        /*0028*/ 	.word	index@(_ZN2at6native31matrix_to_m16n8k16_Bint4_layoutILi4EEEvNS_27GenericPackedTensorAccessorIhLm2ENS_17RestrictPtrTraitsEiEENS2_IiLm4ES3_iEE)
        /*002c*/ 	.word	0x00000000


	//----- nvinfo : EIATTR_REGCOUNT
	.align		4
.L_35:
        /*0030*/ 	.byte	0x04, 0x2f
        /*0032*/ 	.short	(.L_37 - .L_36)
	.align		4
.L_36:
        /*0034*/ 	.word	index@(_ZN2at6native31matrix_to_m16n8k16_Bint4_layoutILi8EEEvNS_27GenericPackedTensorAccessorIhLm2ENS_17RestrictPtrTraitsEiEENS2_IiLm4ES3_iEE)
        /*0038*/ 	.word	0x0000001c


	//----- nvinfo : EIATTR_FRAME_SIZE
	.align		4
.L_37:
        /*003c*/ 	.byte	0x04, 0x11
        /*003e*/ 	.short	(.L_39 - .L_38)
	.align		4
.L_38:
        /*0040*/ 	.word	index@(_ZN2at6native31matrix_to_m16n8k16_Bint4_layoutILi8EEEvNS_27GenericPackedTensorAccessorIhLm2ENS_17RestrictPtrTraitsEiEENS2_IiLm4ES3_iEE)
        /*0044*/ 	.word	0x00000000


	//----- nvinfo : EIATTR_REGCOUNT
	.align		4
.L_39:
        /*0048*/ 	.byte	0x04, 0x2f
        /*004a*/ 	.short	(.L_41 - .L_40)
	.align		4
.L_40:
        /*004c*/ 	.word	index@(_ZN2at6native30tinygemm_m16n8k16_chunk_kernelINS0_10ALayout_RMILNS0_14KReductionTypeE0EEENS0_15BLayout_TC_int4ILi2ELi32EEES4_Li8ELi8EEEvPKvS8_S8_Pviiiiii)
        /*0050*/ 	.word	0x0000003f


	//----- nvinfo : EIATTR_FRAME_SIZE
	.align		4
.L_41:
        /*0054*/ 	.byte	0x04, 0x11
        /*0056*/ 	.short	(.L_43 - .L_42)
	.align		4
.L_42:
        /*0058*/ 	.word	index@(_ZN2at6native30tinygemm_m16n8k16_chunk_kernelINS0_10ALayout_RMILNS0_14KReductionTypeE0EEENS0_15BLayout_TC_int4ILi2ELi32EEES4_Li8ELi8EEEvPKvS8_S8_Pviiiiii)
        /*005c*/ 	.word	0x00000000


	//----- nvinfo : EIATTR_REGCOUNT
	.align		4
.L_43:
        /*0060*/ 	.byte	0x04, 0x2f
        /*0062*/ 	.short	(.L_45 - .L_44)
	.align		4
.L_44:
        /*0064*/ 	.word	index@(_ZN2at6native30tinygemm_m16n8k16_chunk_kernelINS0_10ALayout_RMILNS0_14KReductionTypeE0EEENS0_15BLayout_TC_int4ILi4ELi32EEES4_Li8ELi8EEEvPKvS8_S8_Pviiiiii)
        /*0068*/ 	.word	0x00000040


	//----- nvinfo : EIATTR_FRAME_SIZE
	.align		4
.L_45:
        /*006c*/ 	.byte	0x04, 0x11
        /*006e*/ 	.short	(.L_47 - .L_46)
	.align		4
.L_46:
        /*0070*/ 	.word	index@(_ZN2at6native30tinygemm_m16n8k16_chunk_kernelINS0_10ALayout_RMILNS0_14KReductionTypeE0EEENS0_15BLayout_TC_int4ILi4ELi32EEES4_Li8ELi8EEEvPKvS8_S8_Pviiiiii)
        /*0074*/ 	.word	0x00000000


	//----- nvinfo : EIATTR_REGCOUNT
	.align		4
.L_47:
        /*0078*/ 	.byte	0x04, 0x2f
        /*007a*/ 	.short	(.L_49 - .L_48)
	.align		4
.L_48:
        /*007c*/ 	.word	index@(_ZN2at6native30tinygemm_m16n8k16_chunk_kernelINS0_10ALayout_RMILNS0_14KReductionTypeE0EEENS0_15BLayout_TC_int4ILi8ELi32EEES4_Li8ELi8EEEvPKvS8_S8_Pviiiiii)
        /*0080*/ 	.word	0x00000040


	//----- nvinfo : EIATTR_FRAME_SIZE
	.align		4
.L_49:
        /*0084*/ 	.byte	0x04, 0x11
        /*0086*/ 	.short	(.L_51 - .L_50)
	.align		4
.L_50:
        /*0088*/ 	.word	index@(_ZN2at6native30tinygemm_m16n8k16_chunk_kernelINS0_10ALayout_RMILNS0_14KReductionTypeE0EEENS0_15BLayout_TC_int4ILi8ELi32EEES4_Li8ELi8EEEvPKvS8_S8_Pviiiiii)
        /*008c*/ 	.word	0x00000000


	//----- nvinfo : EIATTR_REGCOUNT
	.align		4
.L_51:
        /*0090*/ 	.byte	0x04, 0x2f
        /*0092*/ 	.short	(.L_53 - .L_52)
	.align		4
.L_52:
        /*0094*/ 	.word	index@(_ZN2at6native30tinygemm_m16n8k16_chunk_kernelINS0_10ALayout_RMILNS0_14KReductionTypeE0EEENS0_15BLayout_TC_int4ILi2ELi64EEES4_Li8ELi8EEEvPKvS8_S8_Pviiiiii)
        /*0098*/ 	.word	0x00000040


	//----- nvinfo : EIATTR_FRAME_SIZE
	.align		4
.L_53:
        /*009c*/ 	.byte	0x04, 0x11
        /*009e*/ 	.short	(.L_55 - .L_54)
	.align		4
.L_54:
        /*00a0*/ 	.word	index@(_ZN2at6native30tinygemm_m16n8k16_chunk_kernelINS0_10ALayout_RMILNS0_14KReductionTypeE0EEENS0_15BLayout_TC_int4ILi2ELi64EEES4_Li8ELi8EEEvPKvS8_S8_Pviiiiii)
        /*00a4*/ 	.word	0x00000000


	//----- nvinfo : EIATTR_REGCOUNT
	.align		4
.L_55:
        /*00a8*/ 	.byte	0x04, 0x2f
        /*00aa*/ 	.short	(.L_57 - .L_56)
	.align		4
.L_56:
        /*00ac*/ 	.word	index@(_ZN2at6native30tinygemm_m16n8k16_chunk_kernelINS0_10ALayout_RMILNS0_14KReductionTypeE0EEENS0_15BLayout_TC_int4ILi4ELi64EEES4_Li8ELi8EEEvPKvS8_S8_Pviiiiii)
        /*00b0*/ 	.word	0x0000003f


	//----- nvinfo : EIATTR_FRAME_SIZE
	.align		4
.L_57:
        /*00b4*/ 	.byte	0x04, 0x11
        /*00b6*/ 	.short	(.L_59 - .L_58)
	.align		4
.L_58:
        /*00b8*/ 	.word	index@(_ZN2at6native30tinygemm_m16n8k16_chunk_kernelINS0_10ALayout_RMILNS0_14KReductionTypeE0EEENS0_15BLayout_TC_int4ILi4ELi64EEES4_Li8ELi8EEEvPKvS8_S8_Pviiiiii)
        /*00bc*/ 	.word	0x00000000


	//----- nvinfo : EIATTR_REGCOUNT
	.align		4
.L_59:
        /*00c0*/ 	.byte	0x04, 0x2f
        /*00c2*/ 	.short	(.L_61 - .L_60)
	.align		4
.L_60:
        /*00c4*/ 	.word	index@(_ZN2at6native30tinygemm_m16n8k16_chunk_kernelINS0_10ALayout_RMILNS0_14KReductionTypeE0EEENS0_15BLayout_TC_int4ILi8ELi64EEES4_Li8ELi8EEEvPKvS8_S8_Pviiiiii)
        /*00c8*/ 	.word	0x00000040


	//----- nvinfo : EIATTR_FRAME_SIZE
	.align		4
.L_61:
        /*00cc*/ 	.byte	0x04, 0x11
        /*00ce*/ 	.short	(.L_63 - .L_62)
	.align		4
.L_62:
        /*00d0*/ 	.word	index@(_ZN2at6native30tinygemm_m16n8k16_chunk_kernelINS0_10ALayout_RMILNS0_14KReductionTypeE0EEENS0_15BLayout_TC_int4ILi8ELi64EEES4_Li8ELi8EEEvPKvS8_S8_Pviiiiii)
        /*00d4*/ 	.word	0x00000000


	//----- nvinfo : EIATTR_REGCOUNT
	.align		4
.L_63:
        /*00d8*/ 	.byte	0x04, 0x2f
        /*00da*/ 	.short	(.L_65 - .L_64)
	.align		4
.L_64:
        /*00dc*/ 	.word	index@(_ZN2at6native30tinygemm_m16n8k16_chunk_kernelINS0_10ALayout_RMILNS0_14KReductionTypeE0EEENS0_15BLayout_TC_int4ILi2ELi128EEES4_Li8ELi8EEEvPKvS8_S8_Pviiiiii)
        /*00e0*/ 	.word	0x0000003e


	//----- nvinfo : EIATTR_FRAME_SIZE
	.align		4
.L_65:
        /*00e4*/ 	.byte	0x04, 0x11
        /*00e6*/ 	.short	(.L_67 - .L_66)
	.align		4
.L_66:
        /*00e8*/ 	.word	index@(_ZN2at6native30tinygemm_m16n8k16_chunk_kernelINS0_10ALayout_RMILNS0_14KReductionTypeE0EEENS0_15BLayout_TC_int4ILi2ELi128EEES4_Li8ELi8EEEvPKvS8_S8_Pviiiiii)
        /*00ec*/ 	.word	0x00000000


	//----- nvinfo : EIATTR_REGCOUNT
	.align		4
.L_67:
        /*00f0*/ 	.byte	0x04, 0x2f
        /*00f2*/ 	.short	(.L_69 - .L_68)
	.align		4
.L_68:
        /*00f4*/ 	.word	index@(_ZN2at6native30tinygemm_m16n8k16_chunk_kernelINS0_10ALayout_RMILNS0_14KReductionTypeE0EEENS0_15BLayout_TC_int4ILi4ELi128EEES4_Li8ELi8EEEvPKvS8_S8_Pviiiiii)
        /*00f8*/ 	.word	0x0000003f


	//----- nvinfo : EIATTR_FRAME_SIZE
	.align		4
.L_69:
        /*00fc*/ 	.byte	0x04, 0x11
        /*00fe*/ 	.short	(.L_71 - .L_70)
	.align		4
.L_70:
        /*0100*/ 	.word	index@(_ZN2at6native30tinygemm_m16n8k16_chunk_kernelINS0_10ALayout_RMILNS0_14KReductionTypeE0EEENS0_15BLayout_TC_int4ILi4ELi128EEES4_Li8ELi8EEEvPKvS8_S8_Pviiiiii)
        /*0104*/ 	.word	0x00000000


	//----- nvinfo : EIATTR_REGCOUNT
	.align		4
.L_71:
        /*0108*/ 	.byte	0x04, 0x2f
        /*010a*/ 	.short	(.L_73 - .L_72)
	.align		4
.L_72:
        /*010c*/ 	.word	index@(_ZN2at6native30tinygemm_m16n8k16_chunk_kernelINS0_10ALayout_RMILNS0_14KReductionTypeE0EEENS0_15BLayout_TC_int4ILi8ELi128EEES4_Li8ELi8EEEvPKvS8_S8_Pviiiiii)
        /*0110*/ 	.word	0x00000040


	//----- nvinfo : EIATTR_FRAME_SIZE
	.align		4
.L_73:
        /*0114*/ 	.byte	0x04, 0x11
        /*0116*/ 	.short	(.L_75 - .L_74)
	.align		4
.L_74:
        /*0118*/ 	.word	index@(_ZN2at6native30tinygemm_m16n8k16_chunk_kernelINS0_10ALayout_RMILNS0_14KReductionTypeE0EEENS0_15BLayout_TC_int4ILi8ELi128EEES4_Li8ELi8EEEvPKvS8_S8_Pviiiiii)
        /*011c*/ 	.word	0x00000000


	//----- nvinfo : EIATTR_REGCOUNT
	.align		4
.L_75:
        /*0120*/ 	.byte	0x04, 0x2f
        /*0122*/ 	.short	(.L_77 - .L_76)
	.align		4
.L_76:
        /*0124*/ 	.word	index@(_ZN2at6native30tinygemm_m16n8k16_chunk_kernelINS0_10ALayout_RMILNS0_14KReductionTypeE0EEENS0_15BLayout_TC_int4ILi2ELi256EEES4_Li8ELi8EEEvPKvS8_S8_Pviiiiii)
        /*0128*/ 	.word	0x0000003e


	//----- nvinfo : EIATTR_FRAME_SIZE
	.align		4
.L_77:
        /*012c*/ 	.byte	0x04, 0x11
        /*012e*/ 	.short	(.L_79 - .L_78)
	.align		4
.L_78:
        /*0130*/ 	.word	index@(_ZN2at6native30tinygemm_m16n8k16_chunk_kernelINS0_10ALayout_RMILNS0_14KReductionTypeE0EEENS0_15BLayout_TC_int4ILi2ELi256EEES4_Li8ELi8EEEvPKvS8_S8_Pviiiiii)
        /*0134*/ 	.word	0x00000000


	//----- nvinfo : EIATTR_REGCOUNT
	.align		4
.L_79:
        /*0138*/ 	.byte	0x04, 0x2f
        /*013a*/ 	.short	(.L_81 - .L_80)
	.align		4
.L_80:
        /*013c*/ 	.word	index@(_ZN2at6native30tinygemm_m16n8k16_chunk_kernelINS0_10ALayout_RMILNS0_14KReductionTypeE0EEENS0_15BLayout_TC_int4ILi4ELi256EEES4_Li8ELi8EEEvPKvS8_S8_Pviiiiii)
        /*0140*/ 	.word	0x0000003f


	//----- nvinfo : EIATTR_FRAME_SIZE
	.align		4
.L_81:
        /*0144*/ 	.byte	0x04, 0x11
        /*0146*/ 	.short	(.L_83 - .L_82)
	.align		4
.L_82:
        /*0148*/ 	.word	index@(_ZN2at6native30tinygemm_m16n8k16_chunk_kernelINS0_10ALayout_RMILNS0_14KReductionTypeE0EEENS0_15BLayout_TC_int4ILi4ELi256EEES4_Li8ELi8EEEvPKvS8_S8_Pviiiiii)
        /*014c*/ 	.word	0x00000000


	//----- nvinfo : EIATTR_REGCOUNT
	.align		4
.L_83:
        /*0150*/ 	.byte	0x04, 0x2f
        /*0152*/ 	.short	(.L_85 - .L_84)
	.align		4
.L_84:
        /*0154*/ 	.word	index@(_ZN2at6native30tinygemm_m16n8k16_chunk_kernelINS0_10ALayout_RMILNS0_14KReductionTypeE0EEENS0_15BLayout_TC_int4ILi8ELi256EEES4_Li8ELi8EEEvPKvS8_S8_Pviiiiii)
        /*0158*/ 	.word	0x00000040


	//----- nvinfo : EIATTR_FRAME_SIZE
	.align		4
.L_85:
        /*015c*/ 	.byte	0x04, 0x11
        /*015e*/ 	.short	(.L_87 - .L_86)
	.align		4
.L_86:
        /*0160*/ 	.word	index@(_ZN2at6native30tinygemm_m16n8k16_chunk_kernelINS0_10ALayout_RMILNS0_14KReductionTypeE0EEENS0_15BLayout_TC_int4ILi8ELi256EEES4_Li8ELi8EEEvPKvS8_S8_Pviiiiii)
        /*0164*/ 	.word	0x00000000


	//----- nvinfo : EIATTR_MIN_STACK_SIZE
	.align		4
.L_87:
        /*0168*/ 	.byte	0x04, 0x12
        /*016a*/ 	.short	(.L_89 - .L_88)
	.align		4
.L_88:
        /*016c*/ 	.word	index@(_ZN2at6native30tinygemm_m16n8k16_chunk_kernelINS0_10ALayout_RMILNS0_14KReductionTypeE0EEENS0_15BLayout_TC_int4ILi8ELi256EEES4_Li8ELi8EEEvPKvS8_S8_Pviiiiii)
        /*0170*/ 	.word	0x00000000


	//----- nvinfo : EIATTR_MIN_STACK_SIZE
	.align		4
.L_89:
        /*0174*/ 	.byte	0x04, 0x12
        /*0176*/ 	.short	(.L_91 - .L_90)
	.align		4
.L_90:
        /*0178*/ 	.word	index@(_ZN2at6native30tinygemm_m16n8k16_chunk_kernelINS0_10ALayout_RMILNS0_14KReductionTypeE0EEENS0_15BLayout_TC_int4ILi4ELi256EEES4_Li8ELi8EEEvPKvS8_S8_Pviiiiii)
        /*017c*/ 	.word	0x00000000


	//----- nvinfo : EIATTR_MIN_STACK_SIZE
	.align		4
.L_91:
        /*0180*/ 	.byte	0x04, 0x12
        /*0182*/ 	.short	(.L_93 - .L_92)
	.align		4
.L_92:
        /*0184*/ 	.word	index@(_ZN2at6native30tinygemm_m16n8k16_chunk_kernelINS0_10ALayout_RMILNS0_14KReductionTypeE0EEENS0_15BLayout_TC_int4ILi2ELi256EEES4_Li8ELi8EEEvPKvS8_S8_Pviiiiii)
        /*0188*/ 	.word	0x00000000


	//----- nvinfo : EIATTR_MIN_STACK_SIZE
	.align		4
.L_93:
        /*018c*/ 	.byte	0x04, 0x12
        /*018e*/ 	.short	(.L_95 - .L_94)
	.align		4
.L_94:
        /*0190*/ 	.word	index@(_ZN2at6native30tinygemm_m16n8k16_chunk_kernelINS0_10ALayout_RMILNS0_14KReductionTypeE0EEENS0_15BLayout_TC_int4ILi8ELi128EEES4_Li8ELi8EEEvPKvS8_S8_Pviiiiii)
        /*0194*/ 	.word	0x00000000


	//----- nvinfo : EIATTR_MIN_STACK_SIZE
	.align		4
.L_95:
        /*0198*/ 	.byte	0x04, 0x12
        /*019a*/ 	.short	(.L_97 - .L_96)
	.align		4
.L_96:
        /*019c*/ 	.word	index@(_ZN2at6native30tinygemm_m16n8k16_chunk_kernelINS0_10ALayout_RMILNS0_14KReductionTypeE0EEENS0_15BLayout_TC_int4ILi4ELi128EEES4_Li8ELi8EEEvPKvS8_S8_Pviiiiii)
        /*01a0*/ 	.word	0x00000000


	//----- nvinfo : EIATTR_MIN_STACK_SIZE
	.align		4
.L_97:
        /*01a4*/ 	.byte	0x04, 0x12
        /*01a6*/ 	.short	(.L_99 - .L_98)
	.align		4
.L_98:
        /*01a8*/ 	.word	index@(_ZN2at6native30tinygemm_m16n8k16_chunk_kernelINS0_10ALayout_RMILNS0_14KReductionTypeE0EEENS0_15BLayout_TC_int4ILi2ELi128EEES4_Li8ELi8EEEvPKvS8_S8_Pviiiiii)
        /*01ac*/ 	.word	0x00000000


	//----- nvinfo : EIATTR_MIN_STACK_SIZE
	.align		4
.L_99:
        /*01b0*/ 	.byte	0x04, 0x12
        /*01b2*/ 	.short	(.L_101 - .L_100)
	.align		4
.L_100:
        /*01b4*/ 	.word	index@(_ZN2at6native30tinygemm_m16n8k16_chunk_kernelINS0_10ALayout_RMILNS0_14KReductionTypeE0EEENS0_15BLayout_TC_int4ILi8ELi64EEES4_Li8ELi8EEEvPKvS8_S8_Pviiiiii)
        /*01b8*/ 	.word	0x00000000


	//----- nvinfo : EIATTR_MIN_STACK_SIZE
	.align		4
.L_101:
        /*01bc*/ 	.byte	0x04, 0x12
        /*01be*/ 	.short	(.L_103 - .L_102)
	.align		4
.L_102:
        /*01c0*/ 	.word	index@(_ZN2at6native30tinygemm_m16n8k16_chunk_kernelINS0_10ALayout_RMILNS0_14KReductionTypeE0EEENS0_15BLayout_TC_int4ILi4ELi64EEES4_Li8ELi8EEEvPKvS8_S8_Pviiiiii)
        /*01c4*/ 	.word	0x00000000


	//----- nvinfo : EIATTR_MIN_STACK_SIZE
	.align		4
.L_103:
        /*01c8*/ 	.byte	0x04, 0x12
        /*01ca*/ 	.short	(.L_105 - .L_104)
	.align		4
.L_104:
        /*01cc*/ 	.word	index@(_ZN2at6native30tinygemm_m16n8k16_chunk_kernelINS0_10ALayout_RMILNS0_14KReductionTypeE0EEENS0_15BLayout_TC_int4ILi2ELi64EEES4_Li8ELi8EEEvPKvS8_S8_Pviiiiii)
        /*01d0*/ 	.word	0x00000000


	//----- nvinfo : EIATTR_MIN_STACK_SIZE
	.align		4
.L_105:
        /*01d4*/ 	.byte	0x04, 0x12
        /*01d6*/ 	.short	(.L_107 - .L_106)
	.align		4
.L_106:
        /*01d8*/ 	.word	index@(_ZN2at6native30tinygemm_m16n8k16_chunk_kernelINS0_10ALayout_RMILNS0_14KReductionTypeE0EEENS0_15BLayout_TC_int4ILi8ELi32EEES4_Li8ELi8EEEvPKvS8_S8_Pviiiiii)
        /*01dc*/ 	.word	0x00000000


	//----- nvinfo : EIATTR_MIN_STACK_SIZE
	.align		4
.L_107:
        /*01e0*/ 	.byte	0x04, 0x12
        /*01e2*/ 	.short	(.L_109 - .L_108)
	.align		4
.L_108:
        /*01e4*/ 	.word	index@(_ZN2at6native30tinygemm_m16n8k16_chunk_kernelINS0_10ALayout_RMILNS0_14KReductionTypeE0EEENS0_15BLayout_TC_int4ILi4ELi32EEES4_Li8ELi8EEEvPKvS8_S8_Pviiiiii)
        /*01e8*/ 	.word	0x00000000


	//----- nvinfo : EIATTR_MIN_STACK_SIZE
	.align		4
.L_109:
        /*01ec*/ 	.byte	0x04, 0x12
        /*01ee*/ 	.short	(.L_111 - .L_110)
	.align		4
.L_110:
        /*01f0*/ 	.word	index@(_ZN2at6native30tinygemm_m16n8k16_chunk_kernelINS0_10ALayout_RMILNS0_14KReductionTypeE0EEENS0_15BLayout_TC_int4ILi2ELi32EEES4_Li8ELi8EEEvPKvS8_S8_Pviiiiii)
        /*01f4*/ 	.word	0x00000000


	//----- nvinfo : EIATTR_MIN_STACK_SIZE
	.align		4
.L_111:
        /*01f8*/ 	.byte	0x04, 0x12
        /*01fa*/ 	.short	(.L_113 - .L_112)
	.align		4
.L_112:
        /*01fc*/ 	.word	index@(_ZN2at6native31matrix_to_m16n8k16_Bint4_layoutILi8EEEvNS_27GenericPackedTensorAccessorIhLm2ENS_17RestrictPtrTraitsEiEENS2_IiLm4ES3_iEE)
        /*0200*/ 	.word	0x00000000


	//----- nvinfo : EIATTR_MIN_STACK_SIZE
	.align		4
.L_113:
        /*0204*/ 	.byte	0x04, 0x12
        /*0206*/ 	.short	(.L_115 - .L_114)
	.align		4
.L_114:
        /*0208*/ 	.word	index@(_ZN2at6native31matrix_to_m16n8k16_Bint4_layoutILi4EEEvNS_27GenericPackedTensorAccessorIhLm2ENS_17RestrictPtrTraitsEiEENS2_IiLm4ES3_iEE)
        /*020c*/ 	.word	0x00000000


	//----- nvinfo : EIATTR_MIN_STACK_SIZE
	.align		4
.L_115:
        /*0210*/ 	.byte	0x04, 0x12
        /*0212*/ 	.short	(.L_117 - .L_116)
	.align		4
.L_116:
        /*0214*/ 	.word	index@(_ZN2at6native31matrix_to_m16n8k16_Bint4_layoutILi2EEEvNS_27GenericPackedTensorAccessorIhLm2ENS_17RestrictPtrTraitsEiEENS2_IiLm4ES3_iEE)
        /*0218*/ 	.word	0x00000000
.L_117:


//--------------------- .nv.compat                --------------------------
	.section	.nv.compat,"",@"SHT_CUDA_COMPAT_INFO"
	.align	4
        /*0000*/ 	.byte	0x02, 0x09, 0x00, 0x00, 0x02, 0x02, 0x01, 0x00, 0x02, 0x05, 0x05, 0x00, 0x03, 0x07, 0x01, 0x01
        /*0010*/ 	.byte	0x02, 0x03, 0x00, 0x00, 0x02, 0x06, 0x01, 0x00, 0x04, 0x0b, 0x08, 0x00, 0x00, 0x00, 0x00, 0x00
        /*0020*/ 	.byte	0x00, 0x00, 0x00, 0x00


//--------------------- .nv.info._ZN2at6native30tinygemm_m16n8k16_chunk_kernelINS0_10ALayout_RMILNS0_14KReductionTypeE0EEENS0_15BLayout_TC_int4ILi8ELi256EEES4_Li8ELi8EEEvPKvS8_S8_Pviiiiii --------------------------
	.section	.nv.info._ZN2at6native30tinygemm_m16n8k16_chunk_kernelINS0_10ALayout_RMILNS0_14KReductionTypeE0EEENS0_15BLayout_TC_int4ILi8ELi256EEES4_Li8ELi8EEEvPKvS8_S8_Pviiiiii,"",@"SHT_CUDA_INFO"
	.sectionflags	@""
	.align	4


	//----- nvinfo : EIATTR_CUDA_API_VERSION
	.align		4
        /*0000*/ 	.byte	0x04, 0x37
        /*0002*/ 	.short	(.L_119 - .L_118)
.L_118:
        /*0004*/ 	.word	0x00000082


	//----- nvinfo : EIATTR_KPARAM_INFO
	.align		4
.L_119:
        /*0008*/ 	.byte	0x04, 0x17
        /*000a*/ 	.short	(.L_121 - .L_120)
.L_120:
        /*000c*/ 	.word	0x00000000
        /*0010*/ 	.short	0x0009
        /*0012*/ 	.short	0x0034
        /*0014*/ 	.byte	0x00, 0xf0, 0x11, 0x00


	//----- nvinfo : EIATTR_KPARAM_INFO
	.align		4
.L_121:
        /*0018*/ 	.byte	0x04, 0x17
        /*001a*/ 	.short	(.L_123 - .L_122)
.L_122:
        /*001c*/ 	.word	0x00000000
        /*0020*/ 	.short	0x0008
        /*0022*/ 	.short	0x0030
        /*0024*/ 	.byte	0x00, 0xf0, 0x11, 0x00


	//----- nvinfo : EIATTR_KPARAM_INFO
	.align		4
.L_123:
        /*0028*/ 	.byte	0x04, 0x17
        /*002a*/ 	.short	(.L_125 - .L_124)
.L_124:
        /*002c*/ 	.word	0x00000000
        /*0030*/ 	.short	0x0007
        /*0032*/ 	.short	0x002c
        /*0034*/ 	.byte	0x00, 0xf0, 0x11, 0x00


	//----- nvinfo : EIATTR_KPARAM_INFO
	.align		4
.L_125:
        /*0038*/ 	.byte	0x04, 0x17
        /*003a*/ 	.short	(.L_127 - .L_126)
.L_126:
        /*003c*/ 	.word	0x00000000
        /*0040*/ 	.short	0x0006
        /*0042*/ 	.short	0x0028
        /*0044*/ 	.byte	0x00, 0xf0, 0x11, 0x00


	//----- nvinfo : EIATTR_KPARAM_INFO
	.align		4
.L_127:
        /*0048*/ 	.byte	0x04, 0x17
        /*004a*/ 	.short	(.L_129 - .L_128)
.L_128:
        /*004c*/ 	.word	0x00000000
        /*0050*/ 	.short	0x0005
        /*0052*/ 	.short	0x0024
        /*0054*/ 	.byte	0x00, 0xf0, 0x11, 0x00


	//----- nvinfo : EIATTR_KPARAM_INFO
	.align		4
.L_129:
        /*0058*/ 	.byte	0x04, 0x17
        /*005a*/ 	.short	(.L_131 - .L_130)
.L_130:
        /*005c*/ 	.word	0x00000000
        /*0060*/ 	.short	0x0004
        /*0062*/ 	.short	0x0020
        /*0064*/ 	.byte	0x00, 0xf0, 0x11, 0x00


	//----- nvinfo : EIATTR_KPARAM_INFO
	.align		4
.L_131:
        /*0068*/ 	.byte	0x04, 0x17
        /*006a*/ 	.short	(.L_133 - .L_132)
.L_132:
        /*006c*/ 	.word	0x00000000
        /*0070*/ 	.short	0x0003
        /*0072*/ 	.short	0x0018
        /*0074*/ 	.byte	0x00, 0xf0, 0x21, 0x00


	//----- nvinfo : EIATTR_KPARAM_INFO
	.align		4
.L_133:
        /*0078*/ 	.byte	0x04, 0x17
        /*007a*/ 	.short	(.L_135 - .L_134)
.L_134:
        /*007c*/ 	.word	0x00000000
        /*0080*/ 	.short	0x0002
        /*0082*/ 	.short	0x0010
        /*0084*/ 	.byte	0x00, 0xf0, 0x21, 0x00


	//----- nvinfo : EIATTR_KPARAM_INFO
	.align		4
.L_135:
        /*0088*/ 	.byte	0x04, 0x17
        /*008a*/ 	.short	(.L_137 - .L_136)
.L_136:
        /*008c*/ 	.word	0x00000000
        /*0090*/ 	.short	0x0001
        /*0092*/ 	.short	0x0008
        /*0094*/ 	.byte	0x00, 0xf0, 0x21, 0x00


	//----- nvinfo : EIATTR_KPARAM_INFO
	.align		4
.L_137:
        /*0098*/ 	.byte	0x04, 0x17
        /*009a*/ 	.short	(.L_139 - .L_138)
.L_138:
        /*009c*/ 	.word	0x00000000
        /*00a0*/ 	.short	0x0000
        /*00a2*/ 	.short	0x0000
        /*00a4*/ 	.byte	0x00, 0xf0, 0x21, 0x00


	//----- nvinfo : EIATTR_SPARSE_MMA_MASK
	.align		4
.L_139:
        /*00a8*/ 	.byte	0x03, 0x50
        /*00aa*/ 	.short	0x0000


	//----- nvinfo : EIATTR_MAXREG_COUNT
	.align		4
        /*00ac*/ 	.byte	0x03, 0x1b
        /*00ae*/ 	.short	0x00ff


	//----- nvinfo : EIATTR_NUM_BARRIERS
	.align		4
        /*00b0*/ 	.byte	0x02, 0x4c
        /*00b2*/ 	.byte	0x01
	.zero		1


	//----- nvinfo : EIATTR_MERCURY_ISA_VERSION
	.align		4
        /*00b4*/ 	.byte	0x03, 0x5f
        /*00b6*/ 	.short	0x0101


	//----- nvinfo : EIATTR_EXIT_INSTR_OFFSETS
	.align		4
        /*00b8*/ 	.byte	0x04, 0x1c
        /*00ba*/ 	.short	(.L_141 - .L_140)


	//   ....[0]....
.L_140:
        /*00bc*/ 	.word	0x00001b00


	//   ....[1]....
        /*00c0*/ 	.word	0x00001f00


	//   ....[2]....
        /*00c4*/ 	.word	0x00001f50


	//----- nvinfo : EIATTR_MAX_THREADS
	.align		4
.L_141:
        /*00c8*/ 	.byte	0x04, 0x05
        /*00ca*/ 	.short	(.L_143 - .L_142)
.L_142:
        /*00cc*/ 	.word	0x00000100
        /*00d0*/ 	.word	0x00000001
        /*00d4*/ 	.word	0x00000001


	//----- nvinfo : EIATTR_CRS_STACK_SIZE
	.align		4
.L_143:
        /*00d8*/ 	.byte	0x04, 0x1e
        /*00da*/ 	.short	(.L_145 - .L_144)
.L_144:
        /*00dc*/ 	.word	0x00000000


	//----- nvinfo : EIATTR_CBANK_PARAM_SIZE
	.align		4
.L_145:
        /*00e0*/ 	.byte	0x03, 0x19
        /*00e2*/ 	.short	0x0038


	//----- nvinfo : EIATTR_PARAM_CBANK
	.align		4
        /*00e4*/ 	.byte	0x04, 0x0a
        /*00e6*/ 	.short	(.L_147 - .L_146)
	.align		4
.L_146:
        /*00e8*/ 	.word	index@(.nv.constant0._ZN2at6native30tinygemm_m16n8k16_chunk_kernelINS0_10ALayout_RMILNS0_14KReductionTypeE0EEENS0_15BLayout_TC_int4ILi8ELi256EEES4_Li8ELi8EEEvPKvS8_S8_Pviiiiii)
        /*00ec*/ 	.short	0x0210
        /*00ee*/ 	.short	0x0038


	//----- nvinfo : EIATTR_SW_WAR
	.align		4
.L_147:
        /*00f0*/ 	.byte	0x04, 0x36
        /*00f2*/ 	.short	(.L_149 - .L_148)
.L_148:
        /*00f4*/ 	.word	0x00000008
.L_149:


//--------------------- .nv.info._ZN2at6native30tinygemm_m16n8k16_chunk_kernelINS0_10ALayout_RMILNS0_14KReductionTypeE0EEENS0_15BLayout_TC_int4ILi4ELi256EEES4_Li8ELi8EEEvPKvS8_S8_Pviiiiii --------------------------
	.section	.nv.info._ZN2at6native30tinygemm_m16n8k16_chunk_kernelINS0_10ALayout_RMILNS0_14KReductionTypeE0EEENS0_15BLayout_TC_int4ILi4ELi256EEES4_Li8ELi8EEEvPKvS8_S8_Pviiiiii,"",@"SHT_CUDA_INFO"
	.sectionflags	@""
	.align	4


	//----- nvinfo : EIATTR_CUDA_API_VERSION
	.align		4
        /*0000*/ 	.byte	0x04, 0x37
        /*0002*/ 	.short	(.L_151 - .L_150)
.L_150:
        /*0004*/ 	.word	0x00000082


	//----- nvinfo : EIATTR_KPARAM_INFO
	.align		4
.L_151:
        /*0008*/ 	.byte	0x04, 0x17
        /*000a*/ 	.short	(.L_153 - .L_152)
.L_152:
        /*000c*/ 	.word	0x00000000
        /*0010*/ 	.short	0x0009
        /*0012*/ 	.short	0x0034
        /*0014*/ 	.byte	0x00, 0xf0, 0x11, 0x00


	//----- nvinfo : EIATTR_KPARAM_INFO
	.align		4
.L_153:
        /*0018*/ 	.byte	0x04, 0x17
        /*001a*/ 	.short	(.L_155 - .L_154)
.L_154:
        /*001c*/ 	.word	0x00000000
        /*0020*/ 	.short	0x0008
        /*0022*/ 	.short	0x0030
        /*0024*/ 	.byte	0x00, 0xf0, 0x11, 0x00


	//----- nvinfo : EIATTR_KPARAM_INFO
	.align		4
.L_155:
        /*0028*/ 	.byte	0x04, 0x17
        /*002a*/ 	.short	(.L_157 - .L_156)
.L_156:
        /*002c*/ 	.word	0x00000000
        /*0030*/ 	.short	0x0007
        /*0032*/ 	.short	0x002c
        /*0034*/ 	.byte	0x00, 0xf0, 0x11, 0x00


	//----- nvinfo : EIATTR_KPARAM_INFO
	.align		4
.L_157:
        /*0038*/ 	.byte	0x04, 0x17
        /*003a*/ 	.short	(.L_159 - .L_158)
.L_158:
        /*003c*/ 	.word	0x00000000
        /*0040*/ 	.short	0x0006
        /*0042*/ 	.short	0x0028
        /*0044*/ 	.byte	0x00, 0xf0, 0x11, 0x00


	//----- nvinfo : EIATTR_KPARAM_INFO
	.align		4
.L_159:
        /*0048*/ 	.byte	0x04, 0x17
        /*004a*/ 	.short	(.L_161 - .L_160)
.L_160:
        /*004c*/ 	.word	0x00000000
        /*0050*/ 	.short	0x0005
        /*0052*/ 	.short	0x0024
        /*0054*/ 	.byte	0x00, 0xf0, 0x11, 0x00


	//----- nvinfo : EIATTR_KPARAM_INFO
	.align		4
.L_161:
        /*0058*/ 	.byte	0x04, 0x17
        /*005a*/ 	.short	(.L_163 - .L_162)
.L_162:
        /*005c*/ 	.word	0x00000000
        /*0060*/ 	.short	0x0004
        /*0062*/ 	.short	0x0020
        /*0064*/ 	.byte	0x00, 0xf0, 0x11, 0x00


	//----- nvinfo : EIATTR_KPARAM_INFO
	.align		4
.L_163:
        /*0068*/ 	.byte	0x04, 0x17
        /*006a*/ 	.short	(.L_165 - .L_164)
.L_164:
        /*006c*/ 	.word	0x00000000
        /*0070*/ 	.short	0x0003
        /*0072*/ 	.short	0x0018
        /*0074*/ 	.byte	0x00, 0xf0, 0x21, 0x00


	//----- nvinfo : EIATTR_KPARAM_INFO
	.align		4
.L_165:
        /*0078*/ 	.byte	0x04, 0x17
        /*007a*/ 	.short	(.L_167 - .L_166)
.L_166:
        /*007c*/ 	.word	0x00000000
        /*0080*/ 	.short	0x0002
        /*0082*/ 	.short	0x0010
        /*0084*/ 	.byte	0x00, 0xf0, 0x21, 0x00


	//----- nvinfo : EIATTR_KPARAM_INFO
	.align		4
.L_167:
        /*0088*/ 	.byte	0x04, 0x17
        /*008a*/ 	.short	(.L_169 - .L_168)
.L_168:
        /*008c*/ 	.word	0x00000000
        /*0090*/ 	.short	0x0001
        /*0092*/ 	.short	0x0008
        /*0094*/ 	.byte	0x00, 0xf0, 0x21, 0x00


	//----- nvinfo : EIATTR_KPARAM_INFO
	.align		4
.L_169:
        /*0098*/ 	.byte	0x04, 0x17
        /*009a*/ 	.short	(.L_171 - .L_170)
.L_170:
        /*009c*/ 	.word	0x00000000
        /*00a0*/ 	.short	0x0000
        /*00a2*/ 	.short	0x0000
        /*00a4*/ 	.byte	0x00, 0xf0, 0x21, 0x00


	//----- nvinfo : EIATTR_SPARSE_MMA_MASK
	.align		4
.L_171:
        /*00a8*/ 	.byte	0x03, 0x50
        /*00aa*/ 	.short	0x0000


	//----- nvinfo : EIATTR_MAXREG_COUNT
	.align		4
        /*00ac*/ 	.byte	0x03, 0x1b
        /*00ae*/ 	.short	0x00ff


	//----- nvinfo : EIATTR_NUM_BARRIERS
	.align		4
        /*00b0*/ 	.byte	0x02, 0x4c
        /*00b2*/ 	.byte	0x01
	.zero		1


	//----- nvinfo : EIATTR_MERCURY_ISA_VERSION
	.align		4
        /*00b4*/ 	.byte	0x03, 0x5f
        /*00b6*/ 	.short	0x0101


	//----- nvinfo : EIATTR_EXIT_INSTR_OFFSETS
	.align		4
        /*00b8*/ 	.byte	0x04, 0x1c
        /*00ba*/ 	.short	(.L_173 - .L_172)


	//   ....[0]....
.L_172:
        /*00bc*/ 	.word	0x00001690


	//   ....[1]....
        /*00c0*/ 	.word	0x00001a90


	//   ....[2]....
        /*00c4*/ 	.word	0x00001ae0


	//----- nvinfo : EIATTR_MAX_THREADS
	.align		4
.L_173:
        /*00c8*/ 	.byte	0x04, 0x05
        /*00ca*/ 	.short	(.L_175 - .L_174)
.L_174:
        /*00cc*/ 	.word	0x00000100
        /*00d0*/ 	.word	0x00000001
        /*00d4*/ 	.word	0x00000001


	//----- nvinfo : EIATTR_CRS_STACK_SIZE
	.align		4
.L_175:
        /*00d8*/ 	.byte	0x04, 0x1e
        /*00da*/ 	.short	(.L_177 - .L_176)
.L_176:
        /*00dc*/ 	.word	0x00000000


	//----- nvinfo : EIATTR_CBANK_PARAM_SIZE
	.align		4
.L_177:
        /*00e0*/ 	.byte	0x03, 0x19
        /*00e2*/ 	.short	0x0038


	//----- nvinfo : EIATTR_PARAM_CBANK
	.align		4
        /*00e4*/ 	.byte	0x04, 0x0a
        /*00e6*/ 	.short	(.L_179 - .L_178)
	.align		4
.L_178:
        /*00e8*/ 	.word	index@(.nv.constant0._ZN2at6native30tinygemm_m16n8k16_chunk_kernelINS0_10ALayout_RMILNS0_14KReductionTypeE0EEENS0_15BLayout_TC_int4ILi4ELi256EEES4_Li8ELi8EEEvPKvS8_S8_Pviiiiii)
        /*00ec*/ 	.short	0x0210
        /*00ee*/ 	.short	0x0038


	//----- nvinfo : EIATTR_SW_WAR
	.align		4
.L_179:
        /*00f0*/ 	.byte	0x04, 0x36
        /*00f2*/ 	.short	(.L_181 - .L_180)
.L_180:
        /*00f4*/ 	.word	0x00000008
.L_181:


//--------------------- .nv.info._ZN2at6native30tinygemm_m16n8k16_chunk_kernelINS0_10ALayout_RMILNS0_14KReductionTypeE0EEENS0_15BLayout_TC_int4ILi2ELi256EEES4_Li8ELi8EEEvPKvS8_S8_Pviiiiii --------------------------
	.section	.nv.info._ZN2at6native30tinygemm_m16n8k16_chunk_kernelINS0_10ALayout_RMILNS0_14KReductionTypeE0EEENS0_15BLayout_TC_int4ILi2ELi256EEES4_Li8ELi8EEEvPKvS8_S8_Pviiiiii,"",@"SHT_CUDA_INFO"
	.sectionflags	@""
	.align	4


	//----- nvinfo : EIATTR_CUDA_API_VERSION
	.align		4
        /*0000*/ 	.byte	0x04, 0x37
        /*0002*/ 	.short	(.L_183 - .L_182)
.L_182:
        /*0004*/ 	.word	0x00000082


	//----- nvinfo : EIATTR_KPARAM_INFO
	.align		4
.L_183:
        /*0008*/ 	.byte	0x04, 0x17
        /*000a*/ 	.short	(.L_185 - .L_184)
.L_184:
        /*000c*/ 	.word	0x00000000
        /*0010*/ 	.short	0x0009
        /*0012*/ 	.short	0x0034
        /*0014*/ 	.byte	0x00, 0xf0, 0x11, 0x00


	//----- nvinfo : EIATTR_KPARAM_INFO
	.align		4
.L_185:
        /*0018*/ 	.byte	0x04, 0x17
        /*001a*/ 	.short	(.L_187 - .L_186)
.L_186:
        /*001c*/ 	.word	0x00000000
        /*0020*/ 	.short	0x0008
        /*0022*/ 	.short	0x0030
        /*0024*/ 	.byte	0x00, 0xf0, 0x11, 0x00


	//----- nvinfo : EIATTR_KPARAM_INFO
	.align		4
.L_187:
        /*0028*/ 	.byte	0x04, 0x17
        /*002a*/ 	.short	(.L_189 - .L_188)
.L_188:
        /*002c*/ 	.word	0x00000000
        /*0030*/ 	.short	0x0007
        /*0032*/ 	.short	0x002c
        /*0034*/ 	.byte	0x00, 0xf0, 0x11, 0x00


	//----- nvinfo : EIATTR_KPARAM_INFO
	.align		4
.L_189:
        /*0038*/ 	.byte	0x04, 0x17
        /*003a*/ 	.short	(.L_191 - .L_190)
.L_190:
        /*003c*/ 	.word	0x00000000
        /*0040*/ 	.short	0x0006
        /*0042*/ 	.short	0x0028
        /*0044*/ 	.byte	0x00, 0xf0, 0x11, 0x00


	//----- nvinfo : EIATTR_KPARAM_INFO
	.align		4
.L_191:
        /*0048*/ 	.byte	0x04, 0x17
        /*004a*/ 	.short	(.L_193 - .L_192)
.L_192:
        /*004c*/ 	.word	0x00000000
        /*0050*/ 	.short	0x0005
        /*0052*/ 	.short	0x0024
        /*0054*/ 	.byte	0x00, 0xf0, 0x11, 0x00


	//----- nvinfo : EIATTR_KPARAM_INFO
	.align		4
.L_193:
        /*0058*/ 	.byte	0x04, 0x17
        /*005a*/ 	.short	(.L_195 - .L_194)
.L_194:
        /*005c*/ 	.word	0x00000000
        /*0060*/ 	.short	0x0004
        /*0062*/ 	.short	0x0020
        /*0064*/ 	.byte	0x00, 0xf0, 0x11, 0x00


	//----- nvinfo : EIATTR_KPARAM_INFO
	.align		4
.L_195:
        /*0068*/ 	.byte	0x04, 0x17
        /*006a*/ 	.short	(.L_197 - .L_196)
.L_196:
        /*006c*/ 	.word	0x00000000
        /*0070*/ 	.short	0x0003
        /*0072*/ 	.short	0x0018
        /*0074*/ 	.byte	0x00, 0xf0, 0x21, 0x00


	//----- nvinfo : EIATTR_KPARAM_INFO
	.align		4
.L_197:
        /*0078*/ 	.byte	0x04, 0x17
        /*007a*/ 	.short	(.L_199 - .L_198)
.L_198:
        /*007c*/ 	.word	0x00000000
        /*0080*/ 	.short	0x0002
        /*0082*/ 	.short	0x0010
        /*0084*/ 	.byte	0x00, 0xf0, 0x21, 0x00


	//----- nvinfo : EIATTR_KPARAM_INFO
	.align		4
.L_199:
        /*0088*/ 	.byte	0x04, 0x17
        /*008a*/ 	.short	(.L_201 - .L_200)
.L_200:
        /*008c*/ 	.word	0x00000000
        /*0090*/ 	.short	0x0001
        /*0092*/ 	.short	0x0008
        /*0094*/ 	.byte	0x00, 0xf0, 0x21, 0x00


	//----- nvinfo : EIATTR_KPARAM_INFO
	.align		4
.L_201:
        /*0098*/ 	.byte	0x04, 0x17
        /*009a*/ 	.short	(.L_203 - .L_202)
.L_202:
        /*009c*/ 	.word	0x00000000
        /*00a0*/ 	.short	0x0000
        /*00a2*/ 	.short	0x0000
        /*00a4*/ 	.byte	0x00, 0xf0, 0x21, 0x00


	//----- nvinfo : EIATTR_SPARSE_MMA_MASK
	.align		4
.L_203:
        /*00a8*/ 	.byte	0x03, 0x50
        /*00aa*/ 	.short	0x0000


	//----- nvinfo : EIATTR_MAXREG_COUNT
	.align		4
        /*00ac*/ 	.byte	0x03, 0x1b
        /*00ae*/ 	.short	0x00ff


	//----- nvinfo : EIATTR_NUM_BARRIERS
	.align		4
        /*00b0*/ 	.byte	0x02, 0x4c
        /*00b2*/ 	.byte	0x01
	.zero		1


	//----- nvinfo : EIATTR_MERCURY_ISA_VERSION
	.align		4
        /*00b4*/ 	.byte	0x03, 0x5f
        /*00b6*/ 	.short	0x0101


	//----- nvinfo : EIATTR_EXIT_INSTR_OFFSETS
	.align		4
        /*00b8*/ 	.byte	0x04, 0x1c
        /*00ba*/ 	.short	(.L_205 - .L_204)


	//   ....[0]....
.L_204:
        /*00bc*/ 	.word	0x00001450


	//   ....[1]....
        /*00c0*/ 	.word	0x00001850


	//   ....[2]....
        /*00c4*/ 	.word	0x000018a0


	//----- nvinfo : EIATTR_MAX_THREADS
	.align		4
.L_205:
        /*00c8*/ 	.byte	0x04, 0x05
        /*00ca*/ 	.short	(.L_207 - .L_206)
.L_206:
        /*00cc*/ 	.word	0x00000100
        /*00d0*/ 	.word	0x00000001
        /*00d4*/ 	.word	0x00000001


	//----- nvinfo : EIATTR_CRS_STACK_SIZE
	.align		4
.L_207:
        /*00d8*/ 	.byte	0x04, 0x1e
        /*00da*/ 	.short	(.L_209 - .L_208)
.L_208:
        /*00dc*/ 	.word	0x00000000


	//----- nvinfo : EIATTR_CBANK_PARAM_SIZE
	.align		4
.L_209:
        /*00e0*/ 	.byte	0x03, 0x19
        /*00e2*/ 	.short	0x0038


	//----- nvinfo : EIATTR_PARAM_CBANK
	.align		4
        /*00e4*/ 	.byte	0x04, 0x0a
        /*00e6*/ 	.short	(.L_211 - .L_210)
	.align		4
.L_210:
        /*00e8*/ 	.word	index@(.nv.constant0._ZN2at6native30tinygemm_m16n8k16_chunk_kernelINS0_10ALayout_RMILNS0_14KReductionTypeE0EEENS0_15BLayout_TC_int4ILi2ELi256EEES4_Li8ELi8EEEvPKvS8_S8_Pviiiiii)
        /*00ec*/ 	.short	0x0210
        /*00ee*/ 	.short	0x0038


	//----- nvinfo : EIATTR_SW_WAR
	.align		4
.L_211:
        /*00f0*/ 	.byte	0x04, 0x36
        /*00f2*/ 	.short	(.L_213 - .L_212)
.L_212:
        /*00f4*/ 	.word	0x00000008
.L_213:


//--------------------- .nv.info._ZN2at6native30tinygemm_m16n8k16_chunk_kernelINS0_10ALayout_RMILNS0_14KReductionTypeE0EEENS0_15BLayout_TC_int4ILi8ELi128EEES4_Li8ELi8EEEvPKvS8_S8_Pviiiiii --------------------------
	.section	.nv.info._ZN2at6native30tinygemm_m16n8k16_chunk_kernelINS0_10ALayout_RMILNS0_14KReductionTypeE0EEENS0_15BLayout_TC_int4ILi8ELi128EEES4_Li8ELi8EEEvPKvS8_S8_Pviiiiii,"",@"SHT_CUDA_INFO"
	.sectionflags	@""
	.align	4


	//----- nvinfo : EIATTR_CUDA_API_VERSION
	.align		4
        /*0000*/ 	.byte	0x04, 0x37
        /*0002*/ 	.short	(.L_215 - .L_214)
.L_214:
        /*0004*/ 	.word	0x00000082


	//----- nvinfo : EIATTR_KPARAM_INFO
	.align		4
.L_215:
        /*0008*/ 	.byte	0x04, 0x17
        /*000a*/ 	.short	(.L_217 - .L_216)
.L_216:
        /*000c*/ 	.word	0x00000000
        /*0010*/ 	.short	0x0009
        /*0012*/ 	.short	0x0034
        /*0014*/ 	.byte	0x00, 0xf0, 0x11, 0x00


	//----- nvinfo : EIATTR_KPARAM_INFO
	.align		4
.L_217:
        /*0018*/ 	.byte	0x04, 0x17
        /*001a*/ 	.short	(.L_219 - .L_218)
.L_218:
        /*001c*/ 	.word	0x00000000
        /*0020*/ 	.short	0x0008
        /*0022*/ 	.short	0x0030
        /*0024*/ 	.byte	0x00, 0xf0, 0x11, 0x00


	//----- nvinfo : EIATTR_KPARAM_INFO
	.align		4
.L_219:
        /*0028*/ 	.byte	0x04, 0x17
        /*002a*/ 	.short	(.L_221 - .L_220)
.L_220:
        /*002c*/ 	.word	0x00000000
        /*0030*/ 	.short	0x0007
        /*0032*/ 	.short	0x002c
        /*0034*/ 	.byte	0x00, 0xf0, 0x11, 0x00


	//----- nvinfo : EIATTR_KPARAM_INFO
	.align		4
.L_221:
        /*0038*/ 	.byte	0x04, 0x17
        /*003a*/ 	.short	(.L_223 - .L_222)
.L_222:
        /*003c*/ 	.word	0x00000000
        /*0040*/ 	.short	0x0006
        /*0042*/ 	.short	0x0028
        /*0044*/ 	.byte	0x00, 0xf0, 0x11, 0x00


	//----- nvinfo : EIATTR_KPARAM_INFO
	.align		4
.L_223:
        /*0048*/ 	.byte	0x04, 0x17
        /*004a*/ 	.short	(.L_225 - .L_224)
.L_224:
        /*004c*/ 	.word	0x00000000
        /*0050*/ 	.short	0x0005
        /*0052*/ 	.short	0x0024
        /*0054*/ 	.byte	0x00, 0xf0, 0x11, 0x00


	//----- nvinfo : EIATTR_KPARAM_INFO
	.align		4
.L_225:
        /*0058*/ 	.byte	0x04, 0x17
        /*005a*/ 	.short	(.L_227 - .L_226)
.L_226:
        /*005c*/ 	.word	0x00000000
        /*0060*/ 	.short	0x0004
        /*0062*/ 	.short	0x0020
        /*0064*/ 	.byte	0x00, 0xf0, 0x11, 0x00


	//----- nvinfo : EIATTR_KPARAM_INFO
	.align		4
.L_227:
        /*0068*/ 	.byte	0x04, 0x17
        /*006a*/ 	.short	(.L_229 - .L_228)
.L_228:
        /*006c*/ 	.word	0x00000000
        /*0070*/ 	.short	0x0003
        /*0072*/ 	.short	0x0018
        /*0074*/ 	.byte	0x00, 0xf0, 0x21, 0x00


	//----- nvinfo : EIATTR_KPARAM_INFO
	.align		4
.L_229:
        /*0078*/ 	.byte	0x04, 0x17
        /*007a*/ 	.short	(.L_231 - .L_230)
.L_230:
        /*007c*/ 	.word	0x00000000
        /*0080*/ 	.short	0x0002
        /*0082*/ 	.short	0x0010
        /*0084*/ 	.byte	0x00, 0xf0, 0x21, 0x00


	//----- nvinfo : EIATTR_KPARAM_INFO
	.align		4
.L_231:
        /*0088*/ 	.byte	0x04, 0x17
        /*008a*/ 	.short	(.L_233 - .L_232)
.L_232:
        /*008c*/ 	.word	0x00000000
        /*0090*/ 	.short	0x0001
        /*0092*/ 	.short	0x0008
        /*0094*/ 	.byte	0x00, 0xf0, 0x21, 0x00


	//----- nvinfo : EIATTR_KPARAM_INFO
	.align		4
.L_233:
        /*0098*/ 	.byte	0x04, 0x17
        /*009a*/ 	.short	(.L_235 - .L_234)
.L_234:
        /*009c*/ 	.word	0x00000000
        /*00a0*/ 	.short	0x0000
        /*00a2*/ 	.short	0x0000
        /*00a4*/ 	.byte	0x00, 0xf0, 0x21, 0x00


	//----- nvinfo : EIATTR_SPARSE_MMA_MASK
	.align		4
.L_235:
        /*00a8*/ 	.byte	0x03, 0x50
        /*00aa*/ 	.short	0x0000


	//----- nvinfo : EIATTR_MAXREG_COUNT
	.align		4
        /*00ac*/ 	.byte	0x03, 0x1b
        /*00ae*/ 	.short	0x00ff


	//----- nvinfo : EIATTR_NUM_BARRIERS
	.align		4
        /*00b0*/ 	.byte	0x02, 0x4c
        /*00b2*/ 	.byte	0x01
	.zero		1


	//----- nvinfo : EIATTR_MERCURY_ISA_VERSION
	.align		4
        /*00b4*/ 	.byte	0x03, 0x5f
        /*00b6*/ 	.short	0x0101


	//----- nvinfo : EIATTR_EXIT_INSTR_OFFSETS
	.align		4
        /*00b8*/ 	.byte	0x04, 0x1c
        /*00ba*/ 	.short	(.L_237 - .L_236)


	//   ....[0]....
.L_236:
        /*00bc*/ 	.word	0x00001ad0


	//   ....[1]....
        /*00c0*/ 	.word	0x00001ed0


	//   ....[2]....
        /*00c4*/ 	.word	0x00001f20


	//----- nvinfo : EIATTR_MAX_THREADS
	.align		4
.L_237:
        /*00c8*/ 	.byte	0x04, 0x05
        /*00ca*/ 	.short	(.L_239 - .L_238)
.L_238:
        /*00cc*/ 	.word	0x00000100
        /*00d0*/ 	.word	0x00000001
        /*00d4*/ 	.word	0x00000001


	//----- nvinfo : EIATTR_CRS_STACK_SIZE
	.align		4
.L_239:
        /*00d8*/ 	.byte	0x04, 0x1e
        /*00da*/ 	.short	(.L_241 - .L_240)
.L_240:
        /*00dc*/ 	.word	0x00000000


	//----- nvinfo : EIATTR_CBANK_PARAM_SIZE
	.align		4
.L_241:
        /*00e0*/ 	.byte	0x03, 0x19
        /*00e2*/ 	.short	0x0038


	//----- nvinfo : EIATTR_PARAM_CBANK
	.align		4
        /*00e4*/ 	.byte	0x04, 0x0a
        /*00e6*/ 	.short	(.L_243 - .L_242)
	.align		4
.L_242:
        /*00e8*/ 	.word	index@(.nv.constant0._ZN2at6native30tinygemm_m16n8k16_chunk_kernelINS0_10ALayout_RMILNS0_14KReductionTypeE0EEENS0_15BLayout_TC_int4ILi8ELi128EEES4_Li8ELi8EEEvPKvS8_S8_Pviiiiii)
        /*00ec*/ 	.short	0x0210
        /*00ee*/ 	.short	0x0038


	//----- nvinfo : EIATTR_SW_WAR
	.align		4
.L_243:
        /*00f0*/ 	.byte	0x04, 0x36
        /*00f2*/ 	.short	(.L_245 - .L_244)
.L_244:
        /*00f4*/ 	.word	0x00000008
.L_245:


//--------------------- .nv.info._ZN2at6native30tinygemm_m16n8k16_chunk_kernelINS0_10ALayout_RMILNS0_14KReductionTypeE0EEENS0_15BLayout_TC_int4ILi4ELi128EEES4_Li8ELi8EEEvPKvS8_S8_Pviiiiii --------------------------
	.section	.nv.info._ZN2at6native30tinygemm_m16n8k16_chunk_kernelINS0_10ALayout_RMILNS0_14KReductionTypeE0EEENS0_15BLayout_TC_int4ILi4ELi128EEES4_Li8ELi8EEEvPKvS8_S8_Pviiiiii,"",@"SHT_CUDA_INFO"
	.sectionflags	@""
	.align	4


	//----- nvinfo : EIATTR_CUDA_API_VERSION
	.align		4
        /*0000*/ 	.byte	0x04, 0x37
        /*0002*/ 	.short	(.L_247 - .L_246)
.L_246:
        /*0004*/ 	.word	0x00000082


	//----- nvinfo : EIATTR_KPARAM_INFO
	.align		4
.L_247:
        /*0008*/ 	.byte	0x04, 0x17
        /*000a*/ 	.short	(.L_249 - .L_248)
.L_248:
        /*000c*/ 	.word	0x00000000
        /*0010*/ 	.short	0x0009
        /*0012*/ 	.short	0x0034
        /*0014*/ 	.byte	0x00, 0xf0, 0x11, 0x00


	//----- nvinfo : EIATTR_KPARAM_INFO
	.align		4
.L_249:
        /*0018*/ 	.byte	0x04, 0x17
        /*001a*/ 	.short	(.L_251 - .L_250)
.L_250:
        /*001c*/ 	.word	0x00000000
        /*0020*/ 	.short	0x0008
        /*0022*/ 	.short	0x0030
        /*0024*/ 	.byte	0x00, 0xf0, 0x11, 0x00


	//----- nvinfo : EIATTR_KPARAM_INFO
	.align		4
.L_251:
        /*0028*/ 	.byte	0x04, 0x17
        /*002a*/ 	.short	(.L_253 - .L_252)
.L_252:
        /*002c*/ 	.word	0x00000000
        /*0030*/ 	.short	0x0007
        /*0032*/ 	.short	0x002c
        /*0034*/ 	.byte	0x00, 0xf0, 0x11, 0x00


	//----- nvinfo : EIATTR_KPARAM_INFO
	.align		4
.L_253:
        /*0038*/ 	.byte	0x04, 0x17
        /*003a*/ 	.short	(.L_255 - .L_254)
.L_254:
        /*003c*/ 	.word	0x00000000
        /*0040*/ 	.short	0x0006
        /*0042*/ 	.short	0x0028
        /*0044*/ 	.byte	0x00, 0xf0, 0x11, 0x00


	//----- nvinfo : EIATTR_KPARAM_INFO
	.align		4
.L_255:
        /*0048*/ 	.byte	0x04, 0x17
        /*004a*/ 	.short	(.L_257 - .L_256)
.L_256:
        /*004c*/ 	.word	0x00000000
        /*0050*/ 	.short	0x0005
        /*0052*/ 	.short	0x0024
        /*0054*/ 	.byte	0x00, 0xf0, 0x11, 0x00


	//----- nvinfo : EIATTR_KPARAM_INFO
	.align		4
.L_257:
        /*0058*/ 	.byte	0x04, 0x17
        /*005a*/ 	.short	(.L_259 - .L_258)
.L_258:
        /*005c*/ 	.word	0x00000000
        /*0060*/ 	.short	0x0004
        /*0062*/ 	.short	0x0020
        /*0064*/ 	.byte	0x00, 0xf0, 0x11, 0x00


	//----- nvinfo : EIATTR_KPARAM_INFO
	.align		4
.L_259:
        /*0068*/ 	.byte	0x04, 0x17
        /*006a*/ 	.short	(.L_261 - .L_260)
.L_260:
        /*006c*/ 	.word	0x00000000
        /*0070*/ 	.short	0x0003
        /*0072*/ 	.short	0x0018
        /*0074*/ 	.byte	0x00, 0xf0, 0x21, 0x00


	//----- nvinfo : EIATTR_KPARAM_INFO
	.align		4
.L_261:
        /*0078*/ 	.byte	0x04, 0x17
        /*007a*/ 	.short	(.L_263 - .L_262)
.L_262:
        /*007c*/ 	.word	0x00000000
        /*0080*/ 	.short	0x0002
        /*0082*/ 	.short	0x0010
        /*0084*/ 	.byte	0x00, 0xf0, 0x21, 0x00


	//----- nvinfo : EIATTR_KPARAM_INFO
	.align		4
.L_263:
        /*0088*/ 	.byte	0x04, 0x17
        /*008a*/ 	.short	(.L_265 - .L_264)
.L_264:
        /*008c*/ 	.word	0x00000000
        /*0090*/ 	.short	0x0001
        /*0092*/ 	.short	0x0008
        /*0094*/ 	.byte	0x00, 0xf0, 0x21, 0x00


	//----- nvinfo : EIATTR_KPARAM_INFO
	.align		4
.L_265:
        /*0098*/ 	.byte	0x04, 0x17
        /*009a*/ 	.short	(.L_267 - .L_266)
.L_266:
        /*009c*/ 	.word	0x00000000
        /*00a0*/ 	.short	0x0000
        /*00a2*/ 	.short	0x0000
        /*00a4*/ 	.byte	0x00, 0xf0, 0x21, 0x00


	//----- nvinfo : EIATTR_SPARSE_MMA_MASK
	.align		4
.L_267:
        /*00a8*/ 	.byte	0x03, 0x50
        /*00aa*/ 	.short	0x0000


	//----- nvinfo : EIATTR_MAXREG_COUNT
	.align		4
        /*00ac*/ 	.byte	0x03, 0x1b
        /*00ae*/ 	.short	0x00ff


	//----- nvinfo : EIATTR_NUM_BARRIERS
	.align		4
        /*00b0*/ 	.byte	0x02, 0x4c
        /*00b2*/ 	.byte	0x01
	.zero		1


	//----- nvinfo : EIATTR_MERCURY_ISA_VERSION
	.align		4
        /*00b4*/ 	.byte	0x03, 0x5f
        /*00b6*/ 	.short	0x0101


	//----- nvinfo : EIATTR_EXIT_INSTR_OFFSETS
	.align		4
        /*00b8*/ 	.byte	0x04, 0x1c
        /*00ba*/ 	.short	(.L_269 - .L_268)


	//   ....[0]....
.L_268:
        /*00bc*/ 	.word	0x00001690


	//   ....[1]....
        /*00c0*/ 	.word	0x00001a90


	//   ....[2]....
        /*00c4*/ 	.word	0x00001ae0


	//----- nvinfo : EIATTR_MAX_THREADS
	.align		4
.L_269:
        /*00c8*/ 	.byte	0x04, 0x05
        /*00ca*/ 	.short	(.L_271 - .L_270)
.L_270:
        /*00cc*/ 	.word	0x00000100
        /*00d0*/ 	.word	0x00000001
        /*00d4*/ 	.word	0x00000001


	//----- nvinfo : EIATTR_CRS_STACK_SIZE
	.align		4
.L_271:
        /*00d8*/ 	.byte	0x04, 0x1e
        /*00da*/ 	.short	(.L_273 - .L_272)
.L_272:
        /*00dc*/ 	.word	0x00000000


	//----- nvinfo : EIATTR_CBANK_PARAM_SIZE
	.align		4
.L_273:
        /*00e0*/ 	.byte	0x03, 0x19
        /*00e2*/ 	.short	0x0038


	//----- nvinfo : EIATTR_PARAM_CBANK
	.align		4
        /*00e4*/ 	.byte	0x04, 0x0a
        /*00e6*/ 	.short	(.L_275 - .L_274)
	.align		4
.L_274:
        /*00e8*/ 	.word	index@(.nv.constant0._ZN2at6native30tinygemm_m16n8k16_chunk_kernelINS0_10ALayout_RMILNS0_14KReductionTypeE0EEENS0_15BLayout_TC_int4ILi4ELi128EEES4_Li8ELi8EEEvPKvS8_S8_Pviiiiii)
        /*00ec*/ 	.short	0x0210
        /*00ee*/ 	.short	0x0038


	//----- nvinfo : EIATTR_SW_WAR
	.align		4
.L_275:
        /*00f0*/ 	.byte	0x04, 0x36
        /*00f2*/ 	.short	(.L_277 - .L_276)
.L_276:
        /*00f4*/ 	.word	0x00000008
.L_277:


//--------------------- .nv.info._ZN2at6native30tinygemm_m16n8k16_chunk_kernelINS0_10ALayout_RMILNS0_14KReductionTypeE0EEENS0_15BLayout_TC_int4ILi2ELi128EEES4_Li8ELi8EEEvPKvS8_S8_Pviiiiii --------------------------
	.section	.nv.info._ZN2at6native30tinygemm_m16n8k16_chunk_kernelINS0_10ALayout_RMILNS0_14KReductionTypeE0EEENS0_15BLayout_TC_int4ILi2ELi128EEES4_Li8ELi8EEEvPKvS8_S8_Pviiiiii,"",@"SHT_CUDA_INFO"
	.sectionflags	@""
	.align	4


	//----- nvinfo : EIATTR_CUDA_API_VERSION
	.align		4
        /*0000*/ 	.byte	0x04, 0x37
        /*0002*/ 	.short	(.L_279 - .L_278)
.L_278:
        /*0004*/ 	.word	0x00000082


	//----- nvinfo : EIATTR_KPARAM_INFO
	.align		4
.L_279:
        /*0008*/ 	.byte	0x04, 0x17
        /*000a*/ 	.short	(.L_281 - .L_280)
.L_280:
        /*000c*/ 	.word	0x00000000
        /*0010*/ 	.short	0x0009
        /*0012*/ 	.short	0x0034
        /*0014*/ 	.byte	0x00, 0xf0, 0x11, 0x00


	//----- nvinfo : EIATTR_KPARAM_INFO
	.align		4
.L_281:
        /*0018*/ 	.byte	0x04, 0x17
        /*001a*/ 	.short	(.L_283 - .L_282)
.L_282:
        /*001c*/ 	.word	0x00000000
        /*0020*/ 	.short	0x0008
        /*0022*/ 	.short	0x0030
        /*0024*/ 	.byte	0x00, 0xf0, 0x11, 0x00


	//----- nvinfo : EIATTR_KPARAM_INFO
	.align		4
.L_283:
        /*0028*/ 	.byte	0x04, 0x17
        /*002a*/ 	.short	(.L_285 - .L_284)
.L_284:
        /*002c*/ 	.word	0x00000000
        /*0030*/ 	.short	0x0007
        /*0032*/ 	.short	0x002c
        /*0034*/ 	.byte	0x00, 0xf0, 0x11, 0x00


	//----- nvinfo : EIATTR_KPARAM_INFO
	.align		4
.L_285:
        /*0038*/ 	.byte	0x04, 0x17
        /*003a*/ 	.short	(.L_287 - .L_286)
.L_286:
        /*003c*/ 	.word	0x00000000
        /*0040*/ 	.short	0x0006
        /*0042*/ 	.short	0x0028
        /*0044*/ 	.byte	0x00, 0xf0, 0x11, 0x00


	//----- nvinfo : EIATTR_KPARAM_INFO
	.align		4
.L_287:
        /*0048*/ 	.byte	0x04, 0x17
        /*004a*/ 	.short	(.L_289 - .L_288)
.L_288:
        /*004c*/ 	.word	0x00000000
        /*0050*/ 	.short	0x0005
        /*0052*/ 	.short	0x0024
        /*0054*/ 	.byte	0x00, 0xf0, 0x11, 0x00


	//----- nvinfo : EIATTR_KPARAM_INFO
	.align		4
.L_289:
        /*0058*/ 	.byte	0x04, 0x17
        /*005a*/ 	.short	(.L_291 - .L_290)
.L_290:
        /*005c*/ 	.word	0x00000000
        /*0060*/ 	.short	0x0004
        /*0062*/ 	.short	0x0020
        /*0064*/ 	.byte	0x00, 0xf0, 0x11, 0x00


	//----- nvinfo : EIATTR_KPARAM_INFO
	.align		4
.L_291:
        /*0068*/ 	.byte	0x04, 0x17
        /*006a*/ 	.short	(.L_293 - .L_292)
.L_292:
        /*006c*/ 	.word	0x00000000
        /*0070*/ 	.short	0x0003
        /*0072*/ 	.short	0x0018
        /*0074*/ 	.byte	0x00, 0xf0, 0x21, 0x00


	//----- nvinfo : EIATTR_KPARAM_INFO
	.align		4
.L_293:
        /*0078*/ 	.byte	0x04, 0x17
        /*007a*/ 	.short	(.L_295 - .L_294)
.L_294:
        /*007c*/ 	.word	0x00000000
        /*0080*/ 	.short	0x0002
        /*0082*/ 	.short	0x0010
        /*0084*/ 	.byte	0x00, 0xf0, 0x21, 0x00


	//----- nvinfo : EIATTR_KPARAM_INFO
	.align		4
.L_295:
        /*0088*/ 	.byte	0x04, 0x17
        /*008a*/ 	.short	(.L_297 - .L_296)
.L_296:
        /*008c*/ 	.word	0x00000000
        /*0090*/ 	.short	0x0001
        /*0092*/ 	.short	0x0008
        /*0094*/ 	.byte	0x00, 0xf0, 0x21, 0x00


	//----- nvinfo : EIATTR_KPARAM_INFO
	.align		4
.L_297:
        /*0098*/ 	.byte	0x04, 0x17
        /*009a*/ 	.short	(.L_299 - .L_298)
.L_298:
        /*009c*/ 	.word	0x00000000
        /*00a0*/ 	.short	0x0000
        /*00a2*/ 	.short	0x0000
        /*00a4*/ 	.byte	0x00, 0xf0, 0x21, 0x00


	//----- nvinfo : EIATTR_SPARSE_MMA_MASK
	.align		4
.L_299:
        /*00a8*/ 	.byte	0x03, 0x50
        /*00aa*/ 	.short	0x0000


	//----- nvinfo : EIATTR_MAXREG_COUNT
	.align		4
        /*00ac*/ 	.byte	0x03, 0x1b
        /*00ae*/ 	.short	0x00ff


	//----- nvinfo : EIATTR_NUM_BARRIERS
	.align		4
        /*00b0*/ 	.byte	0x02, 0x4c
        /*00b2*/ 	.byte	0x01
	.zero		1


	//----- nvinfo : EIATTR_MERCURY_ISA_VERSION
	.align		4
        /*00b4*/ 	.byte	0x03, 0x5f
        /*00b6*/ 	.short	0x0101


	//----- nvinfo : EIATTR_EXIT_INSTR_OFFSETS
	.align		4
        /*00b8*/ 	.byte	0x04, 0x1c
        /*00ba*/ 	.short	(.L_301 - .L_300)


	//   ....[0]....
.L_300:
        /*00bc*/ 	.word	0x00001450


	//   ....[1]....
        /*00c0*/ 	.word	0x00001850


	//   ....[2]....
        /*00c4*/ 	.word	0x000018a0


	//----- nvinfo : EIATTR_MAX_THREADS
	.align		4
.L_301:
        /*00c8*/ 	.byte	0x04, 0x05
        /*00ca*/ 	.short	(.L_303 - .L_302)
.L_302:
        /*00cc*/ 	.word	0x00000100
        /*00d0*/ 	.word	0x00000001
        /*00d4*/ 	.word	0x00000001


	//----- nvinfo : EIATTR_CRS_STACK_SIZE
	.align		4
.L_303:
        /*00d8*/ 	.byte	0x04, 0x1e
        /*00da*/ 	.short	(.L_305 - .L_304)
.L_304:
        /*00dc*/ 	.word	0x00000000


	//----- nvinfo : EIATTR_CBANK_PARAM_SIZE
	.align		4
.L_305:
        /*00e0*/ 	.byte	0x03, 0x19
        /*00e2*/ 	.short	0x0038


	//----- nvinfo : EIATTR_PARAM_CBANK
	.align		4
        /*00e4*/ 	.byte	0x04, 0x0a
        /*00e6*/ 	.short	(.L_307 - .L_306)
	.align		4
.L_306:
        /*00e8*/ 	.word	index@(.nv.constant0._ZN2at6native30tinygemm_m16n8k16_chunk_kernelINS0_10ALayout_RMILNS0_14KReductionTypeE0EEENS0_15BLayout_TC_int4ILi2ELi128EEES4_Li8ELi8EEEvPKvS8_S8_Pviiiiii)
        /*00ec*/ 	.short	0x0210
        /*00ee*/ 	.short	0x0038


	//----- nvinfo : EIATTR_SW_WAR
	.align		4
.L_307:
        /*00f0*/ 	.byte	0x04, 0x36
        /*00f2*/ 	.short	(.L_309 - .L_308)
.L_308:
        /*00f4*/ 	.word	0x00000008
.L_309:


//--------------------- .nv.info._ZN2at6native30tinygemm_m16n8k16_chunk_kernelINS0_10ALayout_RMILNS0_14KReductionTypeE0EEENS0_15BLayout_TC_int4ILi8ELi64EEES4_Li8ELi8EEEvPKvS8_S8_Pviiiiii --------------------------
	.section	.nv.info._ZN2at6native30tinygemm_m16n8k16_chunk_kernelINS0_10ALayout_RMILNS0_14KReductionTypeE0EEENS0_15BLayout_TC_int4ILi8ELi64EEES4_Li8ELi8EEEvPKvS8_S8_Pviiiiii,"",@"SHT_CUDA_INFO"
	.sectionflags	@""
	.align	4


	//----- nvinfo : EIATTR_CUDA_API_VERSION
	.align		4
        /*0000*/ 	.byte	0x04, 0x37
        /*0002*/ 	.short	(.L_311 - .L_310)
.L_310:
        /*0004*/ 	.word	0x00000082


	//----- nvinfo : EIATTR_KPARAM_INFO
	.align		4
.L_311:
        /*0008*/ 	.byte	0x04, 0x17
        /*000a*/ 	.short	(.L_313 - .L_312)
.L_312:
        /*000c*/ 	.word	0x00000000
        /*0010*/ 	.short	0x0009
        /*0012*/ 	.short	0x0034
        /*0014*/ 	.byte	0x00, 0xf0, 0x11, 0x00


	//----- nvinfo : EIATTR_KPARAM_INFO
	.align		4
.L_313:
        /*0018*/ 	.byte	0x04, 0x17
        /*001a*/ 	.short	(.L_315 - .L_314)
.L_314:
        /*001c*/ 	.word	0x00000000
        /*0020*/ 	.short	0x0008
        /*0022*/ 	.short	0x0030
        /*0024*/ 	.byte	0x00, 0xf0, 0x11, 0x00


	//----- nvinfo : EIATTR_KPARAM_INFO
	.align		4
.L_315:
        /*0028*/ 	.byte	0x04, 0x17
        /*002a*/ 	.short	(.L_317 - .L_316)
.L_316:
        /*002c*/ 	.word	0x00000000
        /*0030*/ 	.short	0x0007
        /*0032*/ 	.short	0x002c
        /*0034*/ 	.byte	0x00, 0xf0, 0x11, 0x00


	//----- nvinfo : EIATTR_KPARAM_INFO
	.align		4
.L_317:
        /*0038*/ 	.byte	0x04, 0x17
        /*003a*/ 	.short	(.L_319 - .L_318)
.L_318:
        /*003c*/ 	.word	0x00000000
        /*0040*/ 	.short	0x0006
        /*0042*/ 	.short	0x0028
        /*0044*/ 	.byte	0x00, 0xf0, 0x11, 0x00


	//----- nvinfo : EIATTR_KPARAM_INFO
	.align		4
.L_319:
        /*0048*/ 	.byte	0x04, 0x17
        /*004a*/ 	.short	(.L_321 - .L_320)
.L_320:
        /*004c*/ 	.word	0x00000000
        /*0050*/ 	.short	0x0005
        /*0052*/ 	.short	0x0024
        /*0054*/ 	.byte	0x00, 0xf0, 0x11, 0x00


	//----- nvinfo : EIATTR_KPARAM_INFO
	.align		4
.L_321:
        /*0058*/ 	.byte	0x04, 0x17
        /*005a*/ 	.short	(.L_323 - .L_322)
.L_322:
        /*005c*/ 	.word	0x00000000
        /*0060*/ 	.short	0x0004
        /*0062*/ 	.short	0x0020
        /*0064*/ 	.byte	0x00, 0xf0, 0x11, 0x00


	//----- nvinfo : EIATTR_KPARAM_INFO
	.align		4
.L_323:
        /*0068*/ 	.byte	0x04, 0x17
        /*006a*/ 	.short	(.L_325 - .L_324)
.L_324:
        /*006c*/ 	.word	0x00000000
        /*0070*/ 	.short	0x0003
        /*0072*/ 	.short	0x0018
        /*0074*/ 	.byte	0x00, 0xf0, 0x21, 0x00


	//----- nvinfo : EIATTR_KPARAM_INFO
	.align		4
.L_325:
        /*0078*/ 	.byte	0x04, 0x17
        /*007a*/ 	.short	(.L_327 - .L_326)
.L_326:
        /*007c*/ 	.word	0x00000000
        /*0080*/ 	.short	0x0002
        /*0082*/ 	.short	0x0010
        /*0084*/ 	.byte	0x00, 0xf0, 0x21, 0x00


	//----- nvinfo : EIATTR_KPARAM_INFO
	.align		4
.L_327:
        /*0088*/ 	.byte	0x04, 0x17
        /*008a*/ 	.short	(.L_329 - .L_328)
.L_328:
        /*008c*/ 	.word	0x00000000
        /*0090*/ 	.short	0x0001
        /*0092*/ 	.short	0x0008
        /*0094*/ 	.byte	0x00, 0xf0, 0x21, 0x00


	//----- nvinfo : EIATTR_KPARAM_INFO
	.align		4
.L_329:
        /*0098*/ 	.byte	0x04, 0x17
        /*009a*/ 	.short	(.L_331 - .L_330)
.L_330:
        /*009c*/ 	.word	0x00000000
        /*00a0*/ 	.short	0x0000
        /*00a2*/ 	.short	0x0000
        /*00a4*/ 	.byte	0x00, 0xf0, 0x21, 0x00


	//----- nvinfo : EIATTR_SPARSE_MMA_MASK
	.align		4
.L_331:
        /*00a8*/ 	.byte	0x03, 0x50
        /*00aa*/ 	.short	0x0000


	//----- nvinfo : EIATTR_MAXREG_COUNT
	.align		4
        /*00ac*/ 	.byte	0x03, 0x1b
        /*00ae*/ 	.short	0x00ff


	//----- nvinfo : EIATTR_NUM_BARRIERS
	.align		4
        /*00b0*/ 	.byte	0x02, 0x4c
        /*00b2*/ 	.byte	0x01
	.zero		1


	//----- nvinfo : EIATTR_MERCURY_ISA_VERSION
	.align		4
        /*00b4*/ 	.byte	0x03, 0x5f
        /*00b6*/ 	.short	0x0101


	//----- nvinfo : EIATTR_EXIT_INSTR_OFFSETS
	.align		4
        /*00b8*/ 	.byte	0x04, 0x1c
        /*00ba*/ 	.short	(.L_333 - .L_332)


	//   ....[0]....
.L_332:
        /*00bc*/ 	.word	0x00001bc0


	//   ....[1]....
        /*00c0*/ 	.word	0x00001fd0


	//   ....[2]....
        /*00c4*/ 	.word	0x00002020


	//----- nvinfo : EIATTR_MAX_THREADS
	.align		4
.L_333:
        /*00c8*/ 	.byte	0x04, 0x05
        /*00ca*/ 	.short	(.L_335 - .L_334)
.L_334:
        /*00cc*/ 	.word	0x00000100
        /*00d0*/ 	.word	0x00000001
        /*00d4*/ 	.word	0x00000001


	//----- nvinfo : EIATTR_CRS_STACK_SIZE
	.align		4
.L_335:
        /*00d8*/ 	.byte	0x04, 0x1e
        /*00da*/ 	.short	(.L_337 - .L_336)
.L_336:
        /*00dc*/ 	.word	0x00000000


	//----- nvinfo : EIATTR_CBANK_PARAM_SIZE
	.align		4
.L_337:
        /*00e0*/ 	.byte	0x03, 0x19
        /*00e2*/ 	.short	0x0038


	//----- nvinfo : EIATTR_PARAM_CBANK
	.align		4
        /*00e4*/ 	.byte	0x04, 0x0a
        /*00e6*/ 	.short	(.L_339 - .L_338)
	.align		4
.L_338:
        /*00e8*/ 	.word	index@(.nv.constant0._ZN2at6native30tinygemm_m16n8k16_chunk_kernelINS0_10ALayout_RMILNS0_14KReductionTypeE0EEENS0_15BLayout_TC_int4ILi8ELi64EEES4_Li8ELi8EEEvPKvS8_S8_Pviiiiii)
        /*00ec*/ 	.short	0x0210
        /*00ee*/ 	.short	0x0038


	//----- nvinfo : EIATTR_SW_WAR
	.align		4
.L_339:
        /*00f0*/ 	.byte	0x04, 0x36
        /*00f2*/ 	.short	(.L_341 - .L_340)
.L_340:
        /*00f4*/ 	.word	0x00000008
.L_341:


//--------------------- .nv.info._ZN2at6native30tinygemm_m16n8k16_chunk_kernelINS0_10ALayout_RMILNS0_14KReductionTypeE0EEENS0_15BLayout_TC_int4ILi4ELi64EEES4_Li8ELi8EEEvPKvS8_S8_Pviiiiii --------------------------
	.section	.nv.info._ZN2at6native30tinygemm_m16n8k16_chunk_kernelINS0_10ALayout_RMILNS0_14KReductionTypeE0EEENS0_15BLayout_TC_int4ILi4ELi64EEES4_Li8ELi8EEEvPKvS8_S8_Pviiiiii,"",@"SHT_CUDA_INFO"
	.sectionflags	@""
	.align	4


	//----- nvinfo : EIATTR_CUDA_API_VERSION
	.align		4
        /*0000*/ 	.byte	0x04, 0x37
        /*0002*/ 	.short	(.L_343 - .L_342)
.L_342:
        /*0004*/ 	.word	0x00000082


	//----- nvinfo : EIATTR_KPARAM_INFO
	.align		4
.L_343:
        /*0008*/ 	.byte	0x04, 0x17
        /*000a*/ 	.short	(.L_345 - .L_344)
.L_344:
        /*000c*/ 	.word	0x00000000
        /*0010*/ 	.short	0x0009
        /*0012*/ 	.short	0x0034
        /*0014*/ 	.byte	0x00, 0xf0, 0x11, 0x00


	//----- nvinfo : EIATTR_KPARAM_INFO
	.align		4
.L_345:
        /*0018*/ 	.byte	0x04, 0x17
        /*001a*/ 	.short	(.L_347 - .L_346)
.L_346:
        /*001c*/ 	.word	0x00000000
        /*0020*/ 	.short	0x0008
        /*0022*/ 	.short	0x0030
        /*0024*/ 	.byte	0x00, 0xf0, 0x11, 0x00


	//----- nvinfo : EIATTR_KPARAM_INFO
	.align		4
.L_347:
        /*0028*/ 	.byte	0x04, 0x17
        /*002a*/ 	.short	(.L_349 - .L_348)
.L_348:
        /*002c*/ 	.word	0x00000000
        /*0030*/ 	.short	0x0007
        /*0032*/ 	.short	0x002c
        /*0034*/ 	.byte	0x00, 0xf0, 0x11, 0x00


	//----- nvinfo : EIATTR_KPARAM_INFO
	.align		4
.L_349:
        /*0038*/ 	.byte	0x04, 0x17
        /*003a*/ 	.short	(.L_351 - .L_350)
.L_350:
        /*003c*/ 	.word	0x00000000
        /*0040*/ 	.short	0x0006
        /*0042*/ 	.short	0x0028
        /*0044*/ 	.byte	0x00, 0xf0, 0x11, 0x00


	//----- nvinfo : EIATTR_KPARAM_INFO
	.align		4
.L_351:
        /*0048*/ 	.byte	0x04, 0x17
        /*004a*/ 	.short	(.L_353 - .L_352)
.L_352:
        /*004c*/ 	.word	0x00000000
        /*0050*/ 	.short	0x0005
        /*0052*/ 	.short	0x0024
        /*0054*/ 	.byte	0x00, 0xf0, 0x11, 0x00


	//----- nvinfo : EIATTR_KPARAM_INFO
	.align		4
.L_353:
        /*0058*/ 	.byte	0x04, 0x17
        /*005a*/ 	.short	(.L_355 - .L_354)
.L_354:
        /*005c*/ 	.word	0x00000000
        /*0060*/ 	.short	0x0004
        /*0062*/ 	.short	0x0020
        /*0064*/ 	.byte	0x00, 0xf0, 0x11, 0x00


	//----- nvinfo : EIATTR_KPARAM_INFO
	.align		4
.L_355:
        /*0068*/ 	.byte	0x04, 0x17
        /*006a*/ 	.short	(.L_357 - .L_356)
.L_356:
        /*006c*/ 	.word	0x00000000
        /*0070*/ 	.short	0x0003
        /*0072*/ 	.short	0x0018
        /*0074*/ 	.byte	0x00, 0xf0, 0x21, 0x00


	//----- nvinfo : EIATTR_KPARAM_INFO
	.align		4
.L_357:
        /*0078*/ 	.byte	0x04, 0x17
        /*007a*/ 	.short	(.L_359 - .L_358)
.L_358:
        /*007c*/ 	.word	0x00000000
        /*0080*/ 	.short	0x0002
        /*0082*/ 	.short	0x0010
        /*0084*/ 	.byte	0x00, 0xf0, 0x21, 0x00


	//----- nvinfo : EIATTR_KPARAM_INFO
	.align		4
.L_359:
        /*0088*/ 	.byte	0x04, 0x17
        /*008a*/ 	.short	(.L_361 - .L_360)
.L_360:
        /*008c*/ 	.word	0x00000000
        /*0090*/ 	.short	0x0001
        /*0092*/ 	.short	0x0008
        /*0094*/ 	.byte	0x00, 0xf0, 0x21, 0x00


	//----- nvinfo : EIATTR_KPARAM_INFO
	.align		4
.L_361:
        /*0098*/ 	.byte	0x04, 0x17
        /*009a*/ 	.short	(.L_363 - .L_362)
.L_362:
        /*009c*/ 	.word	0x00000000
        /*00a0*/ 	.short	0x0000
        /*00a2*/ 	.short	0x0000
        /*00a4*/ 	.byte	0x00, 0xf0, 0x21, 0x00


	//----- nvinfo : EIATTR_SPARSE_MMA_MASK
	.align		4
.L_363:
        /*00a8*/ 	.byte	0x03, 0x50
        /*00aa*/ 	.short	0x0000


	//----- nvinfo : EIATTR_MAXREG_COUNT
	.align		4
        /*00ac*/ 	.byte	0x03, 0x1b
        /*00ae*/ 	.short	0x00ff


	//----- nvinfo : EIATTR_NUM_BARRIERS
	.align		4
        /*00b0*/ 	.byte	0x02, 0x4c
        /*00b2*/ 	.byte	0x01
	.zero		1


	//----- nvinfo : EIATTR_MERCURY_ISA_VERSION
	.align		4
        /*00b4*/ 	.byte	0x03, 0x5f
        /*00b6*/ 	.short	0x0101


	//----- nvinfo : EIATTR_EXIT_INSTR_OFFSETS
	.align		4
        /*00b8*/ 	.byte	0x04, 0x1c
        /*00ba*/ 	.short	(.L_365 - .L_364)


	//   ....[0]....
.L_364:
        /*00bc*/ 	.word	0x000016d0


	//   ....[1]....
        /*00c0*/ 	.word	0x00001ae0


	//   ....[2]....
        /*00c4*/ 	.word	0x00001b30


	//----- nvinfo : EIATTR_MAX_THREADS
	.align		4
.L_365:
        /*00c8*/ 	.byte	0x04, 0x05
        /*00ca*/ 	.short	(.L_367 - .L_366)
.L_366:
        /*00cc*/ 	.word	0x00000100
        /*00d0*/ 	.word	0x00000001
        /*00d4*/ 	.word	0x00000001


	//----- nvinfo : EIATTR_CRS_STACK_SIZE
	.align		4
.L_367:
        /*00d8*/ 	.byte	0x04, 0x1e
        /*00da*/ 	.short	(.L_369 - .L_368)
.L_368:
        /*00dc*/ 	.word	0x00000000


	//----- nvinfo : EIATTR_CBANK_PARAM_SIZE
	.align		4
.L_369:
        /*00e0*/ 	.byte	0x03, 0x19
        /*00e2*/ 	.short	0x0038


	//----- nvinfo : EIATTR_PARAM_CBANK
	.align		4
        /*00e4*/ 	.byte	0x04, 0x0a
        /*00e6*/ 	.short	(.L_371 - .L_370)
	.align		4
.L_370:
        /*00e8*/ 	.word	index@(.nv.constant0._ZN2at6native30tinygemm_m16n8k16_chunk_kernelINS0_10ALayout_RMILNS0_14KReductionTypeE0EEENS0_15BLayout_TC_int4ILi4ELi64EEES4_Li8ELi8EEEvPKvS8_S8_Pviiiiii)
        /*00ec*/ 	.short	0x0210
        /*00ee*/ 	.short	0x0038


	//----- nvinfo : EIATTR_SW_WAR
	.align		4
.L_371:
        /*00f0*/ 	.byte	0x04, 0x36
        /*00f2*/ 	.short	(.L_373 - .L_372)
.L_372:
        /*00f4*/ 	.word	0x00000008
.L_373:


//--------------------- .nv.info._ZN2at6native30tinygemm_m16n8k16_chunk_kernelINS0_10ALayout_RMILNS0_14KReductionTypeE0EEENS0_15BLayout_TC_int4ILi2ELi64EEES4_Li8ELi8EEEvPKvS8_S8_Pviiiiii --------------------------
	.section	.nv.info._ZN2at6native30tinygemm_m16n8k16_chunk_kernelINS0_10ALayout_RMILNS0_14KReductionTypeE0EEENS0_15BLayout_TC_int4ILi2ELi64EEES4_Li8ELi8EEEvPKvS8_S8_Pviiiiii,"",@"SHT_CUDA_INFO"
	.sectionflags	@""
	.align	4


	//----- nvinfo : EIATTR_CUDA_API_VERSION
	.align		4
        /*0000*/ 	.byte	0x04, 0x37
        /*0002*/ 	.short	(.L_375 - .L_374)
.L_374:
        /*0004*/ 	.word	0x00000082


	//----- nvinfo : EIATTR_KPARAM_INFO
	.align		4
.L_375:
        /*0008*/ 	.byte	0x04, 0x17
        /*000a*/ 	.short	(.L_377 - .L_376)
.L_376:
        /*000c*/ 	.word	0x00000000
        /*0010*/ 	.short	0x0009
        /*0012*/ 	.short	0x0034
        /*0014*/ 	.byte	0x00, 0xf0, 0x11, 0x00


	//----- nvinfo : EIATTR_KPARAM_INFO
	.align		4
.L_377:
        /*0018*/ 	.byte	0x04, 0x17
        /*001a*/ 	.short	(.L_379 - .L_378)
.L_378:
        /*001c*/ 	.word	0x00000000
        /*0020*/ 	.short	0x0008
        /*0022*/ 	.short	0x0030
        /*0024*/ 	.byte	0x00, 0xf0, 0x11, 0x00


	//----- nvinfo : EIATTR_KPARAM_INFO
	.align		4
.L_379:
        /*0028*/ 	.byte	0x04, 0x17
        /*002a*/ 	.short	(.L_381 - .L_380)
.L_380:
        /*002c*/ 	.word	0x00000000
        /*0030*/ 	.short	0x0007
        /*0032*/ 	.short	0x002c
        /*0034*/ 	.byte	0x00, 0xf0, 0x11, 0x00


	//----- nvinfo : EIATTR_KPARAM_INFO
	.align		4
.L_381:
        /*0038*/ 	.byte	0x04, 0x17
        /*003a*/ 	.short	(.L_383 - .L_382)
.L_382:
        /*003c*/ 	.word	0x00000000
        /*0040*/ 	.short	0x0006
        /*0042*/ 	.short	0x0028
        /*0044*/ 	.byte	0x00, 0xf0, 0x11, 0x00


	//----- nvinfo : EIATTR_KPARAM_INFO
	.align		4
.L_383:
        /*0048*/ 	.byte	0x04, 0x17
        /*004a*/ 	.short	(.L_385 - .L_384)
.L_384:
        /*004c*/ 	.word	0x00000000
        /*0050*/ 	.short	0x0005
        /*0052*/ 	.short	0x0024
        /*0054*/ 	.byte	0x00, 0xf0, 0x11, 0x00


	//----- nvinfo : EIATTR_KPARAM_INFO
	.align		4
.L_385:
        /*0058*/ 	.byte	0x04, 0x17
        /*005a*/ 	.short	(.L_387 - .L_386)
.L_386:
        /*005c*/ 	.word	0x00000000
        /*0060*/ 	.short	0x0004
        /*0062*/ 	.short	0x0020
        /*0064*/ 	.byte	0x00, 0xf0, 0x11, 0x00


	//----- nvinfo : EIATTR_KPARAM_INFO
	.align		4
.L_387:
        /*0068*/ 	.byte	0x04, 0x17
        /*006a*/ 	.short	(.L_389 - .L_388)
.L_388:
        /*006c*/ 	.word	0x00000000
        /*0070*/ 	.short	0x0003
        /*0072*/ 	.short	0x0018
        /*0074*/ 	.byte	0x00, 0xf0, 0x21, 0x00


	//----- nvinfo : EIATTR_KPARAM_INFO
	.align		4
.L_389:
        /*0078*/ 	.byte	0x04, 0x17
        /*007a*/ 	.short	(.L_391 - .L_390)
.L_390:
        /*007c*/ 	.word	0x00000000
        /*0080*/ 	.short	0x0002
        /*0082*/ 	.short	0x0010
        /*0084*/ 	.byte	0x00, 0xf0, 0x21, 0x00


	//----- nvinfo : EIATTR_KPARAM_INFO
	.align		4
.L_391:
        /*0088*/ 	.byte	0x04, 0x17
        /*008a*/ 	.short	(.L_393 - .L_392)
.L_392:
        /*008c*/ 	.word	0x00000000
        /*0090*/ 	.short	0x0001
        /*0092*/ 	.short	0x0008
        /*0094*/ 	.byte	0x00, 0xf0, 0x21, 0x00


	//----- nvinfo : EIATTR_KPARAM_INFO
	.align		4
.L_393:
        /*0098*/ 	.byte	0x04, 0x17
        /*009a*/ 	.short	(.L_395 - .L_394)
.L_394:
        /*009c*/ 	.word	0x00000000
        /*00a0*/ 	.short	0x0000
        /*00a2*/ 	.short	0x0000
        /*00a4*/ 	.byte	0x00, 0xf0, 0x21, 0x00


	//----- nvinfo : EIATTR_SPARSE_MMA_MASK
	.align		4
.L_395:
        /*00a8*/ 	.byte	0x03, 0x50
        /*00aa*/ 	.short	0x0000


	//----- nvinfo : EIATTR_MAXREG_COUNT
	.align		4
        /*00ac*/ 	.byte	0x03, 0x1b
        /*00ae*/ 	.short	0x00ff


	//----- nvinfo : EIATTR_NUM_BARRIERS
	.align		4
        /*00b0*/ 	.byte	0x02, 0x4c
        /*00b2*/ 	.byte	0x01
	.zero		1


	//----- nvinfo : EIATTR_MERCURY_ISA_VERSION
	.align		4
        /*00b4*/ 	.byte	0x03, 0x5f
        /*00b6*/ 	.short	0x0101


	//----- nvinfo : EIATTR_EXIT_INSTR_OFFSETS
	.align		4
        /*00b8*/ 	.byte	0x04, 0x1c
        /*00ba*/ 	.short	(.L_397 - .L_396)


	//   ....[0]....
.L_396:
        /*00bc*/ 	.word	0x000014c0


	//   ....[1]....
        /*00c0*/ 	.word	0x000018d0


	//   ....[2]....
        /*00c4*/ 	.word	0x00001920


	//----- nvinfo : EIATTR_MAX_THREADS
	.align		4
.L_397:
        /*00c8*/ 	.byte	0x04, 0x05
        /*00ca*/ 	.short	(.L_399 - .L_398)
.L_398:
        /*00cc*/ 	.word	0x00000100
        /*00d0*/ 	.word	0x00000001
        /*00d4*/ 	.word	0x00000001


	//----- nvinfo : EIATTR_CRS_STACK_SIZE
	.align		4
.L_399:
        /*00d8*/ 	.byte	0x04, 0x1e
        /*00da*/ 	.short	(.L_401 - .L_400)
.L_400:
        /*00dc*/ 	.word	0x00000000


	//----- nvinfo : EIATTR_CBANK_PARAM_SIZE
	.align		4
.L_401:
        /*00e0*/ 	.byte	0x03, 0x19
        /*00e2*/ 	.short	0x0038


	//----- nvinfo : EIATTR_PARAM_CBANK
	.align		4
        /*00e4*/ 	.byte	0x04, 0x0a
        /*00e6*/ 	.short	(.L_403 - .L_402)
	.align		4
.L_402:
        /*00e8*/ 	.word	index@(.nv.constant0._ZN2at6native30tinygemm_m16n8k16_chunk_kernelINS0_10ALayout_RMILNS0_14KReductionTypeE0EEENS0_15BLayout_TC_int4ILi2ELi64EEES4_Li8ELi8EEEvPKvS8_S8_Pviiiiii)
        /*00ec*/ 	.short	0x0210
        /*00ee*/ 	.short	0x0038


	//----- nvinfo : EIATTR_SW_WAR
	.align		4
.L_403:
        /*00f0*/ 	.byte	0x04, 0x36
        /*00f2*/ 	.short	(.L_405 - .L_404)
.L_404:
        /*00f4*/ 	.word	0x00000008
.L_405:


//--------------------- .nv.info._ZN2at6native30tinygemm_m16n8k16_chunk_kernelINS0_10ALayout_RMILNS0_14KReductionTypeE0EEENS0_15BLayout_TC_int4ILi8ELi32EEES4_Li8ELi8EEEvPKvS8_S8_Pviiiiii --------------------------
	.section	.nv.info._ZN2at6native30tinygemm_m16n8k16_chunk_kernelINS0_10ALayout_RMILNS0_14KReductionTypeE0EEENS0_15BLayout_TC_int4ILi8ELi32EEES4_Li8ELi8EEEvPKvS8_S8_Pviiiiii,"",@"SHT_CUDA_INFO"
	.sectionflags	@""
	.align	4


	//----- nvinfo : EIATTR_CUDA_API_VERSION
	.align		4
        /*0000*/ 	.byte	0x04, 0x37
        /*0002*/ 	.short	(.L_407 - .L_406)
.L_406:
        /*0004*/ 	.word	0x00000082


	//----- nvinfo : EIATTR_KPARAM_INFO
	.align		4
.L_407:
        /*0008*/ 	.byte	0x04, 0x17
        /*000a*/ 	.short	(.L_409 - .L_408)
.L_408:
        /*000c*/ 	.word	0x00000000
        /*0010*/ 	.short	0x0009
        /*0012*/ 	.short	0x0034
        /*0014*/ 	.byte	0x00, 0xf0, 0x11, 0x00


	//----- nvinfo : EIATTR_KPARAM_INFO
	.align		4
.L_409:
        /*0018*/ 	.byte	0x04, 0x17
        /*001a*/ 	.short	(.L_411 - .L_410)
.L_410:
        /*001c*/ 	.word	0x00000000
        /*0020*/ 	.short	0x0008
        /*0022*/ 	.short	0x0030
        /*0024*/ 	.byte	0x00, 0xf0, 0x11, 0x00


	//----- nvinfo : EIATTR_KPARAM_INFO
	.align		4
.L_411:
        /*0028*/ 	.byte	0x04, 0x17
        /*002a*/ 	.short	(.L_413 - .L_412)
.L_412:
        /*002c*/ 	.word	0x00000000
        /*0030*/ 	.short	0x0007
        /*0032*/ 	.short	0x002c
        /*0034*/ 	.byte	0x00, 0xf0, 0x11, 0x00


	//----- nvinfo : EIATTR_KPARAM_INFO
	.align		4
.L_413:
        /*0038*/ 	.byte	0x04, 0x17
        /*003a*/ 	.short	(.L_415 - .L_414)
.L_414:
        /*003c*/ 	.word	0x00000000
        /*0040*/ 	.short	0x0006
        /*0042*/ 	.short	0x0028
        /*0044*/ 	.byte	0x00, 0xf0, 0x11, 0x00


	//----- nvinfo : EIATTR_KPARAM_INFO
	.align		4
.L_415:
        /*0048*/ 	.byte	0x04, 0x17
        /*004a*/ 	.short	(.L_417 - .L_416)
.L_416:
        /*004c*/ 	.word	0x00000000
        /*0050*/ 	.short	0x0005
        /*0052*/ 	.short	0x0024
        /*0054*/ 	.byte	0x00, 0xf0, 0x11, 0x00


	//----- nvinfo : EIATTR_KPARAM_INFO
	.align		4
.L_417:
        /*0058*/ 	.byte	0x04, 0x17
        /*005a*/ 	.short	(.L_419 - .L_418)
.L_418:
        /*005c*/ 	.word	0x00000000
        /*0060*/ 	.short	0x0004
        /*0062*/ 	.short	0x0020
        /*0064*/ 	.byte	0x00, 0xf0, 0x11, 0x00


	//----- nvinfo : EIATTR_KPARAM_INFO
	.align		4
.L_419:
        /*0068*/ 	.byte	0x04, 0x17
        /*006a*/ 	.short	(.L_421 - .L_420)
.L_420:
        /*006c*/ 	.word	0x00000000
        /*0070*/ 	.short	0x0003
        /*0072*/ 	.short	0x0018
        /*0074*/ 	.byte	0x00, 0xf0, 0x21, 0x00


	//----- nvinfo : EIATTR_KPARAM_INFO
	.align		4
.L_421:
        /*0078*/ 	.byte	0x04, 0x17
        /*007a*/ 	.short	(.L_423 - .L_422)
.L_422:
        /*007c*/ 	.word	0x00000000
        /*0080*/ 	.short	0x0002
        /*0082*/ 	.short	0x0010
        /*0084*/ 	.byte	0x00, 0xf0, 0x21, 0x00


	//----- nvinfo : EIATTR_KPARAM_INFO
	.align		4
.L_423:
        /*0088*/ 	.byte	0x04, 0x17
        /*008a*/ 	.short	(.L_425 - .L_424)
.L_424:
        /*008c*/ 	.word	0x00000000
        /*0090*/ 	.short	0x0001
        /*0092*/ 	.short	0x0008
        /*0094*/ 	.byte	0x00, 0xf0, 0x21, 0x00


	//----- nvinfo : EIATTR_KPARAM_INFO
	.align		4
.L_425:
        /*0098*/ 	.byte	0x04, 0x17
        /*009a*/ 	.short	(.L_427 - .L_426)
.L_426:
        /*009c*/ 	.word	0x00000000
        /*00a0*/ 	.short	0x0000
        /*00a2*/ 	.short	0x0000
        /*00a4*/ 	.byte	0x00, 0xf0, 0x21, 0x00


	//----- nvinfo : EIATTR_SPARSE_MMA_MASK
	.align		4
.L_427:
        /*00a8*/ 	.byte	0x03, 0x50
        /*00aa*/ 	.short	0x0000


	//----- nvinfo : EIATTR_MAXREG_COUNT
	.align		4
        /*00ac*/ 	.byte	0x03, 0x1b
        /*00ae*/ 	.short	0x00ff


	//----- nvinfo : EIATTR_NUM_BARRIERS
	.align		4
        /*00b0*/ 	.byte	0x02, 0x4c
        /*00b2*/ 	.byte	0x01
	.zero		1


	//----- nvinfo : EIATTR_MERCURY_ISA_VERSION
	.align		4
        /*00b4*/ 	.byte	0x03, 0x5f
        /*00b6*/ 	.short	0x0101


	//----- nvinfo : EIATTR_EXIT_INSTR_OFFSETS
	.align		4
        /*00b8*/ 	.byte	0x04, 0x1c
        /*00ba*/ 	.short	(.L_429 - .L_428)


	//   ....[0]....
.L_428:
        /*00bc*/ 	.word	0x00001c00


	//   ....[1]....
        /*00c0*/ 	.word	0x00002010


	//   ....[2]....
        /*00c4*/ 	.word	0x00002060


	//----- nvinfo : EIATTR_MAX_THREADS
	.align		4
.L_429:
        /*00c8*/ 	.byte	0x04, 0x05
        /*00ca*/ 	.short	(.L_431 - .L_430)
.L_430:
        /*00cc*/ 	.word	0x00000100
        /*00d0*/ 	.word	0x00000001
        /*00d4*/ 	.word	0x00000001


	//----- nvinfo : EIATTR_CRS_STACK_SIZE
	.align		4
.L_431:
        /*00d8*/ 	.byte	0x04, 0x1e
        /*00da*/ 	.short	(.L_433 - .L_432)
.L_432:
        /*00dc*/ 	.word	0x00000000


	//----- nvinfo : EIATTR_CBANK_PARAM_SIZE
	.align		4
.L_433:
        /*00e0*/ 	.byte	0x03, 0x19
        /*00e2*/ 	.short	0x0038


	//----- nvinfo : EIATTR_PARAM_CBANK
	.align		4
        /*00e4*/ 	.byte	0x04, 0x0a
        /*00e6*/ 	.short	(.L_435 - .L_434)
	.align		4
.L_434:
        /*00e8*/ 	.word	index@(.nv.constant0._ZN2at6native30tinygemm_m16n8k16_chunk_kernelINS0_10ALayout_RMILNS0_14KReductionTypeE0EEENS0_15BLayout_TC_int4ILi8ELi32EEES4_Li8ELi8EEEvPKvS8_S8_Pviiiiii)
        /*00ec*/ 	.short	0x0210
        /*00ee*/ 	.short	0x0038


	//----- nvinfo : EIATTR_SW_WAR
	.align		4
.L_435:
        /*00f0*/ 	.byte	0x04, 0x36
        /*00f2*/ 	.short	(.L_437 - .L_436)
.L_436:
        /*00f4*/ 	.word	0x00000008
.L_437:


//--------------------- .nv.info._ZN2at6native30tinygemm_m16n8k16_chunk_kernelINS0_10ALayout_RMILNS0_14KReductionTypeE0EEENS0_15BLayout_TC_int4ILi4ELi32EEES4_Li8ELi8EEEvPKvS8_S8_Pviiiiii --------------------------
	.section	.nv.info._ZN2at6native30tinygemm_m16n8k16_chunk_kernelINS0_10ALayout_RMILNS0_14KReductionTypeE0EEENS0_15BLayout_TC_int4ILi4ELi32EEES4_Li8ELi8EEEvPKvS8_S8_Pviiiiii,"",@"SHT_CUDA_INFO"
	.sectionflags	@""
	.align	4


	//----- nvinfo : EIATTR_CUDA_API_VERSION
	.align		4
        /*0000*/ 	.byte	0x04, 0x37
        /*0002*/ 	.short	(.L_439 - .L_438)
.L_438:
        /*0004*/ 	.word	0x00000082


	//----- nvinfo : EIATTR_KPARAM_INFO
	.align		4
.L_439:
        /*0008*/ 	.byte	0x04, 0x17
        /*000a*/ 	.short	(.L_441 - .L_440)
.L_440:
        /*000c*/ 	.word	0x00000000
        /*0010*/ 	.short	0x0009
        /*0012*/ 	.short	0x0034
        /*0014*/ 	.byte	0x00, 0xf0, 0x11, 0x00


	//----- nvinfo : EIATTR_KPARAM_INFO
	.align		4
.L_441:
        /*0018*/ 	.byte	0x04, 0x17
        /*001a*/ 	.short	(.L_443 - .L_442)
.L_442:
        /*001c*/ 	.word	0x00000000
        /*0020*/ 	.short	0x0008
        /*0022*/ 	.short	0x0030
        /*0024*/ 	.byte	0x00, 0xf0, 0x11, 0x00


	//----- nvinfo : EIATTR_KPARAM_INFO
	.align		4
.L_443:
        /*0028*/ 	.byte	0x04, 0x17
        /*002a*/ 	.short	(.L_445 - .L_444)
.L_444:
        /*002c*/ 	.word	0x00000000
        /*0030*/ 	.short	0x0007
        /*0032*/ 	.short	0x002c
        /*0034*/ 	.byte	0x00, 0xf0, 0x11, 0x00


	//----- nvinfo : EIATTR_KPARAM_INFO
	.align		4
.L_445:
        /*0038*/ 	.byte	0x04, 0x17
        /*003a*/ 	.short	(.L_447 - .L_446)
.L_446:
        /*003c*/ 	.word	0x00000000
        /*0040*/ 	.short	0x0006
        /*0042*/ 	.short	0x0028
        /*0044*/ 	.byte	0x00, 0xf0, 0x11, 0x00


	//----- nvinfo : EIATTR_KPARAM_INFO
	.align		4
.L_447:
        /*0048*/ 	.byte	0x04, 0x17
        /*004a*/ 	.short	(.L_449 - .L_448)
.L_448:
        /*004c*/ 	.word	0x00000000
        /*0050*/ 	.short	0x0005
        /*0052*/ 	.short	0x0024
        /*0054*/ 	.byte	0x00, 0xf0, 0x11, 0x00


	//----- nvinfo : EIATTR_KPARAM_INFO
	.align		4
.L_449:
        /*0058*/ 	.byte	0x04, 0x17
        /*005a*/ 	.short	(.L_451 - .L_450)
.L_450:
        /*005c*/ 	.word	0x00000000
        /*0060*/ 	.short	0x0004
        /*0062*/ 	.short	0x0020
        /*0064*/ 	.byte	0x00, 0xf0, 0x11, 0x00


	//----- nvinfo : EIATTR_KPARAM_INFO
	.align		4
.L_451:
        /*0068*/ 	.byte	0x04, 0x17
        /*006a*/ 	.short	(.L_453 - .L_452)
.L_452:
        /*006c*/ 	.word	0x00000000
        /*0070*/ 	.short	0x0003
        /*0072*/ 	.short	0x0018
        /*0074*/ 	.byte	0x00, 0xf0, 0x21, 0x00


	//----- nvinfo : EIATTR_KPARAM_INFO
	.align		4
.L_453:
        /*0078*/ 	.byte	0x04, 0x17
        /*007a*/ 	.short	(.L_455 - .L_454)
.L_454:
        /*007c*/ 	.word	0x00000000
        /*0080*/ 	.short	0x0002
        /*0082*/ 	.short	0x0010
        /*0084*/ 	.byte	0x00, 0xf0, 0x21, 0x00


	//----- nvinfo : EIATTR_KPARAM_INFO
	.align		4
.L_455:
        /*0088*/ 	.byte	0x04, 0x17
        /*008a*/ 	.short	(.L_457 - .L_456)
.L_456:
        /*008c*/ 	.word	0x00000000
        /*0090*/ 	.short	0x0001
        /*0092*/ 	.short	0x0008
        /*0094*/ 	.byte	0x00, 0xf0, 0x21, 0x00


	//----- nvinfo : EIATTR_KPARAM_INFO
	.align		4
.L_457:
        /*0098*/ 	.byte	0x04, 0x17
        /*009a*/ 	.short	(.L_459 - .L_458)
.L_458:
        /*009c*/ 	.word	0x00000000
        /*00a0*/ 	.short	0x0000
        /*00a2*/ 	.short	0x0000
        /*00a4*/ 	.byte	0x00, 0xf0, 0x21, 0x00


	//----- nvinfo : EIATTR_SPARSE_MMA_MASK
	.align		4
.L_459:
        /*00a8*/ 	.byte	0x03, 0x50
        /*00aa*/ 	.short	0x0000


	//----- nvinfo : EIATTR_MAXREG_COUNT
	.align		4
        /*00ac*/ 	.byte	0x03, 0x1b
        /*00ae*/ 	.short	0x00ff


	//----- nvinfo : EIATTR_NUM_BARRIERS
	.align		4
        /*00b0*/ 	.byte	0x02, 0x4c
        /*00b2*/ 	.byte	0x01
	.zero		1


	//----- nvinfo : EIATTR_MERCURY_ISA_VERSION
	.align		4
        /*00b4*/ 	.byte	0x03, 0x5f
        /*00b6*/ 	.short	0x0101


	//----- nvinfo : EIATTR_EXIT_INSTR_OFFSETS
	.align		4
        /*00b8*/ 	.byte	0x04, 0x1c
        /*00ba*/ 	.short	(.L_461 - .L_460)


	//   ....[0]....
.L_460:
        /*00bc*/ 	.word	0x00001760


	//   ....[1]....
        /*00c0*/ 	.word	0x00001b70


	//   ....[2]....
        /*00c4*/ 	.word	0x00001bc0


	//----- nvinfo : EIATTR_MAX_THREADS
	.align		4
.L_461:
        /*00c8*/ 	.byte	0x04, 0x05
        /*00ca*/ 	.short	(.L_463 - .L_462)
.L_462:
        /*00cc*/ 	.word	0x00000100
        /*00d0*/ 	.word	0x00000001
        /*00d4*/ 	.word	0x00000001


	//----- nvinfo : EIATTR_CRS_STACK_SIZE
	.align		4
.L_463:
        /*00d8*/ 	.byte	0x04, 0x1e
        /*00da*/ 	.short	(.L_465 - .L_464)
.L_464:
        /*00dc*/ 	.word	0x00000000


	//----- nvinfo : EIATTR_CBANK_PARAM_SIZE
	.align		4
.L_465:
        /*00e0*/ 	.byte	0x03, 0x19
        /*00e2*/ 	.short	0x0038


	//----- nvinfo : EIATTR_PARAM_CBANK
	.align		4
        /*00e4*/ 	.byte	0x04, 0x0a
        /*00e6*/ 	.short	(.L_467 - .L_466)
	.align		4
.L_466:
        /*00e8*/ 	.word	index@(.nv.constant0._ZN2at6native30tinygemm_m16n8k16_chunk_kernelINS0_10ALayout_RMILNS0_14KReductionTypeE0EEENS0_15BLayout_TC_int4ILi4ELi32EEES4_Li8ELi8EEEvPKvS8_S8_Pviiiiii)
        /*00ec*/ 	.short	0x0210
        /*00ee*/ 	.short	0x0038


	//----- nvinfo : EIATTR_SW_WAR
	.align		4
.L_467:
        /*00f0*/ 	.byte	0x04, 0x36
        /*00f2*/ 	.short	(.L_469 - .L_468)
.L_468:
        /*00f4*/ 	.word	0x00000008
.L_469:


//--------------------- .nv.info._ZN2at6native30tinygemm_m16n8k16_chunk_kernelINS0_10ALayout_RMILNS0_14KReductionTypeE0EEENS0_15BLayout_TC_int4ILi2ELi32EEES4_Li8ELi8EEEvPKvS8_S8_Pviiiiii --------------------------
	.section	.nv.info._ZN2at6native30tinygemm_m16n8k16_chunk_kernelINS0_10ALayout_RMILNS0_14KReductionTypeE0EEENS0_15BLayout_TC_int4ILi2ELi32EEES4_Li8ELi8EEEvPKvS8_S8_Pviiiiii,"",@"SHT_CUDA_INFO"
	.sectionflags	@""
	.align	4


	//----- nvinfo : EIATTR_CUDA_API_VERSION
	.align		4
        /*0000*/ 	.byte	0x04, 0x37
        /*0002*/ 	.short	(.L_471 - .L_470)
.L_470:
        /*0004*/ 	.word	0x00000082


	//----- nvinfo : EIATTR_KPARAM_INFO
	.align		4
.L_471:
        /*0008*/ 	.byte	0x04, 0x17
        /*000a*/ 	.short	(.L_473 - .L_472)
.L_472:
        /*000c*/ 	.word	0x00000000
        /*0010*/ 	.short	0x0009
        /*0012*/ 	.short	0x0034
        /*0014*/ 	.byte	0x00, 0xf0, 0x11, 0x00


	//----- nvinfo : EIATTR_KPARAM_INFO
	.align		4
.L_473:
        /*0018*/ 	.byte	0x04, 0x17
        /*001a*/ 	.short	(.L_475 - .L_474)
.L_474:
        /*001c*/ 	.word	0x00000000
        /*0020*/ 	.short	0x0008
        /*0022*/ 	.short	0x0030
        /*0024*/ 	.byte	0x00, 0xf0, 0x11, 0x00


	//----- nvinfo : EIATTR_KPARAM_INFO
	.align		4
.L_475:
        /*0028*/ 	.byte	0x04, 0x17
        /*002a*/ 	.short	(.L_477 - .L_476)
.L_476:
        /*002c*/ 	.word	0x00000000
        /*0030*/ 	.short	0x0007
        /*0032*/ 	.short	0x002c
        /*0034*/ 	.byte	0x00, 0xf0, 0x11, 0x00


	//----- nvinfo : EIATTR_KPARAM_INFO
	.align		4
.L_477:
        /*0038*/ 	.byte	0x04, 0x17
        /*003a*/ 	.short	(.L_479 - .L_478)
.L_478:
        /*003c*/ 	.word	0x00000000
        /*0040*/ 	.short	0x0006
        /*0042*/ 	.short	0x0028
        /*0044*/ 	.byte	0x00, 0xf0, 0x11, 0x00


	//----- nvinfo : EIATTR_KPARAM_INFO
	.align		4
.L_479:
        /*0048*/ 	.byte	0x04, 0x17
        /*004a*/ 	.short	(.L_481 - .L_480)
.L_480:
        /*004c*/ 	.word	0x00000000
        /*0050*/ 	.short	0x0005
        /*0052*/ 	.short	0x0024
        /*0054*/ 	.byte	0x00, 0xf0, 0x11, 0x00


	//----- nvinfo : EIATTR_KPARAM_INFO
	.align		4
.L_481:
        /*0058*/ 	.byte	0x04, 0x17
        /*005a*/ 	.short	(.L_483 - .L_482)
.L_482:
        /*005c*/ 	.word	0x00000000
        /*0060*/ 	.short	0x0004
        /*0062*/ 	.short	0x0020
        /*0064*/ 	.byte	0x00, 0xf0, 0x11, 0x00


	//----- nvinfo : EIATTR_KPARAM_INFO
	.align		4
.L_483:
        /*0068*/ 	.byte	0x04, 0x17
        /*006a*/ 	.short	(.L_485 - .L_484)
.L_484:
        /*006c*/ 	.word	0x00000000
        /*0070*/ 	.short	0x0003
        /*0072*/ 	.short	0x0018
        /*0074*/ 	.byte	0x00, 0xf0, 0x21, 0x00


	//----- nvinfo : EIATTR_KPARAM_INFO
	.align		4
.L_485:
        /*0078*/ 	.byte	0x04, 0x17
        /*007a*/ 	.short	(.L_487 - .L_486)
.L_486:
        /*007c*/ 	.word	0x00000000
        /*0080*/ 	.short	0x0002
        /*0082*/ 	.short	0x0010
        /*0084*/ 	.byte	0x00, 0xf0, 0x21, 0x00


	//----- nvinfo : EIATTR_KPARAM_INFO
	.align		4
.L_487:
        /*0088*/ 	.byte	0x04, 0x17
        /*008a*/ 	.short	(.L_489 - .L_488)
.L_488:
        /*008c*/ 	.word	0x00000000
        /*0090*/ 	.short	0x0001
        /*0092*/ 	.short	0x0008
        /*0094*/ 	.byte	0x00, 0xf0, 0x21, 0x00


	//----- nvinfo : EIATTR_KPARAM_INFO
	.align		4
.L_489:
        /*0098*/ 	.byte	0x04, 0x17
        /*009a*/ 	.short	(.L_491 - .L_490)
.L_490:
        /*009c*/ 	.word	0x00000000
        /*00a0*/ 	.short	0x0000
        /*00a2*/ 	.short	0x0000
        /*00a4*/ 	.byte	0x00, 0xf0, 0x21, 0x00


	//----- nvinfo : EIATTR_SPARSE_MMA_MASK
	.align		4
.L_491:
        /*00a8*/ 	.byte	0x03, 0x50
        /*00aa*/ 	.short	0x0000


	//----- nvinfo : EIATTR_MAXREG_COUNT
	.align		4
        /*00ac*/ 	.byte	0x03, 0x1b
        /*00ae*/ 	.short	0x00ff


	//----- nvinfo : EIATTR_NUM_BARRIERS
	.align		4
        /*00b0*/ 	.byte	0x02, 0x4c
        /*00b2*/ 	.byte	0x01
	.zero		1


	//----- nvinfo : EIATTR_MERCURY_ISA_VERSION
	.align		4
        /*00b4*/ 	.byte	0x03, 0x5f
        /*00b6*/ 	.short	0x0101


	//----- nvinfo : EIATTR_EXIT_INSTR_OFFSETS
	.align		4
        /*00b8*/ 	.byte	0x04, 0x1c
        /*00ba*/ 	.short	(.L_493 - .L_492)


	//   ....[0]....
.L_492:
        /*00bc*/ 	.word	0x00001490


	//   ....[1]....
        /*00c0*/ 	.word	0x000018a0


	//   ....[2]....
        /*00c4*/ 	.word	0x000018f0


	//----- nvinfo : EIATTR_MAX_THREADS
	.align		4
.L_493:
        /*00c8*/ 	.byte	0x04, 0x05
        /*00ca*/ 	.short	(.L_495 - .L_494)
.L_494:
        /*00cc*/ 	.word	0x00000100
        /*00d0*/ 	.word	0x00000001
        /*00d4*/ 	.word	0x00000001


	//----- nvinfo : EIATTR_CRS_STACK_SIZE
	.align		4
.L_495:
        /*00d8*/ 	.byte	0x04, 0x1e
        /*00da*/ 	.short	(.L_497 - .L_496)
.L_496:
        /*00dc*/ 	.word	0x00000000


	//----- nvinfo : EIATTR_CBANK_PARAM_SIZE
	.align		4
.L_497:
        /*00e0*/ 	.byte	0x03, 0x19
        /*00e2*/ 	.short	0x0038


	//----- nvinfo : EIATTR_PARAM_CBANK
	.align		4
        /*00e4*/ 	.byte	0x04, 0x0a
        /*00e6*/ 	.short	(.L_499 - .L_498)
	.align		4
.L_498:
        /*00e8*/ 	.word	index@(.nv.constant0._ZN2at6native30tinygemm_m16n8k16_chunk_kernelINS0_10ALayout_RMILNS0_14KReductionTypeE0EEENS0_15BLayout_TC_int4ILi2ELi32EEES4_Li8ELi8EEEvPKvS8_S8_Pviiiiii)
        /*00ec*/ 	.short	0x0210
        /*00ee*/ 	.short	0x0038


	//----- nvinfo : EIATTR_SW_WAR
	.align		4
.L_499:
        /*00f0*/ 	.byte	0x04, 0x36
        /*00f2*/ 	.short	(.L_501 - .L_500)
.L_500:
        /*00f4*/ 	.word	0x00000008
.L_501:


//--------------------- .nv.info._ZN2at6native31matrix_to_m16n8k16_Bint4_layoutILi8EEEvNS_27GenericPackedTensorAccessorIhLm2ENS_17RestrictPtrTraitsEiEENS2_IiLm4ES3_iEE --------------------------
	.section	.nv.info._ZN2at6native31matrix_to_m16n8k16_Bint4_layoutILi8EEEvNS_27GenericPackedTensorAccessorIhLm2ENS_17RestrictPtrTraitsEiEENS2_IiLm4ES3_iEE,"",@"SHT_CUDA_INFO"
	.sectionflags	@""
	.align	4


	//----- nvinfo : EIATTR_CUDA_API_VERSION
	.align		4
        /*0000*/ 	.byte	0x04, 0x37
        /*0002*/ 	.short	(.L_503 - .L_502)
.L_502:
        /*0004*/ 	.word	0x00000082


	//----- nvinfo : EIATTR_KPARAM_INFO
	.align		4
.L_503:
        /*0008*/ 	.byte	0x04, 0x17
        /*000a*/ 	.short	(.L_505 - .L_504)
.L_504:
        /*000c*/ 	.word	0x00000000
        /*0010*/ 	.short	0x0001
        /*0012*/ 	.short	0x0018
        /*0014*/ 	.byte	0x00, 0xf0, 0xa1, 0x00


	//----- nvinfo : EIATTR_KPARAM_INFO
	.align		4
.L_505:
        /*0018*/ 	.byte	0x04, 0x17
        /*001a*/ 	.short	(.L_507 - .L_506)
.L_506:
        /*001c*/ 	.word	0x00000000
        /*0020*/ 	.short	0x0000
        /*0022*/ 	.short	0x0000
        /*0024*/ 	.byte	0x00, 0xf0, 0x61, 0x00


	//----- nvinfo : EIATTR_SPARSE_MMA_MASK
	.align		4
.L_507:
        /*0028*/ 	.byte	0x03, 0x50
        /*002a*/ 	.short	0x0000


	//----- nvinfo : EIATTR_MAXREG_COUNT
	.align		4
        /*002c*/ 	.byte	0x03, 0x1b
        /*002e*/ 	.short	0x00ff


	//----- nvinfo : EIATTR_MERCURY_ISA_VERSION
	.align		4
        /*0030*/ 	.byte	0x03, 0x5f
        /*0032*/ 	.short	0x0101


	//----- nvinfo : EIATTR_EXIT_INSTR_OFFSETS
	.align		4
        /*0034*/ 	.byte	0x04, 0x1c
        /*0036*/ 	.short	(.L_509 - .L_508)


	//   ....[0]....
.L_508:
        /*0038*/ 	.word	0x00000e60


	//----- nvinfo : EIATTR_CBANK_PARAM_SIZE
	.align		4
.L_509:
        /*003c*/ 	.byte	0x03, 0x19
        /*003e*/ 	.short	0x0040


	//----- nvinfo : EIATTR_PARAM_CBANK
	.align		4
        /*0040*/ 	.byte	0x04, 0x0a
        /*0042*/ 	.short	(.L_511 - .L_510)
	.align		4
.L_510:
        /*0044*/ 	.word	index@(.nv.constant0._ZN2at6native31matrix_to_m16n8k16_Bint4_layoutILi8EEEvNS_27GenericPackedTensorAccessorIhLm2ENS_17RestrictPtrTraitsEiEENS2_IiLm4ES3_iEE)
        /*0048*/ 	.short	0x0210
        /*004a*/ 	.short	0x0040


	//----- nvinfo : EIATTR_SW_WAR
	.align		4
.L_511:
        /*004c*/ 	.byte	0x04, 0x36
        /*004e*/ 	.short	(.L_513 - .L_512)
.L_512:
        /*0050*/ 	.word	0x00000008
.L_513:


//--------------------- .nv.info._ZN2at6native31matrix_to_m16n8k16_Bint4_layoutILi4EEEvNS_27GenericPackedTensorAccessorIhLm2ENS_17RestrictPtrTraitsEiEENS2_IiLm4ES3_iEE --------------------------
	.section	.nv.info._ZN2at6native31matrix_to_m16n8k16_Bint4_layoutILi4EEEvNS_27GenericPackedTensorAccessorIhLm2ENS_17RestrictPtrTraitsEiEENS2_IiLm4ES3_iEE,"",@"SHT_CUDA_INFO"
	.sectionflags	@""
	.align	4


	//----- nvinfo : EIATTR_CUDA_API_VERSION
	.align		4
        /*0000*/ 	.byte	0x04, 0x37
        /*0002*/ 	.short	(.L_515 - .L_514)
.L_514:
        /*0004*/ 	.word	0x00000082


	//----- nvinfo : EIATTR_KPARAM_INFO
	.align		4
.L_515:
        /*0008*/ 	.byte	0x04, 0x17
        /*000a*/ 	.short	(.L_517 - .L_516)
.L_516:
        /*000c*/ 	.word	0x00000000
        /*0010*/ 	.short	0x0001
        /*0012*/ 	.short	0x0018
        /*0014*/ 	.byte	0x00, 0xf0, 0xa1, 0x00


	//----- nvinfo : EIATTR_KPARAM_INFO
	.align		4
.L_517:
        /*0018*/ 	.byte	0x04, 0x17
        /*001a*/ 	.short	(.L_519 - .L_518)
.L_518:
        /*001c*/ 	.word	0x00000000
        /*0020*/ 	.short	0x0000
        /*0022*/ 	.short	0x0000
        /*0024*/ 	.byte	0x00, 0xf0, 0x61, 0x00


	//----- nvinfo : EIATTR_SPARSE_MMA_MASK
	.align		4
.L_519:
        /*0028*/ 	.byte	0x03, 0x50
        /*002a*/ 	.short	0x0000


	//----- nvinfo : EIATTR_MAXREG_COUNT
	.align		4
        /*002c*/ 	.byte	0x03, 0x1b
        /*002e*/ 	.short	0x00ff


	//----- nvinfo : EIATTR_MERCURY_ISA_VERSION
	.align		4
        /*0030*/ 	.byte	0x03, 0x5f
        /*0032*/ 	.short	0x0101


	//----- nvinfo : EIATTR_EXIT_INSTR_OFFSETS
	.align		4
        /*0034*/ 	.byte	0x04, 0x1c
        /*0036*/ 	.short	(.L_521 - .L_520)


	//   ....[0]....
.L_520:
        /*0038*/ 	.word	0x00000800


	//----- nvinfo : EIATTR_CBANK_PARAM_SIZE
	.align		4
.L_521:
        /*003c*/ 	.byte	0x03, 0x19
        /*003e*/ 	.short	0x0040


	//----- nvinfo : EIATTR_PARAM_CBANK
	.align		4
        /*0040*/ 	.byte	0x04, 0x0a
        /*0042*/ 	.short	(.L_523 - .L_522)
	.align		4
.L_522:
        /*0044*/ 	.word	index@(.nv.constant0._ZN2at6native31matrix_to_m16n8k16_Bint4_layoutILi4EEEvNS_27GenericPackedTensorAccessorIhLm2ENS_17RestrictPtrTraitsEiEENS2_IiLm4ES3_iEE)
        /*0048*/ 	.short	0x0210
        /*004a*/ 	.short	0x0040


	//----- nvinfo : EIATTR_SW_WAR
	.align		4
.L_523:
        /*004c*/ 	.byte	0x04, 0x36
        /*004e*/ 	.short	(.L_525 - .L_524)
.L_524:
        /*0050*/ 	.word	0x00000008
.L_525:


//--------------------- .nv.info._ZN2at6native31matrix_to_m16n8k16_Bint4_layoutILi2EEEvNS_27GenericPackedTensorAccessorIhLm2ENS_17RestrictPtrTraitsEiEENS2_IiLm4ES3_iEE --------------------------
	.section	.nv.info._ZN2at6native31matrix_to_m16n8k16_Bint4_layoutILi2EEEvNS_27GenericPackedTensorAccessorIhLm2ENS_17RestrictPtrTraitsEiEENS2_IiLm4ES3_iEE,"",@"SHT_CUDA_INFO"
	.sectionflags	@""
	.align	4


	//----- nvinfo : EIATTR_CUDA_API_VERSION
	.align		4
        /*0000*/ 	.byte	0x04, 0x37
        /*0002*/ 	.short	(.L_527 - .L_526)
.L_526:
        /*0004*/ 	.word	0x00000082


	//----- nvinfo : EIATTR_KPARAM_INFO
	.align		4
.L_527:
        /*0008*/ 	.byte	0x04, 0x17
        /*000a*/ 	.short	(.L_529 - .L_528)
.L_528:
        /*000c*/ 	.word	0x00000000
        /*0010*/ 	.short	0x0001
        /*0012*/ 	.short	0x0018
        /*0014*/ 	.byte	0x00, 0xf0, 0xa1, 0x00


	//----- nvinfo : EIATTR_KPARAM_INFO
	.align		4
.L_529:
        /*0018*/ 	.byte	0x04, 0x17
        /*001a*/ 	.short	(.L_531 - .L_530)
.L_530:
        /*001c*/ 	.word	0x00000000
        /*0020*/ 	.short	0x0000
        /*0022*/ 	.short	0x0000
        /*0024*/ 	.byte	0x00, 0xf0, 0x61, 0x00


	//----- nvinfo : EIATTR_SPARSE_MMA_MASK
	.align		4
.L_531:
        /*0028*/ 	.byte	0x03, 0x50
        /*002a*/ 	.short	0x0000


	//----- nvinfo : EIATTR_MAXREG_COUNT
	.align		4
        /*002c*/ 	.byte	0x03, 0x1b
        /*002e*/ 	.short	0x00ff


	//----- nvinfo : EIATTR_MERCURY_ISA_VERSION
	.align		4
        /*0030*/ 	.byte	0x03, 0x5f
        /*0032*/ 	.short	0x0101


	//----- nvinfo : EIATTR_EXIT_INSTR_OFFSETS
	.align		4
        /*0034*/ 	.byte	0x04, 0x1c
        /*0036*/ 	.short	(.L_533 - .L_532)


	//   ....[0]....
.L_532:
        /*0038*/ 	.word	0x000004c0


	//----- nvinfo : EIATTR_CBANK_PARAM_SIZE
	.align		4
.L_533:
        /*003c*/ 	.byte	0x03, 0x19
        /*003e*/ 	.short	0x0040


	//----- nvinfo : EIATTR_PARAM_CBANK
	.align		4
        /*0040*/ 	.byte	0x04, 0x0a
        /*0042*/ 	.short	(.L_535 - .L_534)
	.align		4
.L_534:
        /*0044*/ 	.word	index@(.nv.constant0._ZN2at6native31matrix_to_m16n8k16_Bint4_layoutILi2EEEvNS_27GenericPackedTensorAccessorIhLm2ENS_17RestrictPtrTraitsEiEENS2_IiLm4ES3_iEE)
        /*0048*/ 	.short	0x0210
        /*004a*/ 	.short	0x0040


	//----- nvinfo : EIATTR_SW_WAR
	.align		4
.L_535:
        /*004c*/ 	.byte	0x04, 0x36
        /*004e*/ 	.short	(.L_537 - .L_536)
.L_536:
        /*0050*/ 	.word	0x00000008
.L_537:


//--------------------- .nv.callgraph             --------------------------
	.section	.nv.callgraph,"",@"SHT_CUDA_CALLGRAPH"
	.align	4
	.sectionentsize	8
	.align		4
        /*0000*/ 	.word	0x00000000
	.align		4
        /*0004*/ 	.word	0xffffffff
	.align		4
        /*0008*/ 	.word	0x00000000
	.align		4
        /*000c*/ 	.word	0xfffffffe
	.align		4
        /*0010*/ 	.word	0x00000000
	.align		4
        /*0014*/ 	.word	0xfffffffd
	.align		4
        /*0018*/ 	.word	0x00000000
	.align		4
        /*001c*/ 	.word	0xfffffffc


//--------------------- .nv.constant4             --------------------------
	.section	.nv.constant4,"a",@progbits
	.align	8
	.align		8
.nv.constant4:
        /*0000*/ 	.dword	_ZN39_INTERNAL_8dabe82c_9_int4mm_cu_6587c1614cuda3std3__45__cpo5beginE
	.align		8
        /*0008*/ 	.dword	_ZN39_INTERNAL_8dabe82c_9_int4mm_cu_6587c1614cuda3std3__45__cpo3endE
	.align		8
        /*0010*/ 	.dword	_ZN39_INTERNAL_8dabe82c_9_int4mm_cu_6587c1614cuda3std3__45__cpo6cbeginE
	.align		8
        /*0018*/ 	.dword	_ZN39_INTERNAL_8dabe82c_9_int4mm_cu_6587c1614cuda3std3__45__cpo4cendE
	.align		8
        /*0020*/ 	.dword	_ZN39_INTERNAL_8dabe82c_9_int4mm_cu_6587c1614cuda3std3__45__cpo6rbeginE
	.align		8
        /*0028*/ 	.dword	_ZN39_INTERNAL_8dabe82c_9_int4mm_cu_6587c1614cuda3std3__45__cpo4rendE
	.align		8
        /*0030*/ 	.dword	_ZN39_INTERNAL_8dabe82c_9_int4mm_cu_6587c1614cuda3std3__45__cpo7crbeginE
	.align		8
        /*0038*/ 	.dword	_ZN39_INTERNAL_8dabe82c_9_int4mm_cu_6587c1614cuda3std3__45__cpo5crendE
	.align		8
        /*0040*/ 	.dword	_ZN39_INTERNAL_8dabe82c_9_int4mm_cu_6587c1614cuda3std3__441_GLOBAL__N__8dabe82c_9_int4mm_cu_6587c1616ignoreE
	.align		8
        /*0048*/ 	.dword	_ZN39_INTERNAL_8dabe82c_9_int4mm_cu_6587c1614cuda3std3__419piecewise_constructE
	.align		8
        /*0050*/ 	.dword	_ZN39_INTERNAL_8dabe82c_9_int4mm_cu_6587c1614cuda3std3__48in_placeE
	.align		8
        /*0058*/ 	.dword	_ZN39_INTERNAL_8dabe82c_9_int4mm_cu_6587c1614cuda3std3__420unreachable_sentinelE
	.align		8
        /*0060*/ 	.dword	_ZN39_INTERNAL_8dabe82c_9_int4mm_cu_6587c1614cuda3std6ranges3__45__cpo4swapE
	.align		8
        /*0068*/ 	.dword	_ZN39_INTERNAL_8dabe82c_9_int4mm_cu_6587c1614cuda3std6ranges3__45__cpo9iter_moveE
	.align		8
        /*0070*/ 	.dword	_ZN39_INTERNAL_8dabe82c_9_int4mm_cu_6587c1614cuda3std6ranges3__45__cpo5beginE
	.align		8
        /*0078*/ 	.dword	_ZN39_INTERNAL_8dabe82c_9_int4mm_cu_6587c1614cuda3std6ranges3__45__cpo3endE
	.align		8
        /*0080*/ 	.dword	_ZN39_INTERNAL_8dabe82c_9_int4mm_cu_6587c1614cuda3std6ranges3__45__cpo6cbeginE
	.align		8
        /*0088*/ 	.dword	_ZN39_INTERNAL_8dabe82c_9_int4mm_cu_6587c1614cuda3std6ranges3__45__cpo4cendE
	.align		8
        /*0090*/ 	.dword	_ZN39_INTERNAL_8dabe82c_9_int4mm_cu_6587c1614cuda3std6ranges3__45__cpo7advanceE
	.align		8
        /*0098*/ 	.dword	_ZN39_INTERNAL_8dabe82c_9_int4mm_cu_6587c1614cuda3std6ranges3__45__cpo9iter_swapE
	.align		8
        /*00a0*/ 	.dword	_ZN39_INTERNAL_8dabe82c_9_int4mm_cu_6587c1614cuda3std6ranges3__45__cpo4nextE
	.align		8
        /*00a8*/ 	.dword	_ZN39_INTERNAL_8dabe82c_9_int4mm_cu_6587c1614cuda3std6ranges3__45__cpo4prevE
	.align		8
        /*00b0*/ 	.dword	_ZN39_INTERNAL_8dabe82c_9_int4mm_cu_6587c1614cuda3std6ranges3__45__cpo4dataE
	.align		8
        /*00b8*/ 	.dword	_ZN39_INTERNAL_8dabe82c_9_int4mm_cu_6587c1614cuda3std6ranges3__45__cpo5cdataE
	.align		8
        /*00c0*/ 	.dword	_ZN39_INTERNAL_8dabe82c_9_int4mm_cu_6587c1614cuda3std6ranges3__45__cpo4sizeE
	.align		8
        /*00c8*/ 	.dword	_ZN39_INTERNAL_8dabe82c_9_int4mm_cu_6587c1614cuda3std6ranges3__45__cpo5ssizeE
	.align		8
        /*00d0*/ 	.dword	_ZN39_INTERNAL_8dabe82c_9_int4mm_cu_6587c1614cuda3std6ranges3__45__cpo8distanceE
	.align		8
        /*00d8*/ 	.dword	_ZN39_INTERNAL_8dabe82c_9_int4mm_cu_6587c1616thrust23THRUST_300001_SM_900_NS6system6detail10sequential3seqE


//--------------------- .text._ZN2at6native30tinygemm_m16n8k16_chunk_kernelINS0_10ALayout_RMILNS0_14KReductionTypeE0EEENS0_15BLayout_TC_int4ILi8ELi256EEES4_Li8ELi8EEEvPKvS8_S8_Pviiiiii --------------------------
	.section	.text._ZN2at6native30tinygemm_m16n8k16_chunk_kernelINS0_10ALayout_RMILNS0_14KReductionTypeE0EEENS0_15BLayout_TC_int4ILi8ELi256EEES4_Li8ELi8EEEvPKvS8_S8_Pviiiiii,"ax",@progbits
	.align	128
        .global         _ZN2at6native30tinygemm_m16n8k16_chunk_kernelINS0_10ALayout_RMILNS0_14KReductionTypeE0EEENS0_15BLayout_TC_int4ILi8ELi256EEES4_Li8ELi8EEEvPKvS8_S8_Pviiiiii
        .type           _ZN2at6native30tinygemm_m16n8k16_chunk_kernelINS0_10ALayout_RMILNS0_14KReductionTypeE0EEENS0_15BLayout_TC_int4ILi8ELi256EEES4_Li8ELi8EEEvPKvS8_S8_Pviiiiii,@function
        .size           _ZN2at6native30tinygemm_m16n8k16_chunk_kernelINS0_10ALayout_RMILNS0_14KReductionTypeE0EEENS0_15BLayout_TC_int4ILi8ELi256EEES4_Li8ELi8EEEvPKvS8_S8_Pviiiiii,(.L_x_51 - _ZN2at6native30tinygemm_m16n8k16_chunk_kernelINS0_10ALayout_RMILNS0_14KReductionTypeE0EEENS0_15BLayout_TC_int4ILi8ELi256EEES4_Li8ELi8EEEvPKvS8_S8_Pviiiiii)
        .other          _ZN2at6native30tinygemm_m16n8k16_chunk_kernelINS0_10ALayout_RMILNS0_14KReductionTypeE0EEENS0_15BLayout_TC_int4ILi8ELi256EEES4_Li8ELi8EEEvPKvS8_S8_Pviiiiii,@"STO_CUDA_ENTRY STV_DEFAULT"
_ZN2at6native30tinygemm_m16n8k16_chunk_kernelINS0_10ALayout_RMILNS0_14KReductionTypeE0EEENS0_15BLayout_TC_int4ILi8ELi256EEES4_Li8ELi8EEEvPKvS8_S8_Pviiiiii:
.text._ZN2at6native30tinygemm_m16n8k16_chunk_kernelINS0_10ALayout_RMILNS0_14KReductionTypeE0EEENS0_15BLayout_TC_int4ILi8ELi256EEES4_Li8ELi8EEEvPKvS8_S8_Pviiiiii:
[----:B------:R-:W-:Y:S01]  /*0000*/  LDC R1, c[0x0][0x28] ;  /* 0x00000a00ff017b82 */ /* 0x000fe20000000800 */
[----:B------:R-:W0:Y:S01]  /*0010*/  S2R R4, SR_CTAID.X ;  /* 0x0000000000047919 */ /* 0x000e220000002500 */
[----:B------:R-:W-:Y:S01]  /*0020*/  ULDC UR5, c[0x0][0x244] ;  /* 0x0000910000057ab9 */ /* 0x000fe20000000800 */
[----:B------:R-:W-:Y:S01]  /*0030*/  ULDC.64 UR8, c[0x0][0x208] ;  /* 0x0000820000087ab9 */ /* 0x000fe20000000a00 */
[----:B------:R-:W-:Y:S01]  /*0040*/  USHF.R.S32.HI UR4, URZ, 0x1f, UR5 ;  /* 0x0000001f3f047899 */ /* 0x000fe20008011405 */
[----:B------:R-:W0:Y:S01]  /*0050*/  S2R R7, SR_TID.Y ;  /* 0x0000000000077919 */ /* 0x000e220000002200 */
[----:B------:R-:W-:Y:S01]  /*0060*/  ULDC UR13, c[0x0][0x230] ;  /* 0x00008c00000d7ab9 */ /* 0x000fe20000000800 */
[----:B------:R-:W-:Y:S01]  /*0070*/  ULDC UR12, c[0x0][0x240] ;  /* 0x00009000000c7ab9 */ /* 0x000fe20000000800 */
[----:B------:R-:W-:Y:S01]  /*0080*/  ULEA.HI UR4, UR4, UR5, URZ, 0x3 ;  /* 0x0000000504047291 */ /* 0x000fe2000f8f183f */
[----:B------:R-:W1:Y:S01]  /*0090*/  S2R R2, SR_CTAID.Y ;  /* 0x0000000000027919 */ /* 0x000e620000002600 */
[----:B------:R-:W-:Y:S01]  /*00a0*/  ULDC.64 UR10, c[0x0][0x210] ;  /* 0x00008400000a7ab9 */ /* 0x000fe20000000a00 */
[----:B------:R-:W-:Y:S01]  /*00b0*/  CS2R R12, SRZ ;  /* 0x00000000000c7805 */ /* 0x000fe2000001ff00 */
[----:B------:R-:W-:Y:S01]  /*00c0*/  ULOP3.LUT UR6, UR4, 0xfffffff8, URZ, 0xc0, !UPT ;  /* 0xfffffff804067892 */ /* 0x000fe2000f8ec03f */
[----:B------:R-:W-:-:S02]  /*00d0*/  CS2R R14, SRZ ;  /* 0x00000000000e7805 */ /* 0x000fc4000001ff00 */
[----:B0-----:R-:W-:-:S04]  /*00e0*/  LEA R0, R4, R7, 0x3 ;  /* 0x0000000704007211 */ /* 0x001fc800078e18ff */
[----:B------:R-:W-:Y:S02]  /*00f0*/  SHF.L.U32 R49, R0, 0x3, RZ ;  /* 0x0000000300317819 */ /* 0x000fe400000006ff */
[----:B------:R-:W0:Y:S02]  /*0100*/  S2R R0, SR_TID.X ;  /* 0x0000000000007919 */ /* 0x000e240000002100 */
[----:B------:R-:W-:-:S13]  /*0110*/  ISETP.GE.AND P0, PT, R49, UR6, PT ;  /* 0x0000000631007c0c */ /* 0x000fda000bf06270 */
[----:B-1----:R-:W-:Y:S05]  /*0120*/  @P0 BRA `(.L_x_0) ;  /* 0x0000000c00240947 */ /* 0x002fea0003800000 */
[----:B------:R-:W1:Y:S01]  /*0130*/  S2R R6, SR_CTAID.Z ;  /* 0x0000000000067919 */ /* 0x000e620000002700 */
[----:B0-----:R-:W-:Y:S01]  /*0140*/  SHF.R.S32.HI R3, RZ, 0x1f, R0 ;  /* 0x0000001fff037819 */ /* 0x001fe20000011400 */
[----:B------:R-:W0:Y:S01]  /*0150*/  LDC R48, c[0x0][0x238] ;  /* 0x00008e00ff307b82 */ /* 0x000e220000000800 */
[----:B------:R-:W-:Y:S01]  /*0160*/  USHF.R.S32.HI UR5, URZ, 0x3, UR4 ;  /* 0x000000033f057899 */ /* 0x000fe20008011404 */
[----:B------:R-:W-:Y:S02]  /*0170*/  CS2R R14, SRZ ;  /* 0x00000000000e7805 */ /* 0x000fe4000001ff00 */
[----:B------:R-:W-:Y:S01]  /*0180*/  LEA.HI R3, R3, R0, RZ, 0x2 ;  /* 0x0000000003037211 */ /* 0x000fe200078f10ff */
[----:B------:R-:W-:Y:S01]  /*0190*/  ULDC UR7, c[0x0][0x230] ;  /* 0x00008c0000077ab9 */ /* 0x000fe20000000800 */
[----:B------:R-:W-:Y:S02]  /*01a0*/  CS2R R12, SRZ ;  /* 0x00000000000c7805 */ /* 0x000fe4000001ff00 */
[----:B------:R-:W-:-:S05]  /*01b0*/  LOP3.LUT R5, R3, 0x7ffffffc, RZ, 0xc0, !PT ;  /* 0x7ffffffc03057812 */ /* 0x000fca00078ec0ff */
[----:B------:R-:W-:-:S05]  /*01c0*/  IMAD.IADD R5, R0, 0x1, -R5 ;  /* 0x0000000100057824 */ /* 0x000fca00078e0a05 */
[----:B------:R-:W-:-:S04]  /*01d0*/  LEA R4, R4, R5, 0x9 ;  /* 0x0000000504047211 */ /* 0x000fc800078e48ff */
[----:B------:R-:W-:Y:S01]  /*01e0*/  LEA R8, R7, R4, 0x6 ;  /* 0x0000000407087211 */ /* 0x000fe200078e30ff */
[----:B------:R-:W-:Y:S01]  /*01f0*/  IMAD R4, R2, UR5, RZ ;  /* 0x0000000502047c24 */ /* 0x000fe2000f8e02ff */
[----:B------:R-:W-:-:S03]  /*0200*/  SHF.R.S32.HI R7, RZ, 0x2, R3 ;  /* 0x00000002ff077819 */ /* 0x000fc60000011403 */
[----:B------:R-:W-:Y:S02]  /*0210*/  IMAD.SHL.U32 R3, R8, 0x2, RZ ;  /* 0x0000000208037824 */ /* 0x000fe400078e00ff */
[----:B-1----:R-:W-:Y:S01]  /*0220*/  IMAD R5, R6, 0x10, R7 ;  /* 0x0000001006057824 */ /* 0x002fe200078e0207 */
[----:B0-----:R-:W-:-:S03]  /*0230*/  SHF.L.U32 R6, R48, 0x3, RZ ;  /* 0x0000000330067819 */ /* 0x001fc600000006ff */
[C---:B------:R-:W-:Y:S01]  /*0240*/  IMAD R48, R5.reuse, R48, RZ ;  /* 0x0000003005307224 */ /* 0x040fe200078e02ff */
[C---:B------:R-:W-:Y:S02]  /*0250*/  ISETP.GE.AND P0, PT, R5.reuse, UR7, PT ;  /* 0x0000000705007c0c */ /* 0x040fe4000bf06270 */
[----:B------:R-:W-:-:S11]  /*0260*/  IADD3 R5, R5, 0x8, RZ ;  /* 0x0000000805057810 */ /* 0x000fd60007ffe0ff */
.L_x_1:
[----:B------:R-:W0:Y:S01]  /*0270*/  LDC.64 R8, c[0x0][0x218] ;  /* 0x00008600ff087b82 */ /* 0x000e220000000a00 */
[----:B------:R-:W-:Y:S02]  /*0280*/  SHF.R.S32.HI R10, RZ, 0x1f, R49 ;  /* 0x0000001fff0a7819 */ /* 0x000fe40000011431 */
[----:B------:R-:W-:Y:S02]  /*0290*/  SHF.R.S32.HI R19, RZ, 0x1f, R3 ;  /* 0x0000001fff137819 */ /* 0x000fe40000011403 */
[CC--:B------:R-:W-:Y:S02]  /*02a0*/  LEA.HI R11, R10.reuse, R49.reuse, RZ, 0x3 ;  /* 0x000000310a0b7211 */ /* 0x0c0fe400078f18ff */
[----:B------:R-:W-:Y:S01]  /*02b0*/  LEA.HI R10, R10, R49, RZ, 0x4 ;  /* 0x000000310a0a7211 */ /* 0x000fe200078f20ff */
[----:B------:R-:W1:Y:S01]  /*02c0*/  LDC.64 R52, c[0x0][0x220] ;  /* 0x00008800ff347b82 */ /* 0x000e620000000a00 */
[----:B------:R-:W-:Y:S02]  /*02d0*/  LEA.HI R11, R11, R4, RZ, 0x1d ;  /* 0x000000040b0b7211 */ /* 0x000fe400078fe8ff */
[----:B------:R-:W-:-:S02]  /*02e0*/  SHF.R.S32.HI R17, RZ, 0x4, R10 ;  /* 0x00000004ff117819 */ /* 0x000fc4000001140a */
[----:B------:R-:W-:Y:S02]  /*02f0*/  LEA R11, R11, R0, 0x5 ;  /* 0x000000000b0b7211 */ /* 0x000fe400078e28ff */
[C---:B------:R-:W-:Y:S01]  /*0300*/  IADD3 R21, P1, R48.reuse, R3, RZ ;  /* 0x0000000330157210 */ /* 0x040fe20007f3e0ff */
[----:B------:R-:W-:Y:S01]  /*0310*/  IMAD R10, R17, UR12, R2 ;  /* 0x0000000c110a7c24 */ /* 0x000fe2000f8e0202 */
[----:B------:R-:W-:Y:S02]  /*0320*/  SHF.L.U32 R11, R11, 0x2, RZ ;  /* 0x000000020b0b7819 */ /* 0x000fe400000006ff */
[----:B------:R-:W-:Y:S01]  /*0330*/  LEA.HI.X.SX32 R19, R48, R19, 0x1, P1 ;  /* 0x0000001330137211 */ /* 0x000fe200008f0eff */
[----:B------:R-:W-:Y:S01]  /*0340*/  IMAD R10, R10, 0x8, R7 ;  /* 0x000000080a0a7824 */ /* 0x000fe200078e0207 */
[----:B------:R-:W-:Y:S01]  /*0350*/  IADD3 R16, P1, R6, R21, RZ ;  /* 0x0000001506107210 */ /* 0x000fe20007f3e0ff */
[----:B0-----:R-:W-:-:S03]  /*0360*/  IMAD.WIDE R8, R11, 0x4, R8 ;  /* 0x000000040b087825 */ /* 0x001fc600078e0208 */
[----:B------:R-:W-:-:S03]  /*0370*/  SHF.L.U32 R17, R10, 0x1, RZ ;  /* 0x000000010a117819 */ /* 0x000fc600000006ff */
[----:B------:R-:W2:Y:S01]  /*0380*/  LDG.E.128.CONSTANT R8, desc[UR8][R8.64] ;  /* 0x0000000808087981 */ /* 0x000ea2000c1e9d00 */
[----:B------:R-:W-:Y:S01]  /*0390*/  LEA R54, P2, R21, UR10, 0x1 ;  /* 0x0000000a15367c11 */ /* 0x000fe2000f8408ff */
[----:B-1----:R-:W-:Y:S01]  /*03a0*/  IMAD.WIDE R52, R17, 0x2, R52 ;  /* 0x0000000211347825 */ /* 0x002fe200078e0234 */
[----:B------:R-:W-:Y:S02]  /*03b0*/  LEA.HI.X.SX32 R17, R6, R19, 0x1, P1 ;  /* 0x0000001306117211 */ /* 0x000fe400008f0eff */
[----:B------:R-:W-:Y:S02]  /*03c0*/  ISETP.GE.AND P1, PT, R5, UR13, PT ;  /* 0x0000000d05007c0c */ /* 0x000fe4000bf26270 */
[----:B------:R-:W-:Y:S01]  /*03d0*/  LEA R50, P3, R16, UR10, 0x1 ;  /* 0x0000000a10327c11 */ /* 0x000fe2000f8608ff */
[----:B------:R0:W3:Y:S01]  /*03e0*/  LDG.E.CONSTANT R52, desc[UR8][R52.64] ;  /* 0x0000000834347981 */ /* 0x0000e2000c1e9900 */
[----:B------:R-:W-:Y:S02]  /*03f0*/  CS2R R40, SRZ ;  /* 0x0000000000287805 */ /* 0x000fe4000001ff00 */
[----:B------:R-:W-:-:S02]  /*0400*/  CS2R R42, SRZ ;  /* 0x00000000002a7805 */ /* 0x000fc4000001ff00 */
[----:B------:R-:W-:Y:S02]  /*0410*/  LEA.HI.X R55, R21, UR11, R19, 0x1, P2 ;  /* 0x0000000b15377c11 */ /* 0x000fe400090f0c13 */
[----:B------:R-:W-:Y:S02]  /*0420*/  LEA.HI.X R51, R16, UR11, R17, 0x1, P3 ;  /* 0x0000000b10337c11 */ /* 0x000fe400098f0c11 */
[----:B------:R-:W-:Y:S01]  /*0430*/  CS2R R44, SRZ ;  /* 0x00000000002c7805 */ /* 0x000fe2000001ff00 */
[----:B------:R-:W4:Y:S01]  /*0440*/  @!P0 LDG.E.CONSTANT R40, desc[UR8][R54.64] ;  /* 0x0000000836288981 */ /* 0x000f22000c1e9900 */
[----:B------:R-:W-:-:S03]  /*0450*/  CS2R R46, SRZ ;  /* 0x00000000002e7805 */ /* 0x000fc6000001ff00 */
[----:B------:R-:W4:Y:S04]  /*0460*/  @!P0 LDG.E.CONSTANT R42, desc[UR8][R54.64+0x10] ;  /* 0x00001008362a8981 */ /* 0x000f28000c1e9900 */
[----:B------:R-:W4:Y:S04]  /*0470*/  @!P1 LDG.E.CONSTANT R41, desc[UR8][R50.64] ;  /* 0x0000000832299981 */ /* 0x000f28000c1e9900 */
[----:B------:R-:W4:Y:S04]  /*0480*/  @!P1 LDG.E.CONSTANT R43, desc[UR8][R50.64+0x10] ;  /* 0x00001008322b9981 */ /* 0x000f28000c1e9900 */
[----:B------:R-:W5:Y:S04]  /*0490*/  @!P0 LDG.E.CONSTANT R44, desc[UR8][R54.64+0x20] ;  /* 0x00002008362c8981 */ /* 0x000f68000c1e9900 */
[----:B------:R-:W5:Y:S04]  /*04a0*/  @!P0 LDG.E.CONSTANT R46, desc[UR8][R54.64+0x30] ;  /* 0x00003008362e8981 */ /* 0x000f68000c1e9900 */
[----:B------:R-:W5:Y:S04]  /*04b0*/  @!P1 LDG.E.CONSTANT R45, desc[UR8][R50.64+0x20] ;  /* 0x00002008322d9981 */ /* 0x000f68000c1e9900 */
[----:B------:R-:W5:Y:S01]  /*04c0*/  @!P1 LDG.E.CONSTANT R47, desc[UR8][R50.64+0x30] ;  /* 0x00003008322f9981 */ /* 0x000f62000c1e9900 */
[----:B------:R-:W-:-:S02]  /*04d0*/  CS2R R20, SRZ ;  /* 0x0000000000147805 */ /* 0x000fc4000001ff00 */
[----:B------:R-:W-:Y:S02]  /*04e0*/  CS2R R22, SRZ ;  /* 0x0000000000167805 */ /* 0x000fe4000001ff00 */
[----:B------:R-:W-:Y:S02]  /*04f0*/  CS2R R16, SRZ ;  /* 0x0000000000107805 */ /* 0x000fe4000001ff00 */
[----:B------:R-:W-:Y:S01]  /*0500*/  CS2R R18, SRZ ;  /* 0x0000000000127805 */ /* 0x000fe2000001ff00 */
[----:B------:R-:W5:Y:S04]  /*0510*/  @!P0 LDG.E.CONSTANT R20, desc[UR8][R54.64+0x60] ;  /* 0x0000600836148981 */ /* 0x000f68000c1e9900 */
[----:B------:R-:W5:Y:S04]  /*0520*/  @!P0 LDG.E.CONSTANT R22, desc[UR8][R54.64+0x70] ;  /* 0x0000700836168981 */ /* 0x000f68000c1e9900 */
[----:B------:R-:W5:Y:S04]  /*0530*/  @!P1 LDG.E.CONSTANT R21, desc[UR8][R50.64+0x60] ;  /* 0x0000600832159981 */ /* 0x000f68000c1e9900 */
[----:B------:R-:W5:Y:S04]  /*0540*/  @!P1 LDG.E.CONSTANT R23, desc[UR8][R50.64+0x70] ;  /* 0x0000700832179981 */ /* 0x000f68000c1e9900 */
[----:B------:R-:W5:Y:S04]  /*0550*/  @!P0 LDG.E.CONSTANT R16, desc[UR8][R54.64+0x40] ;  /* 0x0000400836108981 */ /* 0x000f68000c1e9900 */
[----:B------:R-:W5:Y:S04]  /*0560*/  @!P0 LDG.E.CONSTANT R18, desc[UR8][R54.64+0x50] ;  /* 0x0000500836128981 */ /* 0x000f68000c1e9900 */
[----:B------:R-:W5:Y:S04]  /*0570*/  @!P1 LDG.E.CONSTANT R17, desc[UR8][R50.64+0x40] ;  /* 0x0000400832119981 */ /* 0x000f68000c1e9900 */
[----:B------:R-:W5:Y:S01]  /*0580*/  @!P1 LDG.E.CONSTANT R19, desc[UR8][R50.64+0x50] ;  /* 0x0000500832139981 */ /* 0x000f62000c1e9900 */
[----:B------:R-:W-:-:S02]  /*0590*/  CS2R R24, SRZ ;  /* 0x0000000000187805 */ /* 0x000fc4000001ff00 */
[----:B------:R-:W-:Y:S02]  /*05a0*/  CS2R R26, SRZ ;  /* 0x00000000001a7805 */ /* 0x000fe4000001ff00 */
[----:B------:R-:W-:Y:S02]  /*05b0*/  CS2R R28, SRZ ;  /* 0x00000000001c7805 */ /* 0x000fe4000001ff00 */
[----:B------:R-:W-:Y:S02]  /*05c0*/  CS2R R30, SRZ ;  /* 0x00000000001e7805 */ /* 0x000fe4000001ff00 */
[----:B------:R-:W-:Y:S01]  /*05d0*/  CS2R R32, SRZ ;  /* 0x0000000000207805 */ /* 0x000fe2000001ff00 */
[----:B------:R-:W5:Y:S01]  /*05e0*/  @!P0 LDG.E.CONSTANT R24, desc[UR8][R54.64+0x80] ;  /* 0x0000800836188981 */ /* 0x000f62000c1e9900 */
[----:B------:R-:W-:Y:S02]  /*05f0*/  CS2R R34, SRZ ;  /* 0x0000000000227805 */ /* 0x000fe4000001ff00 */
[----:B------:R-:W-:Y:S01]  /*0600*/  CS2R R36, SRZ ;  /* 0x0000000000247805 */ /* 0x000fe2000001ff00 */
[----:B------:R-:W5:Y:S01]  /*0610*/  @!P0 LDG.E.CONSTANT R26, desc[UR8][R54.64+0x90] ;  /* 0x00009008361a8981 */ /* 0x000f62000c1e9900 */
[----:B------:R-:W-:-:S03]  /*0620*/  CS2R R38, SRZ ;  /* 0x0000000000267805 */ /* 0x000fc6000001ff00 */
[----:B------:R-:W5:Y:S04]  /*0630*/  @!P1 LDG.E.CONSTANT R25, desc[UR8][R50.64+0x80] ;  /* 0x0000800832199981 */ /* 0x000f68000c1e9900 */
        /* <DEDUP_REMOVED lines=8> */
[----:B------:R1:W5:Y:S04]  /*06c0*/  @!P0 LDG.E.CONSTANT R38, desc[UR8][R54.64+0xf0] ;  /* 0x0000f00836268981 */ /* 0x000368000c1e9900 */
[----:B------:R-:W5:Y:S04]  /*06d0*/  @!P1 LDG.E.CONSTANT R33, desc[UR8][R50.64+0xc0] ;  /* 0x0000c00832219981 */ /* 0x000f68000c1e9900 */
[----:B------:R-:W5:Y:S04]  /*06e0*/  @!P1 LDG.E.CONSTANT R35, desc[UR8][R50.64+0xd0] ;  /* 0x0000d00832239981 */ /* 0x000f68000c1e9900 */
[----:B------:R-:W5:Y:S04]  /*06f0*/  @!P1 LDG.E.CONSTANT R37, desc[UR8][R50.64+0xe0] ;  /* 0x0000e00832259981 */ /* 0x000f68000c1e9900 */
[----:B------:R2:W5:Y:S01]  /*0700*/  @!P1 LDG.E.CONSTANT R39, desc[UR8][R50.64+0xf0] ;  /* 0x0000f00832279981 */ /* 0x000562000c1e9900 */
[----:B0-----:R-:W-:Y:S01]  /*0710*/  IMAD.MOV.U32 R53, RZ, RZ, 0x43004300 ;  /* 0x43004300ff357424 */ /* 0x001fe200078e00ff */
[----:B-1----:R-:W-:Y:S01]  /*0720*/  MOV R54, 0x3f80 ;  /* 0x00003f8000367802 */ /* 0x002fe20000000f00 */
[----:B------:R-:W-:Y:S05]  /*0730*/  WARPSYNC.ALL ;  /* 0x0000000000007948 */ /* 0x000fea0003800000 */
[----:B------:R-:W-:-:S04]  /*0740*/  IADD3 R49, R49, 0x40, RZ ;  /* 0x0000004031317810 */ /* 0x000fc80007ffe0ff */
[----:B------:R-:W-:Y:S02]  /*0750*/  ISETP.GE.AND P1, PT, R49, UR6, PT ;  /* 0x0000000631007c0c */ /* 0x000fe4000bf26270 */
[----:B------:R-:W-:Y:S02]  /*0760*/  IADD3 R3, R3, 0x400, RZ ;  /* 0x0000040003037810 */ /* 0x000fe40007ffe0ff */
[--C-:B--2---:R-:W-:Y:S02]  /*0770*/  SHF.R.U32.HI R56, RZ, 0x4, R8.reuse ;  /* 0x00000004ff387819 */ /* 0x104fe40000011608 */
[--C-:B------:R-:W-:Y:S02]  /*0780*/  LOP3.LUT R55, R8, 0xf000f, R53.reuse, 0xea, !PT ;  /* 0x000f000f08377812 */ /* 0x100fe400078eea35 */
[--C-:B------:R-:W-:Y:S02]  /*0790*/  LOP3.LUT R57, R56, 0xf000f, R53.reuse, 0xea, !PT ;  /* 0x000f000f38397812 */ /* 0x100fe400078eea35 */
[--C-:B------:R-:W-:Y:S01]  /*07a0*/  SHF.R.U32.HI R58, RZ, 0x8, R8.reuse ;  /* 0x00000008ff3a7819 */ /* 0x100fe20000011608 */
[-C--:B------:R-:W-:Y:S01]  /*07b0*/  HFMA2.BF16_V2 R51, R55, R54.reuse.H0_H0, -136, -136 ;  /* 0xc308c30837337431 */ /* 0x080fe20000240036 */
[----:B------:R-:W-:Y:S01]  /*07c0*/  SHF.R.U32.HI R8, RZ, 0xc, R8 ;  /* 0x0000000cff087819 */ /* 0x000fe20000011608 */
[----:B------:R-:W-:Y:S01]  /*07d0*/  HFMA2.BF16_V2 R57, R57, R54.H0_H0, -136, -136 ;  /* 0xc308c30839397431 */ /* 0x000fe20000240036 */
[--C-:B------:R-:W-:Y:S01]  /*07e0*/  LOP3.LUT R59, R58, 0xf000f, R53.reuse, 0xea, !PT ;  /* 0x000f000f3a3b7812 */ /* 0x100fe200078eea35 */
[-CC-:B---3--:R-:W-:Y:S01]  /*07f0*/  HFMA2.BF16_V2 R50, R51, R52.reuse.H0_H0, R52.reuse.H1_H1 ;  /* 0x2000003433327231 */ /* 0x188fe20000260034 */
[----:B------:R-:W-:Y:S01]  /*0800*/  LOP3.LUT R55, R8, 0xf000f, R53, 0xea, !PT ;  /* 0x000f000f08377812 */ /* 0x000fe200078eea35 */
[----:B------:R-:W-:-:S02]  /*0810*/  HFMA2.BF16_V2 R51, R57, R52.H0_H0, R52.H1_H1 ;  /* 0x2000003439337231 */ /* 0x000fc40000260034 */
[-C--:B------:R-:W-:Y:S02]  /*0820*/  HFMA2.BF16_V2 R59, R59, R54.reuse.H0_H0, -136, -136 ;  /* 0xc308c3083b3b7431 */ /* 0x080fe40000240036 */
[----:B------:R-:W-:Y:S01]  /*0830*/  HFMA2.BF16_V2 R55, R55, R54.H0_H0, -136, -136 ;  /* 0xc308c30837377431 */ /* 0x000fe20000240036 */
[----:B------:R-:W-:Y:S02]  /*0840*/  SHF.R.U32.HI R56, RZ, 0xc, R9 ;  /* 0x0000000cff387819 */ /* 0x000fe40000011609 */
[----:B----4-:R-:W-:Y:S07]  /*0850*/  HMMA.16816.F32.BF16 R40, R40, R50, RZ ;  /* 0x000000322828723c */ /* 0x010fee00000418ff */
[----:B------:R-:W-:-:S02]  /*0860*/  HFMA2.BF16_V2 R50, R59, R52.H0_H0, R52.H1_H1 ;  /* 0x200000343b327231 */ /* 0x000fc40000260034 */
[----:B------:R-:W-:Y:S01]  /*0870*/  HFMA2.BF16_V2 R51, R55, R52.H0_H0, R52.H1_H1 ;  /* 0x2000003437337231 */ /* 0x000fe20000260034 */
[----:B------:R-:W-:-:S06]  /*0880*/  SHF.R.U32.HI R8, RZ, 0x4, R9 ;  /* 0x00000004ff087819 */ /* 0x000fcc0000011609 */
[----:B-----5:R-:W-:Y:S01]  /*0890*/  HMMA.16816.F32.BF16 R44, R44, R50, RZ ;  /* 0x000000322c2c723c */ /* 0x020fe200000418ff */
[----:B------:R-:W-:-:S06]  /*08a0*/  LOP3.LUT R57, R56, 0xf000f, R53, 0xea, !PT ;  /* 0x000f000f38397812 */ /* 0x000fcc00078eea35 */
[----:B------:R-:W-:Y:S02]  /*08b0*/  SHF.R.U32.HI R50, RZ, 0x8, R9 ;  /* 0x00000008ff327819 */ /* 0x000fe40000011609 */
[--C-:B------:R-:W-:Y:S02]  /*08c0*/  LOP3.LUT R9, R9, 0xf000f, R53.reuse, 0xea, !PT ;  /* 0x000f000f09097812 */ /* 0x100fe400078eea35 */
[--C-:B------:R-:W-:Y:S02]  /*08d0*/  LOP3.LUT R55, R50, 0xf000f, R53.reuse, 0xea, !PT ;  /* 0x000f000f32377812 */ /* 0x100fe400078eea35 */
[----:B------:R-:W-:Y:S01]  /*08e0*/  LOP3.LUT R51, R8, 0xf000f, R53, 0xea, !PT ;  /* 0x000f000f08337812 */ /* 0x000fe200078eea35 */
[-C--:B------:R-:W-:Y:S02]  /*08f0*/  HFMA2.BF16_V2 R50, R9, R54.reuse.H0_H0, -136, -136 ;  /* 0xc308c30809327431 */ /* 0x080fe40000240036 */
[-C--:B------:R-:W-:Y:S02]  /*0900*/  HFMA2.BF16_V2 R8, R55, R54.reuse.H0_H0, -136, -136 ;  /* 0xc308c30837087431 */ /* 0x080fe40000240036 */
[----:B------:R-:W-:-:S02]  /*0910*/  HFMA2.BF16_V2 R9, R57, R54.H0_H0, -136, -136 ;  /* 0xc308c30839097431 */ /* 0x000fc40000240036 */
[----:B------:R-:W-:Y:S02]  /*0920*/  HFMA2.BF16_V2 R51, R51, R54.H0_H0, -136, -136 ;  /* 0xc308c30833337431 */ /* 0x000fe40000240036 */
[-CC-:B------:R-:W-:Y:S02]  /*0930*/  HFMA2.BF16_V2 R8, R8, R52.reuse.H0_H0, R52.reuse.H1_H1 ;  /* 0x2000003408087231 */ /* 0x180fe40000260034 */
[-CC-:B------:R-:W-:Y:S02]  /*0940*/  HFMA2.BF16_V2 R9, R9, R52.reuse.H0_H0, R52.reuse.H1_H1 ;  /* 0x2000003409097231 */ /* 0x180fe40000260034 */
[-CC-:B------:R-:W-:Y:S02]  /*0950*/  HFMA2.BF16_V2 R50, R50, R52.reuse.H0_H0, R52.reuse.H1_H1 ;  /* 0x2000003432327231 */ /* 0x180fe40000260034 */
[----:B------:R-:W-:-:S03]  /*0960*/  HFMA2.BF16_V2 R51, R51, R52.H0_H0, R52.H1_H1 ;  /* 0x2000003433337231 */ /* 0x000fc60000260034 */
[----:B------:R-:W-:Y:S07]  /*0970*/  HMMA.16816.F32.BF16 R20, R20, R8, RZ ;  /* 0x000000081414723c */ /* 0x000fee00000418ff */
[----:B------:R-:W-:Y:S01]  /*0980*/  SHF.R.U32.HI R8, RZ, 0x4, R10 ;  /* 0x00000004ff087819 */ /* 0x000fe2000001160a */
[----:B------:R-:W-:Y:S01]  /*0990*/  HMMA.16816.F32.BF16 R16, R16, R50, RZ ;  /* 0x000000321010723c */ /* 0x000fe200000418ff */
[--C-:B------:R-:W-:Y:S02]  /*09a0*/  LOP3.LUT R9, R10, 0xf000f, R53.reuse, 0xea, !PT ;  /* 0x000f000f0a097812 */ /* 0x100fe400078eea35 */
[----:B------:R-:W-:-:S04]  /*09b0*/  LOP3.LUT R8, R8, 0xf000f, R53, 0xea, !PT ;  /* 0x000f000f08087812 */ /* 0x000fc800078eea35 */
[--C-:B------:R-:W-:Y:S02]  /*09c0*/  SHF.R.U32.HI R50, RZ, 0x8, R10.reuse ;  /* 0x00000008ff327819 */ /* 0x100fe4000001160a */
[----:B------:R-:W-:Y:S01]  /*09d0*/  SHF.R.U32.HI R10, RZ, 0xc, R10 ;  /* 0x0000000cff0a7819 */ /* 0x000fe2000001160a */
[-C--:B------:R-:W-:Y:S01]  /*09e0*/  HFMA2.BF16_V2 R9, R9, R54.reuse.H0_H0, -136, -136 ;  /* 0xc308c30809097431 */ /* 0x080fe20000240036 */
[--C-:B------:R-:W-:Y:S02]  /*09f0*/  SHF.R.U32.HI R56, RZ, 0x4, R11.reuse ;  /* 0x00000004ff387819 */ /* 0x100fe4000001160b */
[----:B------:R-:W-:Y:S02]  /*0a00*/  SHF.R.U32.HI R58, RZ, 0x8, R11 ;  /* 0x00000008ff3a7819 */ /* 0x000fe4000001160b */
[--C-:B------:R-:W-:Y:S01]  /*0a10*/  LOP3.LUT R61, R10, 0xf000f, R53.reuse, 0xea, !PT ;  /* 0x000f000f0a3d7812 */ /* 0x100fe200078eea35 */
[----:B------:R-:W-:Y:S01]  /*0a20*/  HFMA2.BF16_V2 R10, R8, R54.H0_H0, -136, -136 ;  /* 0xc308c308080a7431 */ /* 0x000fe20000240036 */
[----:B------:R-:W-:-:S02]  /*0a30*/  LOP3.LUT R51, R11, 0xf000f, R53, 0xea, !PT ;  /* 0x000f000f0b337812 */ /* 0x000fc400078eea35 */
[----:B------:R-:W-:Y:S02]  /*0a40*/  SHF.R.U32.HI R60, RZ, 0xc, R11 ;  /* 0x0000000cff3c7819 */ /* 0x000fe4000001160b */
[--C-:B------:R-:W-:Y:S01]  /*0a50*/  LOP3.LUT R59, R50, 0xf000f, R53.reuse, 0xea, !PT ;  /* 0x000f000f323b7812 */ /* 0x100fe200078eea35 */
[-CC-:B------:R-:W-:Y:S01]  /*0a60*/  HFMA2.BF16_V2 R8, R9, R52.reuse.H0_H0, R52.reuse.H1_H1 ;  /* 0x2000003409087231 */ /* 0x180fe20000260034 */
[--C-:B------:R-:W-:Y:S01]  /*0a70*/  LOP3.LUT R11, R56, 0xf000f, R53.reuse, 0xea, !PT ;  /* 0x000f000f380b7812 */ /* 0x100fe200078eea35 */
[----:B------:R-:W-:Y:S01]  /*0a80*/  HFMA2.BF16_V2 R9, R10, R52.H0_H0, R52.H1_H1 ;  /* 0x200000340a097231 */ /* 0x000fe20000260034 */
[--C-:B------:R-:W-:Y:S01]  /*0a90*/  LOP3.LUT R55, R58, 0xf000f, R53.reuse, 0xea, !PT ;  /* 0x000f000f3a377812 */ /* 0x100fe200078eea35 */
[-C--:B------:R-:W-:Y:S01]  /*0aa0*/  HFMA2.BF16_V2 R10, R51, R54.reuse.H0_H0, -136, -136 ;  /* 0xc308c308330a7431 */ /* 0x080fe20000240036 */
[----:B------:R-:W-:Y:S01]  /*0ab0*/  LOP3.LUT R57, R60, 0xf000f, R53, 0xea, !PT ;  /* 0x000f000f3c397812 */ /* 0x000fe200078eea35 */
[-C--:B------:R-:W-:Y:S02]  /*0ac0*/  HFMA2.BF16_V2 R50, R59, R54.reuse.H0_H0, -136, -136 ;  /* 0xc308c3083b327431 */ /* 0x080fe40000240036 */
[----:B------:R-:W-:-:S02]  /*0ad0*/  HFMA2.BF16_V2 R51, R61, R54.H0_H0, -136, -136 ;  /* 0xc308c3083d337431 */ /* 0x000fc40000240036 */
[-C--:B------:R-:W-:Y:S02]  /*0ae0*/  HFMA2.BF16_V2 R11, R11, R54.reuse.H0_H0, -136, -136 ;  /* 0xc308c3080b0b7431 */ /* 0x080fe40000240036 */
[-C--:B------:R-:W-:Y:S02]  /*0af0*/  HFMA2.BF16_V2 R53, R55, R54.reuse.H0_H0, -136, -136 ;  /* 0xc308c30837357431 */ /* 0x080fe40000240036 */
[----:B------:R-:W-:Y:S02]  /*0b00*/  HFMA2.BF16_V2 R54, R57, R54.H0_H0, -136, -136 ;  /* 0xc308c30839367431 */ /* 0x000fe40000240036 */
[-CC-:B------:R-:W-:Y:S02]  /*0b10*/  HFMA2.BF16_V2 R50, R50, R52.reuse.H0_H0, R52.reuse.H1_H1 ;  /* 0x2000003432327231 */ /* 0x180fe40000260034 */
[-CC-:B------:R-:W-:Y:S01]  /*0b20*/  HFMA2.BF16_V2 R51, R51, R52.reuse.H0_H0, R52.reuse.H1_H1 ;  /* 0x2000003433337231 */ /* 0x180fe20000260034 */
[----:B------:R-:W-:Y:S01]  /*0b30*/  HMMA.16816.F32.BF16 R24, R24, R8, RZ ;  /* 0x000000081818723c */ /* 0x000fe200000418ff */
[----:B------:R-:W-:-:S02]  /*0b40*/  HFMA2.BF16_V2 R10, R10, R52.H0_H0, R52.H1_H1 ;  /* 0x200000340a0a7231 */ /* 0x000fc40000260034 */
[----:B------:R-:W-:-:S04]  /*0b50*/  HFMA2.BF16_V2 R11, R11, R52.H0_H0, R52.H1_H1 ;  /* 0x200000340b0b7231 */ /* 0x000fc80000260034 */
[-CC-:B------:R-:W-:Y:S02]  /*0b60*/  HFMA2.BF16_V2 R8, R53, R52.reuse.H0_H0, R52.reuse.H1_H1 ;  /* 0x2000003435087231 */ /* 0x180fe40000260034 */
[----:B------:R-:W-:Y:S01]  /*0b70*/  HFMA2.BF16_V2 R9, R54, R52.H0_H0, R52.H1_H1 ;  /* 0x2000003436097231 */ /* 0x000fe20000260034 */
[----:B------:R-:W-:Y:S06]  /*0b80*/  HMMA.16816.F32.BF16 R28, R28, R50, RZ ;  /* 0x000000321c1c723c */ /* 0x000fec00000418ff */
[----:B------:R-:W-:Y:S06]  /*0b90*/  HMMA.16816.F32.BF16 R32, R32, R10, RZ ;  /* 0x0000000a2020723c */ /* 0x000fec00000418ff */
[----:B------:R-:W-:Y:S01]  /*0ba0*/  HMMA.16816.F32.BF16 R36, R36, R8, RZ ;  /* 0x000000082424723c */ /* 0x000fe200000418ff */
[----:B------:R-:W-:Y:S01]  /*0bb0*/  FADD.FTZ R11, R42, R14 ;  /* 0x0000000e2a0b7221 */ /* 0x000fe20000010000 */
[----:B------:R-:W-:-:S05]  /*0bc0*/  FADD.FTZ R10, R43, R15 ;  /* 0x0000000f2b0a7221 */ /* 0x000fca0000010000 */
[----:B------:R-:W-:Y:S01]  /*0bd0*/  FADD.FTZ R9, R40, R12 ;  /* 0x0000000c28097221 */ /* 0x000fe20000010000 */
        /* <DEDUP_REMOVED lines=29> */
[----:B------:R-:W-:Y:S06]  /*0db0*/  @!P1 BRA `(.L_x_1) ;  /* 0xfffffff4002c9947 */ /* 0x000fec000383ffff */
.L_x_0:
[----:B------:R-:W1:Y:S01]  /*0dc0*/  S2R R6, SR_TID.Y ;  /* 0x0000000000067919 */ /* 0x000e620000002200 */
[----:B------:R-:W2:Y:S01]  /*0dd0*/  LDC R8, c[0x0][0x244] ;  /* 0x00009100ff087b82 */ /* 0x000ea20000000800 */
[----:B------:R-:W-:Y:S01]  /*0de0*/  MOV R7, 0x400 ;  /* 0x0000040000077802 */ /* 0x000fe20000000f00 */
[----:B------:R-:W3:Y:S01]  /*0df0*/  S2R R4, SR_CgaCtaId ;  /* 0x0000000000047919 */ /* 0x000ee20000008800 */
[C---:B-1----:R-:W-:Y:S02]  /*0e00*/  LEA R3, R6.reuse, UR6, 0x3 ;  /* 0x0000000606037c11 */ /* 0x042fe4000f8e18ff */
[----:B------:R-:W-:Y:S02]  /*0e10*/  ISETP.NE.AND P0, PT, R6, RZ, PT ;  /* 0x000000ff0600720c */ /* 0x000fe40003f05270 */
[----:B--2---:R-:W-:Y:S02]  /*0e20*/  ISETP.GE.U32.AND P1, PT, R3, R8, PT ;  /* 0x000000080300720c */ /* 0x004fe40003f26070 */
[----:B---3--:R-:W-:-:S04]  /*0e30*/  LEA R7, R4, R7, 0x18 ;  /* 0x0000000704077211 */ /* 0x008fc800078ec0ff */
[----:B------:R-:W-:-:S05]  /*0e40*/  LEA R5, R6, R7, 0x9 ;  /* 0x0000000706057211 */ /* 0x000fca00078e48ff */
[----:B0-----:R-:W-:Y:S02]  /*0e50*/  IMAD R5, R0, 0x10, R5 ;  /* 0x0000001000057824 */ /* 0x001fe400078e0205 */
[----:B------:R-:W-:Y:S05]  /*0e60*/  @P1 BRA `(.L_x_2) ;  /* 0x0000000c00181947 */ /* 0x000fea0003800000 */
[----:B------:R-:W0:Y:S01]  /*0e70*/  S2R R16, SR_CTAID.Z ;  /* 0x0000000000107919 */ /* 0x000e220000002700 */
[----:B------:R-:W-:Y:S01]  /*0e80*/  SHF.R.S32.HI R9, RZ, 0x1f, R8 ;  /* 0x0000001fff097819 */ /* 0x000fe20000011408 */
[----:B------:R-:W1:Y:S01]  /*0e90*/  LDC R23, c[0x0][0x238] ;  /* 0x00008e00ff177b82 */ /* 0x000e620000000800 */
[----:B------:R-:W-:Y:S01]  /*0ea0*/  SHF.R.S32.HI R4, RZ, 0x1f, R3 ;  /* 0x0000001fff047819 */ /* 0x000fe20000011403 */
[----:B------:R-:W-:Y:S01]  /*0eb0*/  ULDC UR5, c[0x0][0x240] ;  /* 0x0000900000057ab9 */ /* 0x000fe20000000800 */
[----:B------:R-:W-:Y:S01]  /*0ec0*/  LEA.HI R19, R9, R8, RZ, 0x3 ;  /* 0x0000000809137211 */ /* 0x000fe200078f18ff */
[----:B------:R-:W-:Y:S01]  /*0ed0*/  ULDC.64 UR14, c[0x0][0x210] ;  /* 0x00008400000e7ab9 */ /* 0x000fe20000000a00 */
[----:B------:R-:W-:Y:S02]  /*0ee0*/  SHF.R.S32.HI R17, RZ, 0x1f, R0 ;  /* 0x0000001fff117819 */ /* 0x000fe40000011400 */
[CC--:B------:R-:W-:Y:S01]  /*0ef0*/  LEA.HI R6, R4.reuse, R3.reuse, RZ, 0x4 ;  /* 0x0000000304067211 */ /* 0x0c0fe200078f20ff */
[----:B------:R-:W2:Y:S01]  /*0f00*/  LDC.64 R8, c[0x0][0x218] ;  /* 0x00008600ff087b82 */ /* 0x000ea20000000a00 */
[----:B------:R-:W-:-:S02]  /*0f10*/  LEA.HI R4, R4, R3, RZ, 0x3 ;  /* 0x0000000304047211 */ /* 0x000fc400078f18ff */
[----:B------:R-:W-:Y:S02]  /*0f20*/  LEA.HI R18, R17, R0, RZ, 0x2 ;  /* 0x0000000011127211 */ /* 0x000fe400078f10ff */
[----:B------:R-:W-:Y:S02]  /*0f30*/  SHF.R.S32.HI R20, RZ, 0x3, R19 ;  /* 0x00000003ff147819 */ /* 0x000fe40000011413 */
[----:B------:R-:W-:Y:S01]  /*0f40*/  SHF.R.S32.HI R17, RZ, 0x3, R4 ;  /* 0x00000003ff117819 */ /* 0x000fe20000011404 */
[----:B------:R-:W3:Y:S01]  /*0f50*/  LDC.64 R10, c[0x0][0x220] ;  /* 0x00008800ff0a7b82 */ /* 0x000ee20000000a00 */
[----:B------:R-:W-:Y:S02]  /*0f60*/  LOP3.LUT R21, R18, 0x7ffffffc, RZ, 0xc0, !PT ;  /* 0x7ffffffc12157812 */ /* 0x000fe400078ec0ff */
[----:B------:R-:W-:Y:S01]  /*0f70*/  SHF.R.S32.HI R19, RZ, 0x4, R6 ;  /* 0x00000004ff137819 */ /* 0x000fe20000011406 */
[----:B------:R-:W-:Y:S01]  /*0f80*/  IMAD R17, R20, R2, R17 ;  /* 0x0000000214117224 */ /* 0x000fe200078e0211 */
[----:B------:R-:W-:-:S02]  /*0f90*/  SHF.R.S32.HI R18, RZ, 0x2, R18 ;  /* 0x00000002ff127819 */ /* 0x000fc40000011412 */
[-C--:B------:R-:W-:Y:S01]  /*0fa0*/  IADD3 R4, -R21, R0.reuse, RZ ;  /* 0x0000000015047210 */ /* 0x080fe20007ffe1ff */
[----:B------:R-:W-:Y:S01]  /*0fb0*/  IMAD R19, R19, UR5, R2 ;  /* 0x0000000513137c24 */ /* 0x000fe2000f8e0202 */
[----:B------:R-:W-:Y:S01]  /*0fc0*/  LEA R17, R17, R0, 0x5 ;  /* 0x0000000011117211 */ /* 0x000fe200078e28ff */
[----:B------:R-:W-:Y:S01]  /*0fd0*/  ULDC UR5, c[0x0][0x230] ;  /* 0x00008c0000057ab9 */ /* 0x000fe20000000800 */
[----:B------:R-:W-:Y:S01]  /*0fe0*/  LEA R3, R3, R4, 0x3 ;  /* 0x0000000403037211 */ /* 0x000fe200078e18ff */
[----:B------:R-:W-:Y:S01]  /*0ff0*/  IMAD R19, R19, 0x8, R18 ;  /* 0x0000000813137824 */ /* 0x000fe200078e0212 */
[----:B0-----:R-:W-:Y:S01]  /*1000*/  LEA R16, R16, R18, 0x4 ;  /* 0x0000001210107211 */ /* 0x001fe200078e20ff */
[----:B------:R-:W-:Y:S01]  /*1010*/  IMAD.SHL.U32 R17, R17, 0x4, RZ ;  /* 0x0000000411117824 */ /* 0x000fe200078e00ff */
[----:B------:R-:W-:Y:S02]  /*1020*/  SHF.L.U32 R3, R3, 0x1, RZ ;  /* 0x0000000103037819 */ /* 0x000fe400000006ff */
[----:B------:R-:W-:Y:S01]  /*1030*/  SHF.L.U32 R19, R19, 0x1, RZ ;  /* 0x0000000113137819 */ /* 0x000fe200000006ff */
[----:B-1----:R-:W-:Y:S01]  /*1040*/  IMAD R18, R16, R23, RZ ;  /* 0x0000001710127224 */ /* 0x002fe200078e02ff */
[----:B------:R-:W-:Y:S01]  /*1050*/  SHF.R.S32.HI R4, RZ, 0x1f, R3 ;  /* 0x0000001fff047819 */ /* 0x000fe20000011403 */
[----:B--2---:R-:W-:-:S03]  /*1060*/  IMAD.WIDE R8, R17, 0x4, R8 ;  /* 0x0000000411087825 */ /* 0x004fc600078e0208 */
[C---:B------:R-:W-:Y:S01]  /*1070*/  IADD3 R6, P1, R18.reuse, R3, RZ ;  /* 0x0000000312067210 */ /* 0x040fe20007f3e0ff */
[----:B---3--:R-:W-:Y:S02]  /*1080*/  IMAD.WIDE R20, R19, 0x2, R10 ;  /* 0x0000000213147825 */ /* 0x008fe400078e020a */
[----:B------:R-:W2:Y:S01]  /*1090*/  LDG.E.128.CONSTANT R8, desc[UR8][R8.64] ;  /* 0x0000000808087981 */ /* 0x000ea2000c1e9d00 */
[----:B------:R-:W-:Y:S02]  /*10a0*/  LEA.HI.X.SX32 R17, R18, R4, 0x1, P1 ;  /* 0x0000000412117211 */ /* 0x000fe400008f0eff */
[----:B------:R-:W-:Y:S02]  /*10b0*/  SHF.L.U32 R4, R23, 0x3, RZ ;  /* 0x0000000317047819 */ /* 0x000fe400000006ff */
[----:B------:R-:W-:Y:S02]  /*10c0*/  ISETP.GE.AND P1, PT, R16, UR5, PT ;  /* 0x0000000510007c0c */ /* 0x000fe4000bf26270 */
[----:B------:R-:W-:-:S02]  /*10d0*/  IADD3 R3, P3, R4, R6, RZ ;  /* 0x0000000604037210 */ /* 0x000fc40007f7e0ff */
[----:B------:R-:W-:Y:S02]  /*10e0*/  IADD3 R16, R16, 0x8, RZ ;  /* 0x0000000810107810 */ /* 0x000fe40007ffe0ff */
[----:B------:R-:W-:Y:S02]  /*10f0*/  LEA.HI.X.SX32 R4, R4, R17, 0x1, P3 ;  /* 0x0000001104047211 */ /* 0x000fe400018f0eff */
[----:B------:R-:W-:Y:S02]  /*1100*/  ISETP.GE.AND P4, PT, R16, UR5, PT ;  /* 0x0000000510007c0c */ /* 0x000fe4000bf86270 */
[C---:B------:R-:W-:Y:S02]  /*1110*/  LEA R50, P3, R3.reuse, UR14, 0x1 ;  /* 0x0000000e03327c11 */ /* 0x040fe4000f8608ff */
[----:B------:R-:W-:Y:S02]  /*1120*/  LEA R48, P2, R6, UR14, 0x1 ;  /* 0x0000000e06307c11 */ /* 0x000fe4000f8408ff */
[----:B------:R-:W-:-:S02]  /*1130*/  LEA.HI.X R51, R3, UR15, R4, 0x1, P3 ;  /* 0x0000000f03337c11 */ /* 0x000fc400098f0c04 */
[----:B------:R-:W-:Y:S02]  /*1140*/  CS2R R18, SRZ ;  /* 0x0000000000127805 */ /* 0x000fe4000001ff00 */
[----:B------:R-:W-:Y:S01]  /*1150*/  LEA.HI.X R49, R6, UR15, R17, 0x1, P2 ;  /* 0x0000000f06317c11 */ /* 0x000fe200090f0c11 */
[----:B------:R0:W3:Y:S01]  /*1160*/  LDG.E.CONSTANT R4, desc[UR8][R20.64] ;  /* 0x0000000814047981 */ /* 0x0000e2000c1e9900 */
[----:B------:R-:W-:Y:S02]  /*1170*/  CS2R R16, SRZ ;  /* 0x0000000000107805 */ /* 0x000fe4000001ff00 */
        /* <DEDUP_REMOVED lines=22> */
[----:B0-----:R-:W-:-:S02]  /*12e0*/  CS2R R20, SRZ ;  /* 0x0000000000147805 */ /* 0x001fc4000001ff00 */
[----:B------:R-:W-:Y:S02]  /*12f0*/  CS2R R22, SRZ ;  /* 0x0000000000167805 */ /* 0x000fe4000001ff00 */
[----:B------:R-:W-:Y:S02]  /*1300*/  CS2R R24, SRZ ;  /* 0x0000000000187805 */ /* 0x000fe4000001ff00 */
        /* <DEDUP_REMOVED lines=12> */
[----:B------:R-:W-:Y:S01]  /*13d0*/  CS2R R30, SRZ ;  /* 0x00000000001e7805 */ /* 0x000fe2000001ff00 */
[----:B------:R-:W5:Y:S04]  /*13e0*/  @!P1 LDG.E.CONSTANT R36, desc[UR8][R48.64+0xc0] ;  /* 0x0000c00830249981 */ /* 0x000f68000c1e9900 */
[----:B------:R-:W5:Y:S04]  /*13f0*/  @!P1 LDG.E.CONSTANT R38, desc[UR8][R48.64+0xd0] ;  /* 0x0000d00830269981 */ /* 0x000f68000c1e9900 */
[----:B------:R-:W5:Y:S04]  /*1400*/  @!P4 LDG.E.CONSTANT R37, desc[UR8][R50.64+0xc0] ;  /* 0x0000c0083225c981 */ /* 0x000f68000c1e9900 */
[----:B------:R-:W5:Y:S04]  /*1410*/  @!P4 LDG.E.CONSTANT R39, desc[UR8][R50.64+0xd0] ;  /* 0x0000d0083227c981 */ /* 0x000f68000c1e9900 */
[----:B------:R-:W5:Y:S04]  /*1420*/  @!P1 LDG.E.CONSTANT R28, desc[UR8][R48.64+0xe0] ;  /* 0x0000e008301c9981 */ /* 0x000f68000c1e9900 */
[----:B------:R0:W5:Y:S04]  /*1430*/  @!P1 LDG.E.CONSTANT R30, desc[UR8][R48.64+0xf0] ;  /* 0x0000f008301e9981 */ /* 0x000168000c1e9900 */
[----:B------:R-:W5:Y:S04]  /*1440*/  @!P4 LDG.E.CONSTANT R29, desc[UR8][R50.64+0xe0] ;  /* 0x0000e008321dc981 */ /* 0x000f68000c1e9900 */
[----:B------:R1:W5:Y:S01]  /*1450*/  @!P4 LDG.E.CONSTANT R31, desc[UR8][R50.64+0xf0] ;  /* 0x0000f008321fc981 */ /* 0x000362000c1e9900 */
[----:B------:R-:W-:Y:S01]  /*1460*/  IMAD.MOV.U32 R3, RZ, RZ, 0x43004300 ;  /* 0x43004300ff037424 */ /* 0x000fe200078e00ff */
[----:B------:R-:W-:Y:S01]  /*1470*/  MOV R6, 0x3f80 ;  /* 0x00003f8000067802 */ /* 0x000fe20000000f00 */
[----:B------:R-:W-:Y:S05]  /*1480*/  WARPSYNC.ALL ;  /* 0x0000000000007948 */ /* 0x000fea0003800000 */
[----:B--2---:R-:W-:-:S02]  /*1490*/  SHF.R.U32.HI R52, RZ, 0x4, R8 ;  /* 0x00000004ff347819 */ /* 0x004fc40000011608 */
[--C-:B------:R-:W-:Y:S02]  /*14a0*/  LOP3.LUT R53, R8, 0xf000f, R3.reuse, 0xea, !PT ;  /* 0x000f000f08357812 */ /* 0x100fe400078eea03 */
[--C-:B------:R-:W-:Y:S02]  /*14b0*/  LOP3.LUT R55, R52, 0xf000f, R3.reuse, 0xea, !PT ;  /* 0x000f000f34377812 */ /* 0x100fe400078eea03 */
[--C-:B------:R-:W-:Y:S01]  /*14c0*/  SHF.R.U32.HI R52, RZ, 0x8, R8.reuse ;  /* 0x00000008ff347819 */ /* 0x100fe20000011608 */
[-C--:B0-----:R-:W-:Y:S01]  /*14d0*/  HFMA2.BF16_V2 R48, R53, R6.reuse.H0_H0, -136, -136 ;  /* 0xc308c30835307431 */ /* 0x081fe20000240006 */
[----:B------:R-:W-:Y:S01]  /*14e0*/  SHF.R.U32.HI R8, RZ, 0xc, R8 ;  /* 0x0000000cff087819 */ /* 0x000fe20000011608 */
[----:B------:R-:W-:Y:S01]  /*14f0*/  HFMA2.BF16_V2 R49, R55, R6.H0_H0, -136, -136 ;  /* 0xc308c30837317431 */ /* 0x000fe20000240006 */
[--C-:B-1----:R-:W-:Y:S02]  /*1500*/  LOP3.LUT R51, R52, 0xf000f, R3.reuse, 0xea, !PT ;  /* 0x000f000f34337812 */ /* 0x102fe400078eea03 */
[----:B------:R-:W-:-:S03]  /*1510*/  LOP3.LUT R53, R8, 0xf000f, R3, 0xea, !PT ;  /* 0x000f000f08357812 */ /* 0x000fc600078eea03 */
[-C--:B------:R-:W-:Y:S02]  /*1520*/  HFMA2.BF16_V2 R51, R51, R6.reuse.H0_H0, -136, -136 ;  /* 0xc308c30833337431 */ /* 0x080fe40000240006 */
[----:B------:R-:W-:Y:S02]  /*1530*/  HFMA2.BF16_V2 R53, R53, R6.H0_H0, -136, -136 ;  /* 0xc308c30835357431 */ /* 0x000fe40000240006 */
[-CC-:B---3--:R-:W-:Y:S02]  /*1540*/  HFMA2.BF16_V2 R48, R48, R4.reuse.H0_H0, R4.reuse.H1_H1 ;  /* 0x2000000430307231 */ /* 0x188fe40000260004 */
[----:B------:R-:W-:Y:S01]  /*1550*/  HFMA2.BF16_V2 R49, R49, R4.H0_H0, R4.H1_H1 ;  /* 0x2000000431317231 */ /* 0x000fe20000260004 */
[--C-:B------:R-:W-:Y:S02]  /*1560*/  SHF.R.U32.HI R8, RZ, 0x4, R9.reuse ;  /* 0x00000004ff087819 */ /* 0x100fe40000011609 */
[--C-:B------:R-:W-:Y:S02]  /*1570*/  SHF.R.U32.HI R50, RZ, 0x8, R9.reuse ;  /* 0x00000008ff327819 */ /* 0x100fe40000011609 */
[----:B------:R-:W-:-:S02]  /*1580*/  SHF.R.U32.HI R52, RZ, 0xc, R9 ;  /* 0x0000000cff347819 */ /* 0x000fc40000011609 */
[--C-:B------:R-:W-:Y:S02]  /*1590*/  LOP3.LUT R9, R9, 0xf000f, R3.reuse, 0xea, !PT ;  /* 0x000f000f09097812 */ /* 0x100fe400078eea03 */
[----:B------:R-:W-:Y:S01]  /*15a0*/  LOP3.LUT R55, R52, 0xf000f, R3, 0xea, !PT ;  /* 0x000f000f34377812 */ /* 0x000fe200078eea03 */
[----:B----4-:R-:W-:Y:S07]  /*15b0*/  HMMA.16816.F32.BF16 R16, R16, R48, RZ ;  /* 0x000000301010723c */ /* 0x010fee00000418ff */
[----:B------:R-:W-:-:S02]  /*15c0*/  HFMA2.BF16_V2 R48, R51, R4.H0_H0, R4.H1_H1 ;  /* 0x2000000433307231 */ /* 0x000fc40000260004 */
[--C-:B------:R-:W-:Y:S01]  /*15d0*/  HFMA2.BF16_V2 R49, R53, R4.H0_H0, R4.reuse.H1_H1 ;  /* 0x2000000435317231 */ /* 0x100fe20000260004 */
[--C-:B------:R-:W-:Y:S02]  /*15e0*/  LOP3.LUT R51, R8, 0xf000f, R3.reuse, 0xea, !PT ;  /* 0x000f000f08337812 */ /* 0x100fe400078eea03 */
[----:B------:R-:W-:Y:S01]  /*15f0*/  LOP3.LUT R53, R50, 0xf000f, R3, 0xea, !PT ;  /* 0x000f000f32357812 */ /* 0x000fe200078eea03 */
[-C--:B------:R-:W-:Y:S02]  /*1600*/  HFMA2.BF16_V2 R8, R9, R6.reuse.H0_H0, -136, -136 ;  /* 0xc308c30809087431 */ /* 0x080fe40000240006 */
[----:B------:R-:W-:Y:S01]  /*1610*/  HFMA2.BF16_V2 R9, R51, R6.H0_H0, -136, -136 ;  /* 0xc308c30833097431 */ /* 0x000fe20000240006 */
[----:B-----5:R-:W-:Y:S01]  /*1620*/  HMMA.16816.F32.BF16 R32, R32, R48, RZ ;  /* 0x000000302020723c */ /* 0x020fe200000418ff */
[-CC-:B------:R-:W-:Y:S02]  /*1630*/  HFMA2.BF16_V2 R8, R8, R4.reuse.H0_H0, R4.reuse.H1_H1 ;  /* 0x2000000408087231 */ /* 0x180fe40000260004 */
[----:B------:R-:W-:-:S04]  /*1640*/  HFMA2.BF16_V2 R9, R9, R4.H0_H0, R4.H1_H1 ;  /* 0x2000000409097231 */ /* 0x000fc80000260004 */
[-C--:B------:R-:W-:Y:S02]  /*1650*/  HFMA2.BF16_V2 R48, R53, R6.reuse.H0_H0, -136, -136 ;  /* 0xc308c30835307431 */ /* 0x080fe40000240006 */
[----:B------:R-:W-:Y:S02]  /*1660*/  HFMA2.BF16_V2 R49, R55, R6.H0_H0, -136, -136 ;  /* 0xc308c30837317431 */ /* 0x000fe40000240006 */
[-CC-:B------:R-:W-:Y:S02]  /*1670*/  HFMA2.BF16_V2 R48, R48, R4.reuse.H0_H0, R4.reuse.H1_H1 ;  /* 0x2000000430307231 */ /* 0x180fe40000260004 */
[----:B------:R-:W-:Y:S01]  /*1680*/  HFMA2.BF16_V2 R49, R49, R4.H0_H0, R4.H1_H1 ;  /* 0x2000000431317231 */ /* 0x000fe20000260004 */
[----:B------:R-:W-:Y:S07]  /*1690*/  HMMA.16816.F32.BF16 R44, R44, R8, RZ ;  /* 0x000000082c2c723c */ /* 0x000fee00000418ff */
[----:B------:R-:W-:Y:S01]  /*16a0*/  LOP3.LUT R9, R10, 0xf000f, R3, 0xea, !PT ;  /* 0x000f000f0a097812 */ /* 0x000fe200078eea03 */
[----:B------:R-:W-:Y:S01]  /*16b0*/  HMMA.16816.F32.BF16 R40, R40, R48, RZ ;  /* 0x000000302828723c */ /* 0x000fe200000418ff */
[----:B------:R-:W-:-:S06]  /*16c0*/  SHF.R.U32.HI R8, RZ, 0x4, R10 ;  /* 0x00000004ff087819 */ /* 0x000fcc000001160a */
[--C-:B------:R-:W-:Y:S02]  /*16d0*/  SHF.R.U32.HI R48, RZ, 0x8, R10.reuse ;  /* 0x00000008ff307819 */ /* 0x100fe4000001160a */
[----:B------:R-:W-:Y:S02]  /*16e0*/  SHF.R.U32.HI R10, RZ, 0xc, R10 ;  /* 0x0000000cff0a7819 */ /* 0x000fe4000001160a */
[--C-:B------:R-:W-:Y:S01]  /*16f0*/  LOP3.LUT R53, R48, 0xf000f, R3.reuse, 0xea, !PT ;  /* 0x000f000f30357812 */ /* 0x100fe200078eea03 */
[-C--:B------:R-:W-:Y:S01]  /*1700*/  HFMA2.BF16_V2 R48, R9, R6.reuse.H0_H0, -136, -136 ;  /* 0xc308c30809307431 */ /* 0x080fe20000240006 */
[--C-:B------:R-:W-:Y:S02]  /*1710*/  LOP3.LUT R9, R10, 0xf000f, R3.reuse, 0xea, !PT ;  /* 0x000f000f0a097812 */ /* 0x100fe400078eea03 */
[----:B------:R-:W-:Y:S01]  /*1720*/  LOP3.LUT R49, R8, 0xf000f, R3, 0xea, !PT ;  /* 0x000f000f08317812 */ /* 0x000fe200078eea03 */
[-C--:B------:R-:W-:Y:S01]  /*1730*/  HFMA2.BF16_V2 R8, R53, R6.reuse.H0_H0, -136, -136 ;  /* 0xc308c30835087431 */ /* 0x080fe20000240006 */
[----:B------:R-:W-:Y:S01]  /*1740*/  SHF.R.U32.HI R10, RZ, 0x4, R11 ;  /* 0x00000004ff0a7819 */ /* 0x000fe2000001160b */
[----:B------:R-:W-:-:S02]  /*1750*/  HFMA2.BF16_V2 R9, R9, R6.H0_H0, -136, -136 ;  /* 0xc308c30809097431 */ /* 0x000fc40000240006 */
[----:B------:R-:W-:Y:S01]  /*1760*/  HFMA2.BF16_V2 R49, R49, R6.H0_H0, -136, -136 ;  /* 0xc308c30831317431 */ /* 0x000fe20000240006 */
[----:B------:R-:W-:Y:S01]  /*1770*/  LOP3.LUT R51, R11, 0xf000f, R3, 0xea, !PT ;  /* 0x000f000f0b337812 */ /* 0x000fe200078eea03 */
[-CC-:B------:R-:W-:Y:S01]  /*1780*/  HFMA2.BF16_V2 R8, R8, R4.reuse.H0_H0, R4.reuse.H1_H1 ;  /* 0x2000000408087231 */ /* 0x180fe20000260004 */
[----:B------:R-:W-:Y:S01]  /*1790*/  SHF.R.U32.HI R50, RZ, 0x8, R11 ;  /* 0x00000008ff327819 */ /* 0x000fe2000001160b */
[-CC-:B------:R-:W-:Y:S01]  /*17a0*/  HFMA2.BF16_V2 R9, R9, R4.reuse.H0_H0, R4.reuse.H1_H1 ;  /* 0x2000000409097231 */ /* 0x180fe20000260004 */
[----:B------:R-:W-:Y:S01]  /*17b0*/  LOP3.LUT R53, R10, 0xf000f, R3, 0xea, !PT ;  /* 0x000f000f0a357812 */ /* 0x000fe200078eea03 */
[-CC-:B------:R-:W-:Y:S01]  /*17c0*/  HFMA2.BF16_V2 R48, R48, R4.reuse.H0_H0, R4.reuse.H1_H1 ;  /* 0x2000000430307231 */ /* 0x180fe20000260004 */
[----:B------:R-:W-:Y:S01]  /*17d0*/  SHF.R.U32.HI R10, RZ, 0xc, R11 ;  /* 0x0000000cff0a7819 */ /* 0x000fe2000001160b */
[----:B------:R-:W-:Y:S01]  /*17e0*/  HFMA2.BF16_V2 R49, R49, R4.H0_H0, R4.H1_H1 ;  /* 0x2000000431317231 */ /* 0x000fe20000260004 */
[--C-:B------:R-:W-:Y:S01]  /*17f0*/  LOP3.LUT R11, R50, 0xf000f, R3.reuse, 0xea, !PT ;  /* 0x000f000f320b7812 */ /* 0x100fe200078eea03 */
[-C--:B------:R-:W-:Y:S01]  /*1800*/  HFMA2.BF16_V2 R51, R51, R6.reuse.H0_H0, -136, -136 ;  /* 0xc308c30833337431 */ /* 0x080fe20000240006 */
[----:B------:R-:W-:Y:S01]  /*1810*/  LOP3.LUT R3, R10, 0xf000f, R3, 0xea, !PT ;  /* 0x000f000f0a037812 */ /* 0x000fe200078eea03 */
[-C--:B------:R-:W-:Y:S01]  /*1820*/  HFMA2.BF16_V2 R53, R53, R6.reuse.H0_H0, -136, -136 ;  /* 0xc308c30835357431 */ /* 0x080fe20000240006 */
[----:B------:R-:W-:Y:S01]  /*1830*/  HMMA.16816.F32.BF16 R20, R20, R8, RZ ;  /* 0x000000081414723c */ /* 0x000fe200000418ff */
[----:B------:R-:W-:-:S02]  /*1840*/  HFMA2.BF16_V2 R10, R11, R6.H0_H0, -136, -136 ;  /* 0xc308c3080b0a7431 */ /* 0x000fc40000240006 */
[----:B------:R-:W-:-:S03]  /*1850*/  HFMA2.BF16_V2 R11, R3, R6.H0_H0, -136, -136 ;  /* 0xc308c308030b7431 */ /* 0x000fc60000240006 */
[----:B------:R-:W-:Y:S01]  /*1860*/  HMMA.16816.F32.BF16 R24, R24, R48, RZ ;  /* 0x000000301818723c */ /* 0x000fe200000418ff */
[-CC-:B------:R-:W-:Y:S02]  /*1870*/  HFMA2.BF16_V2 R8, R51, R4.reuse.H0_H0, R4.reuse.H1_H1 ;  /* 0x2000000433087231 */ /* 0x180fe40000260004 */
[-CC-:B------:R-:W-:Y:S02]  /*1880*/  HFMA2.BF16_V2 R9, R53, R4.reuse.H0_H0, R4.reuse.H1_H1 ;  /* 0x2000000435097231 */ /* 0x180fe40000260004 */
[-CC-:B------:R-:W-:Y:S02]  /*1890*/  HFMA2.BF16_V2 R10, R10, R4.reuse.H0_H0, R4.reuse.H1_H1 ;  /* 0x200000040a0a7231 */ /* 0x180fe40000260004 */
[----:B------:R-:W-:Y:S02]  /*18a0*/  HFMA2.BF16_V2 R11, R11, R4.H0_H0, R4.H1_H1 ;  /* 0x200000040b0b7231 */ /* 0x000fe40000260004 */
[----:B------:R-:W-:Y:S01]  /*18b0*/  FADD.FTZ R3, R12, R16 ;  /* 0x000000100c037221 */ /* 0x000fe20000010000 */
[----:B------:R-:W-:Y:S01]  /*18c0*/  FADD.FTZ R4, R13, R17 ;  /* 0x000000110d047221 */ /* 0x000fe20000010000 */
[----:B------:R-:W-:Y:S01]  /*18d0*/  FADD.FTZ R6, R15, R19 ;  /* 0x000000130f067221 */ /* 0x000fe20000010000 */
[----:B------:R-:W-:Y:S01]  /*18e0*/  HMMA.16816.F32.BF16 R36, R36, R8, RZ ;  /* 0x000000082424723c */ /* 0x000fe200000418ff */
[----:B------:R-:W-:Y:S01]  /*18f0*/  FADD.FTZ R3, R32, R3 ;  /* 0x0000000320037221 */ /* 0x000fe20000010000 */
[----:B------:R-:W-:Y:S01]  /*1900*/  FADD.FTZ R4, R33, R4 ;  /* 0x0000000421047221 */ /* 0x000fe20000010000 */
[----:B------:R-:W-:-:S04]  /*1910*/  FADD.FTZ R6, R35, R6 ;  /* 0x0000000623067221 */ /* 0x000fc80000010000 */
[----:B------:R-:W-:-:S04]  /*1920*/  FADD.FTZ R9, R14, R18 ;  /* 0x000000120e097221 */ /* 0x000fc80000010000 */
[----:B------:R-:W-:Y:S01]  /*1930*/  FADD.FTZ R9, R34, R9 ;  /* 0x0000000922097221 */ /* 0x000fe20000010000 */
[----:B------:R-:W-:Y:S01]  /*1940*/  FADD.FTZ R3, R3, R44 ;  /* 0x0000002c03037221 */ /* 0x000fe20000010000 */
[----:B------:R-:W-:Y:S01]  /*1950*/  HMMA.16816.F32.BF16 R28, R28, R10, RZ ;  /* 0x0000000a1c1c723c */ /* 0x000fe200000418ff */
        /* <DEDUP_REMOVED lines=18> */
[----:B------:R-:W-:-:S05]  /*1a80*/  FADD.FTZ R6, R6, R39 ;  /* 0x0000002706067221 */ /* 0x000fca0000010000 */
[----:B------:R-:W-:Y:S01]  /*1a90*/  FADD.FTZ R12, R28, R3 ;  /* 0x000000031c0c7221 */ /* 0x000fe20000010000 */
[----:B------:R-:W-:Y:S01]  /*1aa0*/  FADD.FTZ R13, R29, R4 ;  /* 0x000000041d0d7221 */ /* 0x000fe20000010000 */
[----:B------:R-:W-:Y:S01]  /*1ab0*/  FADD.FTZ R14, R30, R9 ;  /* 0x000000091e0e7221 */ /* 0x000fe20000010000 */
[----:B------:R-:W-:-:S07]  /*1ac0*/  FADD.FTZ R15, R31, R6 ;  /* 0x000000061f0f7221 */ /* 0x000fce0000010000 */
.L_x_2:
[----:B------:R0:W-:Y:S01]  /*1ad0*/  STS.128 [R5], R12 ;  /* 0x0000000c05007388 */ /* 0x0001e20000000c00 */
[----:B------:R-:W-:Y:S05]  /*1ae0*/  WARPSYNC.ALL ;  /* 0x0000000000007948 */ /* 0x000fea0003800000 */
[----:B------:R-:W-:Y:S06]  /*1af0*/  BAR.SYNC.DEFER_BLOCKING 0x0 ;  /* 0x0000000000007b1d */ /* 0x000fec0000010000 */
[----:B------:R-:W-:Y:S05]  /*1b00*/  @P0 EXIT ;  /* 0x000000000000094d */ /* 0x000fea0003800000 */
[----:B------:R-:W-:Y:S01]  /*1b10*/  LEA R36, R0, R7, 0x4 ;  /* 0x0000000700247211 */ /* 0x000fe200078e20ff */
[----:B------:R-:W1:Y:S01]  /*1b20*/  S2R R3, SR_CTAID.Z ;  /* 0x0000000000037919 */ /* 0x000e620000002700 */
[----:B0-----:R-:W-:Y:S01]  /*1b30*/  SHF.R.S32.HI R5, RZ, 0x1f, R0 ;  /* 0x0000001fff057819 */ /* 0x001fe20000011400 */
[----:B------:R-:W-:Y:S02]  /*1b40*/  ULDC.64 UR14, c[0x0][0x228] ;  /* 0x00008a00000e7ab9 */ /* 0x000fe40000000a00 */
[----:B------:R-:W0:Y:S01]  /*1b50*/  LDS.128 R32, [R36] ;  /* 0x0000000024207984 */ /* 0x000e220000000c00 */
[----:B------:R-:W-:-:S03]  /*1b60*/  LEA.HI R37, R5, R0, RZ, 0x2 ;  /* 0x0000000005257211 */ /* 0x000fc600078f10ff */
[----:B------:R-:W2:Y:S01]  /*1b70*/  LDS.128 R28, [R36+0x200] ;  /* 0x00020000241c7984 */ /* 0x000ea20000000c00 */
[----:B------:R-:W-:Y:S02]  /*1b80*/  LOP3.LUT R39, R37, 0x7ffffffc, RZ, 0xc0, !PT ;  /* 0x7ffffffc25277812 */ /* 0x000fe400078ec0ff */
[----:B------:R-:W-:Y:S01]  /*1b90*/  SHF.R.S32.HI R38, RZ, 0x2, R37 ;  /* 0x00000002ff267819 */ /* 0x000fe20000011425 */
[----:B------:R-:W3:Y:S01]  /*1ba0*/  LDS.128 R24, [R36+0x400] ;  /* 0x0004000024187984 */ /* 0x000ee20000000c00 */
[----:B------:R-:W-:-:S03]  /*1bb0*/  IADD3 R39, -R39, R0, RZ ;  /* 0x0000000027277210 */ /* 0x000fc60007ffe1ff */
[----:B------:R-:W4:Y:S04]  /*1bc0*/  LDS.128 R20, [R36+0x600] ;  /* 0x0006000024147984 */ /* 0x000f280000000c00 */
[----:B------:R-:W5:Y:S04]  /*1bd0*/  LDS.128 R16, [R36+0x800] ;  /* 0x0008000024107984 */ /* 0x000f680000000c00 */
[----:B------:R-:W5:Y:S04]  /*1be0*/  LDS.128 R12, [R36+0xa00] ;  /* 0x000a0000240c7984 */ /* 0x000f680000000c00 */
[----:B------:R-:W5:Y:S01]  /*1bf0*/  LDS.128 R4, [R36+0xc00] ;  /* 0x000c000024047984 */ /* 0x000f620000000c00 */
[----:B-1----:R-:W-:Y:S01]  /*1c00*/  LEA R0, R3, R38, 0x4 ;  /* 0x0000002603007211 */ /* 0x002fe200078e20ff */
[----:B------:R-:W-:-:S02]  /*1c10*/  IMAD R38, R2, 0x4, R39 ;  /* 0x0000000402267824 */ /* 0x000fc400078e0227 */
[----:B------:R-:W1:Y:S01]  /*1c20*/  LDS.128 R8, [R36+0xe00] ;  /* 0x000e000024087984 */ /* 0x000e620000000c00 */
[----:B------:R-:W1:Y:S01]  /*1c30*/  LDC.64 R2, c[0x0][0x230] ;  /* 0x00008c00ff027b82 */ /* 0x000e620000000a00 */
[----:B0-----:R-:W-:Y:S01]  /*1c40*/  FADD.FTZ R37, RZ, R32 ;  /* 0x00000020ff257221 */ /* 0x001fe20000010000 */
[----:B------:R-:W-:Y:S01]  /*1c50*/  FADD.FTZ R32, RZ, R33 ;  /* 0x00000021ff207221 */ /* 0x000fe20000010000 */
[----:B------:R-:W-:Y:S01]  /*1c60*/  FADD.FTZ R33, RZ, R34 ;  /* 0x00000022ff217221 */ /* 0x000fe20000010000 */
[----:B------:R-:W-:Y:S01]  /*1c70*/  FADD.FTZ R34, RZ, R35 ;  /* 0x00000023ff227221 */ /* 0x000fe20000010000 */
[----:B--2---:R-:W-:Y:S01]  /*1c80*/  FADD.FTZ R37, R37, R28 ;  /* 0x0000001c25257221 */ /* 0x004fe20000010000 */
[----:B------:R-:W-:Y:S01]  /*1c90*/  FADD.FTZ R32, R32, R29 ;  /* 0x0000001d20207221 */ /* 0x000fe20000010000 */
[----:B------:R-:W-:Y:S01]  /*1ca0*/  FADD.FTZ R33, R33, R30 ;  /* 0x0000001e21217221 */ /* 0x000fe20000010000 */
[----:B------:R-:W-:Y:S01]  /*1cb0*/  FADD.FTZ R34, R34, R31 ;  /* 0x0000001f22227221 */ /* 0x000fe20000010000 */
[----:B---3--:R-:W-:Y:S01]  /*1cc0*/  FADD.FTZ R37, R37, R24 ;  /* 0x0000001825257221 */ /* 0x008fe20000010000 */
[----:B------:R-:W-:Y:S01]  /*1cd0*/  FADD.FTZ R32, R32, R25 ;  /* 0x0000001920207221 */ /* 0x000fe20000010000 */
[----:B------:R-:W-:Y:S01]  /*1ce0*/  FADD.FTZ R33, R33, R26 ;  /* 0x0000001a21217221 */ /* 0x000fe20000010000 */
[----:B------:R-:W-:Y:S01]  /*1cf0*/  FADD.FTZ R34, R34, R27 ;  /* 0x0000001b22227221 */ /* 0x000fe20000010000 */
[----:B----4-:R-:W-:Y:S01]  /*1d00*/  FADD.FTZ R37, R37, R20 ;  /* 0x0000001425257221 */ /* 0x010fe20000010000 */
[----:B------:R-:W-:Y:S01]  /*1d10*/  FADD.FTZ R32, R32, R21 ;  /* 0x0000001520207221 */ /* 0x000fe20000010000 */
[----:B------:R-:W-:Y:S01]  /*1d20*/  FADD.FTZ R33, R33, R22 ;  /* 0x0000001621217221 */ /* 0x000fe20000010000 */
[----:B------:R-:W-:Y:S01]  /*1d30*/  FADD.FTZ R34, R34, R23 ;  /* 0x0000001722227221 */ /* 0x000fe20000010000 */
[----:B-----5:R-:W-:Y:S01]  /*1d40*/  FADD.FTZ R37, R37, R16 ;  /* 0x0000001025257221 */ /* 0x020fe20000010000 */
[----:B------:R-:W-:Y:S01]  /*1d50*/  FADD.FTZ R32, R32, R17 ;  /* 0x0000001120207221 */ /* 0x000fe20000010000 */
[----:B-1----:R-:W-:Y:S01]  /*1d60*/  ISETP.GE.AND P1, PT, R0, R2, PT ;  /* 0x000000020000720c */ /* 0x002fe20003f26270 */
[----:B------:R-:W-:Y:S01]  /*1d70*/  FADD.FTZ R34, R34, R19 ;  /* 0x0000001322227221 */ /* 0x000fe20000010000 */
[----:B------:R-:W-:Y:S01]  /*1d80*/  FADD.FTZ R37, R37, R12 ;  /* 0x0000000c25257221 */ /* 0x000fe20000010000 */
[----:B------:R-:W-:Y:S01]  /*1d90*/  FADD.FTZ R32, R32, R13 ;  /* 0x0000000d20207221 */ /* 0x000fe20000010000 */
[----:B------:R-:W-:Y:S01]  /*1da0*/  IMAD R13, R0, R3, RZ ;  /* 0x00000003000d7224 */ /* 0x000fe200078e02ff */
[----:B------:R-:W-:Y:S01]  /*1db0*/  SHF.L.U32 R12, R38, 0x1, RZ ;  /* 0x00000001260c7819 */ /* 0x000fe200000006ff */
[----:B------:R-:W-:Y:S01]  /*1dc0*/  FADD.FTZ R37, R37, R4 ;  /* 0x0000000425257221 */ /* 0x000fe20000010000 */
[----:B------:R-:W-:Y:S01]  /*1dd0*/  FADD.FTZ R34, R34, R15 ;  /* 0x0000000f22227221 */ /* 0x000fe20000010000 */
[----:B------:R-:W-:Y:S01]  /*1de0*/  FADD.FTZ R32, R32, R5 ;  /* 0x0000000520207221 */ /* 0x000fe20000010000 */
[----:B------:R-:W-:Y:S01]  /*1df0*/  SHF.R.S32.HI R4, RZ, 0x1f, R12 ;  /* 0x0000001fff047819 */ /* 0x000fe2000001140c */
[----:B------:R-:W-:Y:S01]  /*1e00*/  FADD.FTZ R33, R33, R18 ;  /* 0x0000001221217221 */ /* 0x000fe20000010000 */
[----:B------:R-:W-:Y:S01]  /*1e10*/  IADD3 R12, P0, R12, R13, RZ ;  /* 0x0000000d0c0c7210 */ /* 0x000fe20007f1e0ff */
[----:B------:R-:W-:Y:S01]  /*1e20*/  FADD.FTZ R34, R34, R7 ;  /* 0x0000000722227221 */ /* 0x000fe20000010000 */
[----:B------:R-:W-:Y:S01]  /*1e30*/  IADD3 R7, R0, 0x8, RZ ;  /* 0x0000000800077810 */ /* 0x000fe20007ffe0ff */
[----:B------:R-:W-:Y:S01]  /*1e40*/  FADD.FTZ R8, R37, R8 ;  /* 0x0000000825087221 */ /* 0x000fe20000010000 */
[----:B------:R-:W-:Y:S01]  /*1e50*/  LEA.HI.X.SX32 R13, R13, R4, 0x1, P0 ;  /* 0x000000040d0d7211 */ /* 0x000fe200000f0eff */
[----:B------:R-:W-:Y:S01]  /*1e60*/  FADD.FTZ R9, R32, R9 ;  /* 0x0000000920097221 */ /* 0x000fe20000010000 */
[----:B------:R-:W-:Y:S01]  /*1e70*/  LEA R4, P0, R12, UR14, 0x1 ;  /* 0x0000000e0c047c11 */ /* 0x000fe2000f8008ff */
[----:B------:R-:W-:Y:S01]  /*1e80*/  FADD.FTZ R33, R33, R14 ;  /* 0x0000000e21217221 */ /* 0x000fe20000010000 */
[----:B------:R-:W-:-:S02]  /*1e90*/  FADD.FTZ R11, R34, R11 ;  /* 0x0000000b220b7221 */ /* 0x000fc40000010000 */
[----:B------:R-:W-:Y:S01]  /*1ea0*/  LEA.HI.X R5, R12, UR15, R13, 0x1, P0 ;  /* 0x0000000f0c057c11 */ /* 0x000fe200080f0c0d */
[----:B------:R-:W-:Y:S01]  /*1eb0*/  FADD.FTZ R33, R33, R6 ;  /* 0x0000000621217221 */ /* 0x000fe20000010000 */
[----:B------:R-:W-:Y:S02]  /*1ec0*/  ISETP.GE.AND P0, PT, R7, R2, PT ;  /* 0x000000020700720c */ /* 0x000fe40003f06270 */
[----:B------:R-:W-:Y:S01]  /*1ed0*/  F2FP.BF16.F32.PACK_AB R9, R9, R8 ;  /* 0x000000080909723e */ /* 0x000fe200000010ff */
[----:B------:R-:W-:-:S04]  /*1ee0*/  FADD.FTZ R10, R33, R10 ;  /* 0x0000000a210a7221 */ /* 0x000fc80000010000 */
[----:B------:R0:W-:Y:S06]  /*1ef0*/  @!P1 STG.E desc[UR8][R4.64], R9 ;  /* 0x0000000904009986 */ /* 0x0001ec000c101908 */
[----:B------:R-:W-:Y:S05]  /*1f00*/  @P0 EXIT ;  /* 0x000000000000094d */ /* 0x000fea0003800000 */
[----:B------:R-:W-:Y:S02]  /*1f10*/  SHF.L.U32 R3, R3, 0x3, RZ ;  /* 0x0000000303037819 */ /* 0x000fe400000006ff */
[----:B------:R-:W-:-:S03]  /*1f20*/  F2FP.BF16.F32.PACK_AB R11, R11, R10 ;  /* 0x0000000a0b0b723e */ /* 0x000fc600000010ff */
[----:B0-----:R-:W-:-:S05]  /*1f30*/  IMAD.WIDE R4, R3, 0x2, R4 ;  /* 0x0000000203047825 */ /* 0x001fca00078e0204 */
[----:B------:R-:W-:Y:S01]  /*1f40*/  STG.E desc[UR8][R4.64], R11 ;  /* 0x0000000b04007986 */ /* 0x000fe2000c101908 */
[----:B------:R-:W-:Y:S05]  /*1f50*/  EXIT ;  /* 0x000000000000794d */ /* 0x000fea0003800000 */
.L_x_3:
[----:B------:R-:W-:-:S00]  /*1f60*/  BRA `(.L_x_3) ;  /* 0xfffffffc00fc7947 */ /* 0x000fc0000383ffff */
[----:B------:R-:W-:-:S00]  /*1f70*/  NOP ;  /* 0x0000000000007918 */ /* 0x000fc00000000000 */
        /* <DEDUP_REMOVED lines=8> */
.L_x_51:


//--------------------- .text._ZN2at6native30tinygemm_m16n8k16_chunk_kernelINS0_10ALayout_RMILNS0_14KReductionTypeE0EEENS0_15BLayout_TC_int4ILi4ELi256EEES4_Li8ELi8EEEvPKvS8_S8_Pviiiiii --------------------------
	.section	.text._ZN2at6native30tinygemm_m16n8k16_chunk_kernelINS0_10ALayout_RMILNS0_14KReductionTypeE0EEENS0_15BLayout_TC_int4ILi4ELi256EEES4_Li8ELi8EEEvPKvS8_S8_Pviiiiii,"ax",@progbits
	.align	128
        .global         _ZN2at6native30tinygemm_m16n8k16_chunk_kernelINS0_10ALayout_RMILNS0_14KReductionTypeE0EEENS0_15BLayout_TC_int4ILi4ELi256EEES4_Li8ELi8EEEvPKvS8_S8_Pviiiiii
        .type           _ZN2at6native30tinygemm_m16n8k16_chunk_kernelINS0_10ALayout_RMILNS0_14KReductionTypeE0EEENS0_15BLayout_TC_int4ILi4ELi256EEES4_Li8ELi8EEEvPKvS8_S8_Pviiiiii,@function
        .size           _ZN2at6native30tinygemm_m16n8k16_chunk_kernelINS0_10ALayout_RMILNS0_14KReductionTypeE0EEENS0_15BLayout_TC_int4ILi4ELi256EEES4_Li8ELi8EEEvPKvS8_S8_Pviiiiii,(.L_x_52 - _ZN2at6native30tinygemm_m16n8k16_chunk_kernelINS0_10ALayout_RMILNS0_14KReductionTypeE0EEENS0_15BLayout_TC_int4ILi4ELi256EEES4_Li8ELi8EEEvPKvS8_S8_Pviiiiii)
        .other          _ZN2at6native30tinygemm_m16n8k16_chunk_kernelINS0_10ALayout_RMILNS0_14KReductionTypeE0EEENS0_15BLayout_TC_int4ILi4ELi256EEES4_Li8ELi8EEEvPKvS8_S8_Pviiiiii,@"STO_CUDA_ENTRY STV_DEFAULT"
_ZN2at6native30tinygemm_m16n8k16_chunk_kernelINS0_10ALayout_RMILNS0_14KReductionTypeE0EEENS0_15BLayout_TC_int4ILi4ELi256EEES4_Li8ELi8EEEvPKvS8_S8_Pviiiiii:
.text._ZN2at6native30tinygemm_m16n8k16_chunk_kernelINS0_10ALayout_RMILNS0_14KReductionTypeE0EEENS0_15BLayout_TC_int4ILi4ELi256EEES4_Li8ELi8EEEvPKvS8_S8_Pviiiiii:
        /* <DEDUP_REMOVED lines=14> */
[----:B0-----:R-:W-:-:S05]  /*00e0*/  LEA R0, R4, R7, 0x3 ;  /* 0x0000000704007211 */ /* 0x001fca00078e18ff */
[----:B------:R-:W-:Y:S02]  /*00f0*/  IMAD.SHL.U32 R49, R0, 0x8, RZ ;  /* 0x0000000800317824 */ /* 0x000fe400078e00ff */
[----:B------:R-:W0:Y:S03]  /*0100*/  S2R R0, SR_TID.X ;  /* 0x0000000000007919 */ /* 0x000e260000002100 */
[----:B------:R-:W-:-:S13]  /*0110*/  ISETP.GE.AND P0, PT, R49, UR4, PT ;  /* 0x0000000431007c0c */ /* 0x000fda000bf06270 */
[----:B-1----:R-:W-:Y:S05]  /*0120*/  @P0 BRA `(.L_x_4) ;  /* 0x0000000c00300947 */ /* 0x002fea0003800000 */
[----:B------:R-:W1:Y:S01]  /*0130*/  S2R R6, SR_CTAID.Z ;  /* 0x0000000000067919 */ /* 0x000e620000002700 */
[----:B0-----:R-:W-:Y:S01]  /*0140*/  SHF.R.S32.HI R3, RZ, 0x1f, R0 ;  /* 0x0000001fff037819 */ /* 0x001fe20000011400 */
[----:B------:R-:W0:Y:S01]  /*0150*/  LDC R48, c[0x0][0x238] ;  /* 0x00008e00ff307b82 */ /* 0x000e220000000800 */
[----:B------:R-:W-:Y:S01]  /*0160*/  ULEA.HI UR5, UR6, UR7, URZ, 0x2 ;  /* 0x0000000706057291 */ /* 0x000fe2000f8f103f */
[----:B------:R-:W-:Y:S02]  /*0170*/  CS2R R30, SRZ ;  /* 0x00000000001e7805 */ /* 0x000fe4000001ff00 */
[----:B------:R-:W-:Y:S01]  /*0180*/  LEA.HI R3, R3, R0, RZ, 0x2 ;  /* 0x0000000003037211 */ /* 0x000fe200078f10ff */
[----:B------:R-:W-:Y:S01]  /*0190*/  ULDC UR10, c[0x0][0x230] ;  /* 0x00008c00000a7ab9 */ /* 0x000fe20000000800 */
[----:B------:R-:W-:Y:S01]  /*01a0*/  USHF.R.S32.HI UR5, URZ, 0x2, UR5 ;  /* 0x000000023f057899 */ /* 0x000fe20008011405 */
[----:B------:R-:W-:Y:S02]  /*01b0*/  CS2R R28, SRZ ;  /* 0x00000000001c7805 */ /* 0x000fe4000001ff00 */
[----:B------:R-:W-:-:S02]  /*01c0*/  LOP3.LUT R5, R3, 0x7ffffffc, RZ, 0xc0, !PT ;  /* 0x7ffffffc03057812 */ /* 0x000fc400078ec0ff */
[----:B------:R-:W-:Y:S02]  /*01d0*/  SHF.R.S32.HI R45, RZ, 0x2, R3 ;  /* 0x00000002ff2d7819 */ /* 0x000fe40000011403 */
[----:B------:R-:W-:-:S05]  /*01e0*/  IADD3 R5, -R5, R0, RZ ;  /* 0x0000000005057210 */ /* 0x000fca0007ffe1ff */
[----:B------:R-:W-:-:S05]  /*01f0*/  IMAD R4, R4, 0x200, R5 ;  /* 0x0000020004047824 */ /* 0x000fca00078e0205 */
[----:B------:R-:W-:Y:S01]  /*0200*/  LEA R7, R7, R4, 0x6 ;  /* 0x0000000407077211 */ /* 0x000fe200078e30ff */
[----:B------:R-:W-:Y:S01]  /*0210*/  IMAD R4, R2, UR5, RZ ;  /* 0x0000000502047c24 */ /* 0x000fe2000f8e02ff */
[----:B0-----:R-:W-:Y:S02]  /*0220*/  SHF.L.U32 R44, R48, 0x3, RZ ;  /* 0x00000003302c7819 */ /* 0x001fe400000006ff */
[----:B------:R-:W-:Y:S01]  /*0230*/  SHF.L.U32 R3, R7, 0x1, RZ ;  /* 0x0000000107037819 */ /* 0x000fe200000006ff */
[----:B-1----:R-:W-:-:S04]  /*0240*/  IMAD R5, R6, 0x10, R45 ;  /* 0x0000001006057824 */ /* 0x002fc800078e022d */
[C---:B------:R-:W-:Y:S01]  /*0250*/  IMAD R48, R5.reuse, R48, RZ ;  /* 0x0000003005307224 */ /* 0x040fe200078e02ff */
[C---:B------:R-:W-:Y:S01]  /*0260*/  ISETP.GE.AND P0, PT, R5.reuse, UR10, PT ;  /* 0x0000000a05007c0c */ /* 0x040fe2000bf06270 */
[----:B------:R-:W-:-:S12]  /*0270*/  VIADD R5, R5, 0x8 ;  /* 0x0000000805057836 */ /* 0x000fd80000000000 */
.L_x_5:
[----:B------:R-:W0:Y:S01]  /*0280*/  LDC.64 R6, c[0x0][0x218] ;  /* 0x00008600ff067b82 */ /* 0x000e220000000a00 */
[----:B------:R-:W-:Y:S02]  /*0290*/  SHF.R.S32.HI R8, RZ, 0x1f, R49 ;  /* 0x0000001fff087819 */ /* 0x000fe40000011431 */
[----:B------:R-:W-:Y:S02]  /*02a0*/  IADD3 R13, P1, R48, R3, RZ ;  /* 0x00000003300d7210 */ /* 0x000fe40007f3e0ff */
[CC--:B------:R-:W-:Y:S02]  /*02b0*/  LEA.HI R9, R8.reuse, R49.reuse, RZ, 0x2 ;  /* 0x0000003108097211 */ /* 0x0c0fe400078f10ff */
[----:B------:R-:W-:Y:S01]  /*02c0*/  LEA.HI R8, R8, R49, RZ, 0x4 ;  /* 0x0000003108087211 */ /* 0x000fe200078f20ff */
[----:B------:R-:W1:Y:S01]  /*02d0*/  LDC.64 R52, c[0x0][0x220] ;  /* 0x00008800ff347b82 */ /* 0x000e620000000a00 */
[----:B------:R-:W-:Y:S02]  /*02e0*/  LEA.HI R9, R9, R4, RZ, 0x1e ;  /* 0x0000000409097211 */ /* 0x000fe400078ff0ff */
[----:B------:R-:W-:-:S03]  /*02f0*/  SHF.R.S32.HI R11, RZ, 0x4, R8 ;  /* 0x00000004ff0b7819 */ /* 0x000fc60000011408 */
[----:B------:R-:W-:Y:S02]  /*0300*/  IMAD R9, R9, 0x20, R0 ;  /* 0x0000002009097824 */ /* 0x000fe400078e0200 */
[----:B------:R-:W-:Y:S01]  /*0310*/  IMAD R8, R11, UR11, R2 ;  /* 0x0000000b0b087c24 */ /* 0x000fe2000f8e0202 */
[----:B------:R-:W-:Y:S02]  /*0320*/  SHF.R.S32.HI R11, RZ, 0x1f, R3 ;  /* 0x0000001fff0b7819 */ /* 0x000fe40000011403 */
[----:B------:R-:W-:Y:S01]  /*0330*/  SHF.L.U32 R9, R9, 0x1, RZ ;  /* 0x0000000109097819 */ /* 0x000fe200000006ff */
[----:B------:R-:W-:Y:S01]  /*0340*/  IMAD R8, R8, 0x8, R45 ;  /* 0x0000000808087824 */ /* 0x000fe200078e022d */
[----:B------:R-:W-:-:S03]  /*0350*/  LEA.HI.X.SX32 R11, R48, R11, 0x1, P1 ;  /* 0x0000000b300b7211 */ /* 0x000fc600008f0eff */
[----:B0-----:R-:W-:Y:S01]  /*0360*/  IMAD.WIDE R6, R9, 0x4, R6 ;  /* 0x0000000409067825 */ /* 0x001fe200078e0206 */
[----:B------:R-:W-:Y:S02]  /*0370*/  SHF.L.U32 R9, R8, 0x1, RZ ;  /* 0x0000000108097819 */ /* 0x000fe400000006ff */
[C---:B------:R-:W-:Y:S02]  /*0380*/  IADD3 R8, P1, R44.reuse, R13, RZ ;  /* 0x0000000d2c087210 */ /* 0x040fe40007f3e0ff */
[----:B------:R-:W2:Y:S01]  /*0390*/  LDG.E.64.CONSTANT R46, desc[UR8][R6.64] ;  /* 0x00000008062e7981 */ /* 0x000ea2000c1e9b00 */
[----:B------:R-:W-:Y:S01]  /*03a0*/  LEA R54, P2, R13, UR12, 0x1 ;  /* 0x0000000c0d367c11 */ /* 0x000fe2000f8408ff */
[----:B-1----:R-:W-:Y:S01]  /*03b0*/  IMAD.WIDE R52, R9, 0x2, R52 ;  /* 0x0000000209347825 */ /* 0x002fe200078e0234 */
[----:B------:R-:W-:Y:S02]  /*03c0*/  LEA.HI.X.SX32 R9, R44, R11, 0x1, P1 ;  /* 0x0000000b2c097211 */ /* 0x000fe400008f0eff */
[----:B------:R-:W-:-:S02]  /*03d0*/  ISETP.GE.AND P1, PT, R5, UR16, PT ;  /* 0x0000001005007c0c */ /* 0x000fc4000bf26270 */
[C---:B------:R-:W-:Y:S01]  /*03e0*/  LEA R50, P3, R8.reuse, UR12, 0x1 ;  /* 0x0000000c08327c11 */ /* 0x040fe2000f8608ff */
[----:B------:R0:W3:Y:S01]  /*03f0*/  LDG.E.CONSTANT R52, desc[UR8][R52.64] ;  /* 0x0000000834347981 */ /* 0x0000e2000c1e9900 */
[----:B------:R-:W-:Y:S02]  /*0400*/  CS2R R16, SRZ ;  /* 0x0000000000107805 */ /* 0x000fe4000001ff00 */
[----:B------:R-:W-:Y:S02]  /*0410*/  CS2R R18, SRZ ;  /* 0x0000000000127805 */ /* 0x000fe4000001ff00 */
[----:B------:R-:W-:Y:S02]  /*0420*/  LEA.HI.X R55, R13, UR13, R11, 0x1, P2 ;  /* 0x0000000d0d377c11 */ /* 0x000fe400090f0c0b */
[----:B------:R-:W-:Y:S02]  /*0430*/  CS2R R40, SRZ ;  /* 0x0000000000287805 */ /* 0x000fe4000001ff00 */
[----:B------:R-:W-:-:S02]  /*0440*/  LEA.HI.X R51, R8, UR13, R9, 0x1, P3 ;  /* 0x0000000d08337c11 */ /* 0x000fc400098f0c09 */
[----:B------:R-:W-:Y:S01]  /*0450*/  CS2R R42, SRZ ;  /* 0x00000000002a7805 */ /* 0x000fe2000001ff00 */
[----:B------:R-:W4:Y:S04]  /*0460*/  LDG.E.64.CONSTANT R6, desc[UR8][R6.64+0x100] ;  /* 0x0001000806067981 */ /* 0x000f28000c1e9b00 */
[----:B------:R-:W5:Y:S04]  /*0470*/  @!P0 LDG.E.CONSTANT R16, desc[UR8][R54.64] ;  /* 0x0000000836108981 */ /* 0x000f68000c1e9900 */
[----:B------:R-:W5:Y:S04]  /*0480*/  @!P0 LDG.E.CONSTANT R18, desc[UR8][R54.64+0x10] ;  /* 0x0000100836128981 */ /* 0x000f68000c1e9900 */
[----:B------:R-:W5:Y:S04]  /*0490*/  @!P1 LDG.E.CONSTANT R17, desc[UR8][R50.64] ;  /* 0x0000000832119981 */ /* 0x000f68000c1e9900 */
[----:B------:R-:W5:Y:S01]  /*04a0*/  @!P1 LDG.E.CONSTANT R19, desc[UR8][R50.64+0x10] ;  /* 0x0000100832139981 */ /* 0x000f62000c1e9900 */
[----:B------:R-:W-:-:S02]  /*04b0*/  CS2R R8, SRZ ;  /* 0x0000000000087805 */ /* 0x000fc4000001ff00 */
[----:B------:R-:W-:Y:S01]  /*04c0*/  CS2R R10, SRZ ;  /* 0x00000000000a7805 */ /* 0x000fe2000001ff00 */
[----:B------:R-:W4:Y:S04]  /*04d0*/  @!P0 LDG.E.CONSTANT R40, desc[UR8][R54.64+0x40] ;  /* 0x0000400836288981 */ /* 0x000f28000c1e9900 */
[----:B------:R-:W4:Y:S04]  /*04e0*/  @!P0 LDG.E.CONSTANT R8, desc[UR8][R54.64+0x20] ;  /* 0x0000200836088981 */ /* 0x000f28000c1e9900 */
[----:B------:R-:W4:Y:S04]  /*04f0*/  @!P0 LDG.E.CONSTANT R10, desc[UR8][R54.64+0x30] ;  /* 0x00003008360a8981 */ /* 0x000f28000c1e9900 */
[----:B------:R-:W4:Y:S04]  /*0500*/  @!P1 LDG.E.CONSTANT R9, desc[UR8][R50.64+0x20] ;  /* 0x0000200832099981 */ /* 0x000f28000c1e9900 */
[----:B------:R-:W4:Y:S01]  /*0510*/  @!P1 LDG.E.CONSTANT R11, desc[UR8][R50.64+0x30] ;  /* 0x00003008320b9981 */ /* 0x000f22000c1e9900 */
[----:B------:R-:W-:-:S03]  /*0520*/  CS2R R36, SRZ ;  /* 0x0000000000247805 */ /* 0x000fc6000001ff00 */
[----:B------:R-:W4:Y:S01]  /*0530*/  @!P0 LDG.E.CONSTANT R42, desc[UR8][R54.64+0x50] ;  /* 0x00005008362a8981 */ /* 0x000f22000c1e9900 */
[----:B------:R-:W-:-:S03]  /*0540*/  CS2R R38, SRZ ;  /* 0x0000000000267805 */ /* 0x000fc6000001ff00 */
[----:B------:R-:W4:Y:S04]  /*0550*/  @!P1 LDG.E.CONSTANT R41, desc[UR8][R50.64+0x40] ;  /* 0x0000400832299981 */ /* 0x000f28000c1e9900 */
[----:B------:R-:W4:Y:S04]  /*0560*/  @!P1 LDG.E.CONSTANT R43, desc[UR8][R50.64+0x50] ;  /* 0x00005008322b9981 */ /* 0x000f28000c1e9900 */
[----:B------:R-:W4:Y:S04]  /*0570*/  @!P0 LDG.E.CONSTANT R36, desc[UR8][R54.64+0x60] ;  /* 0x0000600836248981 */ /* 0x000f28000c1e9900 */
[----:B------:R-:W4:Y:S04]  /*0580*/  @!P0 LDG.E.CONSTANT R38, desc[UR8][R54.64+0x70] ;  /* 0x0000700836268981 */ /* 0x000f28000c1e9900 */
[----:B------:R-:W4:Y:S04]  /*0590*/  @!P1 LDG.E.CONSTANT R37, desc[UR8][R50.64+0x60] ;  /* 0x0000600832259981 */ /* 0x000f28000c1e9900 */
[----:B------:R-:W4:Y:S01]  /*05a0*/  @!P1 LDG.E.CONSTANT R39, desc[UR8][R50.64+0x70] ;  /* 0x0000700832279981 */ /* 0x000f22000c1e9900 */
[----:B------:R-:W-:-:S02]  /*05b0*/  CS2R R32, SRZ ;  /* 0x0000000000207805 */ /* 0x000fc4000001ff00 */
[----:B------:R-:W-:-:S04]  /*05c0*/  CS2R R34, SRZ ;  /* 0x0000000000227805 */ /* 0x000fc8000001ff00 */
[----:B------:R-:W4:Y:S04]  /*05d0*/  @!P0 LDG.E.CONSTANT R32, desc[UR8][R54.64+0x80] ;  /* 0x0000800836208981 */ /* 0x000f28000c1e9900 */
[----:B------:R-:W4:Y:S04]  /*05e0*/  @!P0 LDG.E.CONSTANT R34, desc[UR8][R54.64+0x90] ;  /* 0x0000900836228981 */ /* 0x000f28000c1e9900 */
[----:B------:R-:W4:Y:S04]  /*05f0*/  @!P1 LDG.E.CONSTANT R33, desc[UR8][R50.64+0x80] ;  /* 0x0000800832219981 */ /* 0x000f28000c1e9900 */
[----:B------:R-:W4:Y:S01]  /*0600*/  @!P1 LDG.E.CONSTANT R35, desc[UR8][R50.64+0x90] ;  /* 0x0000900832239981 */ /* 0x000f22000c1e9900 */
[----:B------:R-:W-:-:S02]  /*0610*/  CS2R R12, SRZ ;  /* 0x00000000000c7805 */ /* 0x000fc4000001ff00 */
[----:B------:R-:W-:Y:S02]  /*0620*/  CS2R R14, SRZ ;  /* 0x00000000000e7805 */ /* 0x000fe4000001ff00 */
[----:B------:R-:W-:Y:S02]  /*0630*/  CS2R R24, SRZ ;  /* 0x0000000000187805 */ /* 0x000fe4000001ff00 */
[----:B------:R-:W-:Y:S01]  /*0640*/  CS2R R26, SRZ ;  /* 0x00000000001a7805 */ /* 0x000fe2000001ff00 */
[----:B------:R-:W4:Y:S04]  /*0650*/  @!P0 LDG.E.CONSTANT R12, desc[UR8][R54.64+0xa0] ;  /* 0x0000a008360c8981 */ /* 0x000f28000c1e9900 */
[----:B------:R-:W4:Y:S04]  /*0660*/  @!P0 LDG.E.CONSTANT R14, desc[UR8][R54.64+0xb0] ;  /* 0x0000b008360e8981 */ /* 0x000f28000c1e9900 */
[----:B------:R-:W4:Y:S04]  /*0670*/  @!P1 LDG.E.CONSTANT R13, desc[UR8][R50.64+0xa0] ;  /* 0x0000a008320d9981 */ /* 0x000f28000c1e9900 */
[----:B------:R-:W4:Y:S01]  /*0680*/  @!P1 LDG.E.CONSTANT R15, desc[UR8][R50.64+0xb0] ;  /* 0x0000b008320f9981 */ /* 0x000f22000c1e9900 */
[----:B------:R-:W-:-:S02]  /*0690*/  CS2R R20, SRZ ;  /* 0x0000000000147805 */ /* 0x000fc4000001ff00 */
[----:B------:R-:W-:Y:S01]  /*06a0*/  CS2R R22, SRZ ;  /* 0x0000000000167805 */ /* 0x000fe2000001ff00 */
[----:B------:R-:W4:Y:S04]  /*06b0*/  @!P0 LDG.E.CONSTANT R24, desc[UR8][R54.64+0xc0] ;  /* 0x0000c00836188981 */ /* 0x000f28000c1e9900 */
[----:B------:R-:W4:Y:S04]  /*06c0*/  @!P0 LDG.E.CONSTANT R26, desc[UR8][R54.64+0xd0] ;  /* 0x0000d008361a8981 */ /* 0x000f28000c1e9900 */
[----:B------:R-:W4:Y:S04]  /*06d0*/  @!P1 LDG.E.CONSTANT R25, desc[UR8][R50.64+0xc0] ;  /* 0x0000c00832199981 */ /* 0x000f28000c1e9900 */
[----:B------:R-:W4:Y:S04]  /*06e0*/  @!P1 LDG.E.CONSTANT R27, desc[UR8][R50.64+0xd0] ;  /* 0x0000d008321b9981 */ /* 0x000f28000c1e9900 */
[----:B------:R-:W4:Y:S04]  /*06f0*/  @!P0 LDG.E.CONSTANT R20, desc[UR8][R54.64+0xe0] ;  /* 0x0000e00836148981 */ /* 0x000f28000c1e9900 */
[----:B------:R1:W4:Y:S04]  /*0700*/  @!P0 LDG.E.CONSTANT R22, desc[UR8][R54.64+0xf0] ;  /* 0x0000f00836168981 */ /* 0x000328000c1e9900 */
[----:B------:R-:W4:Y:S04]  /*0710*/  @!P1 LDG.E.CONSTANT R21, desc[UR8][R50.64+0xe0] ;  /* 0x0000e00832159981 */ /* 0x000f28000c1e9900 */
[----:B------:R2:W4:Y:S01]  /*0720*/  @!P1 LDG.E.CONSTANT R23, desc[UR8][R50.64+0xf0] ;  /* 0x0000f00832179981 */ /* 0x000522000c1e9900 */
[----:B------:R-:W-:Y:S01]  /*0730*/  IMAD.MOV.U32 R56, RZ, RZ, 0x3f80 ;  /* 0x00003f80ff387424 */ /* 0x000fe200078e00ff */
[----:B0-----:R-:W-:-:S04]  /*0740*/  MOV R53, 0x43004300 ;  /* 0x4300430000357802 */ /* 0x001fc80000000f00 */
[----:B-1----:R-:W-:Y:S01]  /*0750*/  PRMT R55, R56, 0x7610, R55 ;  /* 0x0000761038377816 */ /* 0x002fe20000000037 */
[----:B------:R-:W-:Y:S05]  /*0760*/  WARPSYNC.ALL ;  /* 0x0000000000007948 */ /* 0x000fea0003800000 */
[----:B------:R-:W-:-:S05]  /*0770*/  VIADD R49, R49, 0x40 ;  /* 0x0000004031317836 */ /* 0x000fca0000000000 */
[----:B------:R-:W-:Y:S02]  /*0780*/  ISETP.GE.AND P1, PT, R49, UR4, PT ;  /* 0x0000000431007c0c */ /* 0x000fe4000bf26270 */
[----:B------:R-:W-:Y:S02]  /*0790*/  IADD3 R3, R3, 0x400, RZ ;  /* 0x0000040003037810 */ /* 0x000fe40007ffe0ff */
[----:B--2---:R-:W-:Y:S02]  /*07a0*/  SHF.R.U32.HI R58, RZ, 0x4, R46 ;  /* 0x00000004ff3a7819 */ /* 0x004fe4000001162e */
[--C-:B------:R-:W-:Y:S02]  /*07b0*/  LOP3.LUT R56, R46, 0xf000f, R53.reuse, 0xea, !PT ;  /* 0x000f000f2e387812 */ /* 0x100fe400078eea35 */
[----:B------:R-:W-:-:S03]  /*07c0*/  LOP3.LUT R58, R58, 0xf000f, R53, 0xea, !PT ;  /* 0x000f000f3a3a7812 */ /* 0x000fc600078eea35 */
[-C--:B------:R-:W-:Y:S02]  /*07d0*/  HFMA2.BF16_V2 R56, R56, R55.reuse.H0_H0, -136, -136 ;  /* 0xc308c30838387431 */ /* 0x080fe40000240037 */
[----:B------:R-:W-:Y:S01]  /*07e0*/  HFMA2.BF16_V2 R51, R58, R55.H0_H0, -136, -136 ;  /* 0xc308c3083a337431 */ /* 0x000fe20000240037 */
[--C-:B------:R-:W-:Y:S01]  /*07f0*/  SHF.R.U32.HI R60, RZ, 0x8, R46.reuse ;  /* 0x00000008ff3c7819 */ /* 0x100fe2000001162e */
[-CC-:B---3--:R-:W-:Y:S01]  /*0800*/  HFMA2.BF16_V2 R50, R56, R52.reuse.H0_H0, R52.reuse.H1_H1 ;  /* 0x2000003438327231 */ /* 0x188fe20000260034 */
[----:B------:R-:W-:Y:S01]  /*0810*/  SHF.R.U32.HI R54, RZ, 0xc, R46 ;  /* 0x0000000cff367819 */ /* 0x000fe2000001162e */
[----:B------:R-:W-:Y:S01]  /*0820*/  HFMA2.BF16_V2 R51, R51, R52.H0_H0, R52.H1_H1 ;  /* 0x2000003433337231 */ /* 0x000fe20000260034 */
[--C-:B------:R-:W-:Y:S02]  /*0830*/  LOP3.LUT R46, R60, 0xf000f, R53.reuse, 0xea, !PT ;  /* 0x000f000f3c2e7812 */ /* 0x100fe400078eea35 */
[----:B------:R-:W-:-:S04]  /*0840*/  LOP3.LUT R54, R54, 0xf000f, R53, 0xea, !PT ;  /* 0x000f000f36367812 */ /* 0x000fc800078eea35 */
[----:B-----5:R-:W-:Y:S07]  /*0850*/  HMMA.16816.F32.BF16 R16, R16, R50, RZ ;  /* 0x000000321010723c */ /* 0x020fee00000418ff */
[-C--:B------:R-:W-:Y:S02]  /*0860*/  HFMA2.BF16_V2 R50, R46, R55.reuse.H0_H0, -136, -136 ;  /* 0xc308c3082e327431 */ /* 0x080fe40000240037 */
[----:B------:R-:W-:Y:S01]  /*0870*/  HFMA2.BF16_V2 R51, R54, R55.H0_H0, -136, -136 ;  /* 0xc308c30836337431 */ /* 0x000fe20000240037 */
[----:B------:R-:W-:Y:S01]  /*0880*/  SHF.R.U32.HI R54, RZ, 0x4, R47 ;  /* 0x00000004ff367819 */ /* 0x000fe2000001162f */
[----:B------:R-:W-:-:S02]  /*0890*/  HFMA2.BF16_V2 R50, R50, R52.H0_H0, R52.H1_H1 ;  /* 0x2000003432327231 */ /* 0x000fc40000260034 */
[----:B------:R-:W-:Y:S01]  /*08a0*/  HFMA2.BF16_V2 R51, R51, R52.H0_H0, R52.H1_H1 ;  /* 0x2000003433337231 */ /* 0x000fe20000260034 */
[--C-:B------:R-:W-:Y:S02]  /*08b0*/  LOP3.LUT R46, R47, 0xf000f, R53.reuse, 0xea, !PT ;  /* 0x000f000f2f2e7812 */ /* 0x100fe400078eea35 */
[----:B------:R-:W-:-:S04]  /*08c0*/  LOP3.LUT R54, R54, 0xf000f, R53, 0xea, !PT ;  /* 0x000f000f36367812 */ /* 0x000fc800078eea35 */
[----:B----4-:R-:W-:Y:S07]  /*08d0*/  HMMA.16816.F32.BF16 R8, R8, R50, RZ ;  /* 0x000000320808723c */ /* 0x010fee00000418ff */
[-C--:B------:R-:W-:Y:S01]  /*08e0*/  HFMA2.BF16_V2 R50, R46, R55.reuse.H0_H0, -136, -136 ;  /* 0xc308c3082e327431 */ /* 0x080fe20000240037 */
[--C-:B------:R-:W-:Y:S01]  /*08f0*/  SHF.R.U32.HI R46, RZ, 0x8, R47.reuse ;  /* 0x00000008ff2e7819 */ /* 0x100fe2000001162f */
[----:B------:R-:W-:Y:S01]  /*0900*/  HFMA2.BF16_V2 R51, R54, R55.H0_H0, -136, -136 ;  /* 0xc308c30836337431 */ /* 0x000fe20000240037 */
[----:B------:R-:W-:Y:S01]  /*0910*/  SHF.R.U32.HI R54, RZ, 0xc, R47 ;  /* 0x0000000cff367819 */ /* 0x000fe2000001162f */
[-CC-:B------:R-:W-:Y:S01]  /*0920*/  HFMA2.BF16_V2 R50, R50, R52.reuse.H0_H0, R52.reuse.H1_H1 ;  /* 0x2000003432327231 */ /* 0x180fe20000260034 */
[--C-:B------:R-:W-:Y:S01]  /*0930*/  LOP3.LUT R46, R46, 0xf000f, R53.reuse, 0xea, !PT ;  /* 0x000f000f2e2e7812 */ /* 0x100fe200078eea35 */
[----:B------:R-:W-:Y:S01]  /*0940*/  HFMA2.BF16_V2 R51, R51, R52.H0_H0, R52.H1_H1 ;  /* 0x2000003433337231 */ /* 0x000fe20000260034 */
[----:B------:R-:W-:-:S03]  /*0950*/  LOP3.LUT R54, R54, 0xf000f, R53, 0xea, !PT ;  /* 0x000f000f36367812 */ /* 0x000fc600078eea35 */
[-C--:B------:R-:W-:Y:S02]  /*0960*/  HFMA2.BF16_V2 R46, R46, R55.reuse.H0_H0, -136, -136 ;  /* 0xc308c3082e2e7431 */ /* 0x080fe40000240037 */
[----:B------:R-:W-:Y:S01]  /*0970*/  HFMA2.BF16_V2 R47, R54, R55.H0_H0, -136, -136 ;  /* 0xc308c308362f7431 */ /* 0x000fe20000240037 */
[----:B------:R-:W-:Y:S01]  /*0980*/  HMMA.16816.F32.BF16 R40, R40, R50, RZ ;  /* 0x000000322828723c */ /* 0x000fe200000418ff */
[----:B------:R-:W-:Y:S01]  /*0990*/  SHF.R.U32.HI R56, RZ, 0x4, R6 ;  /* 0x00000004ff387819 */ /* 0x000fe20000011606 */
[-CC-:B------:R-:W-:Y:S02]  /*09a0*/  HFMA2.BF16_V2 R46, R46, R52.reuse.H0_H0, R52.reuse.H1_H1 ;  /* 0x200000342e2e7231 */ /* 0x180fe40000260034 */
[----:B------:R-:W-:-:S03]  /*09b0*/  HFMA2.BF16_V2 R47, R47, R52.H0_H0, R52.H1_H1 ;  /* 0x200000342f2f7231 */ /* 0x000fc60000260034 */
[--C-:B------:R-:W-:Y:S02]  /*09c0*/  LOP3.LUT R50, R6, 0xf000f, R53.reuse, 0xea, !PT ;  /* 0x000f000f06327812 */ /* 0x100fe400078eea35 */
[----:B------:R-:W-:-:S03]  /*09d0*/  LOP3.LUT R56, R56, 0xf000f, R53, 0xea, !PT ;  /* 0x000f000f38387812 */ /* 0x000fc600078eea35 */
[-C--:B------:R-:W-:Y:S01]  /*09e0*/  HFMA2.BF16_V2 R50, R50, R55.reuse.H0_H0, -136, -136 ;  /* 0xc308c30832327431 */ /* 0x080fe20000240037 */
[----:B------:R-:W-:Y:S01]  /*09f0*/  HMMA.16816.F32.BF16 R36, R36, R46, RZ ;  /* 0x0000002e2424723c */ /* 0x000fe200000418ff */
[----:B------:R-:W-:-:S06]  /*0a00*/  HFMA2.BF16_V2 R56, R56, R55.H0_H0, -136, -136 ;  /* 0xc308c30838387431 */ /* 0x000fcc0000240037 */
[-CC-:B------:R-:W-:Y:S01]  /*0a10*/  HFMA2.BF16_V2 R46, R50, R52.reuse.H0_H0, R52.reuse.H1_H1 ;  /* 0x20000034322e7231 */ /* 0x180fe20000260034 */
[--C-:B------:R-:W-:Y:S01]  /*0a20*/  SHF.R.U32.HI R50, RZ, 0x8, R6.reuse ;  /* 0x00000008ff327819 */ /* 0x100fe20000011606 */
[----:B------:R-:W-:Y:S01]  /*0a30*/  HFMA2.BF16_V2 R47, R56, R52.H0_H0, R52.H1_H1 ;  /* 0x20000034382f7231 */ /* 0x000fe20000260034 */
[----:B------:R-:W-:Y:S02]  /*0a40*/  SHF.R.U32.HI R6, RZ, 0xc, R6 ;  /* 0x0000000cff067819 */ /* 0x000fe40000011606 */
[--C-:B------:R-:W-:Y:S02]  /*0a50*/  LOP3.LUT R50, R50, 0xf000f, R53.reuse, 0xea, !PT ;  /* 0x000f000f32327812 */ /* 0x100fe400078eea35 */
[----:B------:R-:W-:Y:S02]  /*0a60*/  LOP3.LUT R6, R6, 0xf000f, R53, 0xea, !PT ;  /* 0x000f000f06067812 */ /* 0x000fe400078eea35 */
[----:B------:R-:W-:Y:S01]  /*0a70*/  SHF.R.U32.HI R56, RZ, 0x4, R7 ;  /* 0x00000004ff387819 */ /* 0x000fe20000011607 */
[----:B------:R-:W-:Y:S01]  /*0a80*/  HMMA.16816.F32.BF16 R32, R32, R46, RZ ;  /* 0x0000002e2020723c */ /* 0x000fe200000418ff */
[----:B------:R-:W-:-:S02]  /*0a90*/  LOP3.LUT R54, R7, 0xf000f, R53, 0xea, !PT ;  /* 0x000f000f07367812 */ /* 0x000fc400078eea35 */
[----:B------:R-:W-:-:S04]  /*0aa0*/  LOP3.LUT R56, R56, 0xf000f, R53, 0xea, !PT ;  /* 0x000f000f38387812 */ /* 0x000fc800078eea35 */
[-C--:B------:R-:W-:Y:S01]  /*0ab0*/  HFMA2.BF16_V2 R46, R50, R55.reuse.H0_H0, -136, -136 ;  /* 0xc308c308322e7431 */ /* 0x080fe20000240037 */
[--C-:B------:R-:W-:Y:S01]  /*0ac0*/  SHF.R.U32.HI R50, RZ, 0x8, R7.reuse ;  /* 0x00000008ff327819 */ /* 0x100fe20000011607 */
[-C--:B------:R-:W-:Y:S01]  /*0ad0*/  HFMA2.BF16_V2 R47, R6, R55.reuse.H0_H0, -136, -136 ;  /* 0xc308c308062f7431 */ /* 0x080fe20000240037 */
[----:B------:R-:W-:Y:S01]  /*0ae0*/  SHF.R.U32.HI R6, RZ, 0xc, R7 ;  /* 0x0000000cff067819 */ /* 0x000fe20000011607 */
[-CC-:B------:R-:W-:Y:S01]  /*0af0*/  HFMA2.BF16_V2 R46, R46, R52.reuse.H0_H0, R52.reuse.H1_H1 ;  /* 0x200000342e2e7231 */ /* 0x180fe20000260034 */
[--C-:B------:R-:W-:Y:S01]  /*0b00*/  LOP3.LUT R50, R50, 0xf000f, R53.reuse, 0xea, !PT ;  /* 0x000f000f32327812 */ /* 0x100fe200078eea35 */
[----:B------:R-:W-:Y:S02]  /*0b10*/  HFMA2.BF16_V2 R47, R47, R52.H0_H0, R52.H1_H1 ;  /* 0x200000342f2f7231 */ /* 0x000fe40000260034 */
[-C--:B------:R-:W-:Y:S01]  /*0b20*/  HFMA2.BF16_V2 R7, R54, R55.reuse.H0_H0, -136, -136 ;  /* 0xc308c30836077431 */ /* 0x080fe20000240037 */
[----:B------:R-:W-:Y:S01]  /*0b30*/  LOP3.LUT R54, R6, 0xf000f, R53, 0xea, !PT ;  /* 0x000f000f06367812 */ /* 0x000fe200078eea35 */
[----:B------:R-:W-:-:S02]  /*0b40*/  HFMA2.BF16_V2 R56, R56, R55.H0_H0, -136, -136 ;  /* 0xc308c30838387431 */ /* 0x000fc40000240037 */
[-CC-:B------:R-:W-:Y:S02]  /*0b50*/  HFMA2.BF16_V2 R6, R7, R52.reuse.H0_H0, R52.reuse.H1_H1 ;  /* 0x2000003407067231 */ /* 0x180fe40000260034 */
[----:B------:R-:W-:Y:S01]  /*0b60*/  HFMA2.BF16_V2 R7, R56, R52.H0_H0, R52.H1_H1 ;  /* 0x2000003438077231 */ /* 0x000fe20000260034 */
[----:B------:R-:W-:Y:S01]  /*0b70*/  HMMA.16816.F32.BF16 R12, R12, R46, RZ ;  /* 0x0000002e0c0c723c */ /* 0x000fe200000418ff */
[-C--:B------:R-:W-:Y:S02]  /*0b80*/  HFMA2.BF16_V2 R50, R50, R55.reuse.H0_H0, -136, -136 ;  /* 0xc308c30832327431 */ /* 0x080fe40000240037 */
[----:B------:R-:W-:-:S04]  /*0b90*/  HFMA2.BF16_V2 R54, R54, R55.H0_H0, -136, -136 ;  /* 0xc308c30836367431 */ /* 0x000fc80000240037 */
[----:B------:R-:W-:Y:S01]  /*0ba0*/  FADD.FTZ R47, R16, R28 ;  /* 0x0000001c102f7221 */ /* 0x000fe20000010000 */
[----:B------:R-:W-:Y:S01]  /*0bb0*/  FADD.FTZ R28, R17, R29 ;  /* 0x0000001d111c7221 */ /* 0x000fe20000010000 */
[-CC-:B------:R-:W-:Y:S02]  /*0bc0*/  HFMA2.BF16_V2 R16, R50, R52.reuse.H0_H0, R52.reuse.H1_H1 ;  /* 0x2000003432107231 */ /* 0x180fe40000260034 */
[----:B------:R-:W-:Y:S01]  /*0bd0*/  HFMA2.BF16_V2 R17, R54, R52.H0_H0, R52.H1_H1 ;  /* 0x2000003436117231 */ /* 0x000fe20000260034 */
[----:B------:R-:W-:Y:S01]  /*0be0*/  HMMA.16816.F32.BF16 R24, R24, R6, RZ ;  /* 0x000000061818723c */ /* 0x000fe200000418ff */
[----:B------:R-:W-:Y:S01]  /*0bf0*/  FADD.FTZ R47, R8, R47 ;  /* 0x0000002f082f7221 */ /* 0x000fe20000010000 */
[----:B------:R-:W-:-:S05]  /*0c00*/  FADD.FTZ R28, R9, R28 ;  /* 0x0000001c091c7221 */ /* 0x000fca0000010000 */
[----:B------:R-:W-:Y:S01]  /*0c10*/  FADD.FTZ R7, R18, R30 ;  /* 0x0000001e12077221 */ /* 0x000fe20000010000 */
[----:B------:R-:W-:-:S03]  /*0c20*/  FADD.FTZ R6, R19, R31 ;  /* 0x0000001f13067221 */ /* 0x000fc60000010000 */
        /* <DEDUP_REMOVED lines=22> */
[----:B------:R-:W-:-:S04]  /*0d90*/  FADD.FTZ R6, R6, R27 ;  /* 0x0000001b06067221 */ /* 0x000fc80000010000 */
[----:B------:R-:W-:Y:S01]  /*0da0*/  FADD.FTZ R28, R20, R47 ;  /* 0x0000002f141c7221 */ /* 0x000fe20000010000 */
[----:B------:R-:W-:Y:S01]  /*0db0*/  FADD.FTZ R29, R21, R8 ;  /* 0x00000008151d7221 */ /* 0x000fe20000010000 */
[----:B------:R-:W-:Y:S01]  /*0dc0*/  FADD.FTZ R30, R22, R7 ;  /* 0x00000007161e7221 */ /* 0x000fe20000010000 */
[----:B------:R-:W-:Y:S01]  /*0dd0*/  FADD.FTZ R31, R23, R6 ;  /* 0x00000006171f7221 */ /* 0x000fe20000010000 */
[----:B------:R-:W-:Y:S06]  /*0de0*/  @!P1 BRA `(.L_x_5) ;  /* 0xfffffff400249947 */ /* 0x000fec000383ffff */
.L_x_4:
[----:B------:R-:W1:Y:S01]  /*0df0*/  S2R R6, SR_TID.Y ;  /* 0x0000000000067919 */ /* 0x000e620000002200 */
[----:B------:R-:W2:Y:S01]  /*0e00*/  LDC R5, c[0x0][0x244] ;  /* 0x00009100ff057b82 */ /* 0x000ea20000000800 */
[----:B------:R-:W-:Y:S01]  /*0e10*/  MOV R17, 0x400 ;  /* 0x0000040000117802 */ /* 0x000fe20000000f00 */
[----:B------:R-:W3:Y:S01]  /*0e20*/  S2R R4, SR_CgaCtaId ;  /* 0x0000000000047919 */ /* 0x000ee20000008800 */
[C---:B-1----:R-:W-:Y:S02]  /*0e30*/  LEA R8, R6.reuse, UR4, 0x2 ;  /* 0x0000000406087c11 */ /* 0x042fe4000f8e10ff */
[----:B------:R-:W-:Y:S02]  /*0e40*/  ISETP.NE.AND P0, PT, R6, RZ, PT ;  /* 0x000000ff0600720c */ /* 0x000fe40003f05270 */
[----:B--2---:R-:W-:Y:S02]  /*0e50*/  ISETP.GE.U32.AND P1, PT, R8, R5, PT ;  /* 0x000000050800720c */ /* 0x004fe40003f26070 */
[----:B---3--:R-:W-:-:S05]  /*0e60*/  LEA R17, R4, R17, 0x18 ;  /* 0x0000001104117211 */ /* 0x008fca00078ec0ff */
[----:B------:R-:W-:-:S05]  /*0e70*/  IMAD R3, R6, 0x200, R17 ;  /* 0x0000020006037824 */ /* 0x000fca00078e0211 */
[----:B0-----:R-:W-:Y:S01]  /*0e80*/  LEA R3, R0, R3, 0x4 ;  /* 0x0000000300037211 */ /* 0x001fe200078e20ff */
[----:B------:R-:W-:Y:S06]  /*0e90*/  @P1 BRA `(.L_x_6) ;  /* 0x0000000400f01947 */ /* 0x000fec0003800000 */
[----:B------:R-:W0:Y:S01]  /*0ea0*/  S2R R12, SR_CTAID.Z ;  /* 0x00000000000c7919 */ /* 0x000e220000002700 */
[----:B------:R-:W-:Y:S01]  /*0eb0*/  SHF.R.S32.HI R9, RZ, 0x1f, R8 ;  /* 0x0000001fff097819 */ /* 0x000fe20000011408 */
[----:B------:R-:W1:Y:S01]  /*0ec0*/  LDC R19, c[0x0][0x238] ;  /* 0x00008e00ff137b82 */ /* 0x000e620000000800 */
[----:B------:R-:W-:Y:S01]  /*0ed0*/  SHF.R.S32.HI R4, RZ, 0x1f, R5 ;  /* 0x0000001fff047819 */ /* 0x000fe20000011405 */
[----:B------:R-:W-:Y:S01]  /*0ee0*/  ULDC UR5, c[0x0][0x240] ;  /* 0x0000900000057ab9 */ /* 0x000fe20000000800 */
[----:B------:R-:W-:Y:S01]  /*0ef0*/  SHF.R.S32.HI R11, RZ, 0x1f, R0 ;  /* 0x0000001fff0b7819 */ /* 0x000fe20000011400 */
[----:B------:R-:W-:Y:S01]  /*0f00*/  ULDC.64 UR14, c[0x0][0x210] ;  /* 0x00008400000e7ab9 */ /* 0x000fe20000000a00 */
[CC--:B------:R-:W-:Y:S02]  /*0f10*/  LEA.HI R10, R9.reuse, R8.reuse, RZ, 0x4 ;  /* 0x00000008090a7211 */ /* 0x0c0fe400078f20ff */
[----:B------:R-:W-:Y:S01]  /*0f20*/  LEA.HI R14, R4, R5, RZ, 0x2 ;  /* 0x00000005040e7211 */ /* 0x000fe200078f10ff */
        /* <DEDUP_REMOVED lines=9> */
[----:B------:R-:W-:Y:S01]  /*0fc0*/  SHF.R.S32.HI R13, RZ, 0x2, R13 ;  /* 0x00000002ff0d7819 */ /* 0x000fe2000001140d */
[----:B------:R-:W-:-:S02]  /*0fd0*/  IMAD.IADD R15, R0, 0x1, -R15 ;  /* 0x00000001000f7824 */ /* 0x000fc400078e0a0f */
[----:B------:R-:W-:Y:S01]  /*0fe0*/  IMAD R9, R9, 0x20, R0 ;  /* 0x0000002009097824 */ /* 0x000fe200078e0200 */
[----:B-1----:R-:W-:Y:S01]  /*0ff0*/  SHF.L.U32 R14, R19, 0x3, RZ ;  /* 0x00000003130e7819 */ /* 0x002fe200000006ff */
[----:B------:R-:W-:Y:S01]  /*1000*/  IMAD R11, R11, UR5, R2 ;  /* 0x000000050b0b7c24 */ /* 0x000fe2000f8e0202 */
[----:B------:R-:W-:Y:S01]  /*1010*/  ULDC UR5, c[0x0][0x230] ;  /* 0x00008c0000057ab9 */ /* 0x000fe20000000800 */
[----:B------:R-:W-:Y:S01]  /*1020*/  IMAD R8, R8, 0x8, R15 ;  /* 0x0000000808087824 */ /* 0x000fe200078e020f */
[----:B------:R-:W-:Y:S02]  /*1030*/  SHF.L.U32 R9, R9, 0x1, RZ ;  /* 0x0000000109097819 */ /* 0x000fe400000006ff */
[-C--:B0-----:R-:W-:Y:S02]  /*1040*/  LEA R12, R12, R13.reuse, 0x4 ;  /* 0x0000000d0c0c7211 */ /* 0x081fe400078e20ff */
[----:B------:R-:W-:Y:S01]  /*1050*/  LEA R11, R11, R13, 0x3 ;  /* 0x0000000d0b0b7211 */ /* 0x000fe200078e18ff */
[----:B--2---:R-:W-:Y:S01]  /*1060*/  IMAD.WIDE R6, R9, 0x4, R6 ;  /* 0x0000000409067825 */ /* 0x004fe200078e0206 */
[----:B------:R-:W-:-:S03]  /*1070*/  SHF.L.U32 R8, R8, 0x1, RZ ;  /* 0x0000000108087819 */ /* 0x000fc600000006ff */
[C---:B------:R-:W-:Y:S01]  /*1080*/  IMAD R13, R12.reuse, R19, RZ ;  /* 0x000000130c0d7224 */ /* 0x040fe200078e02ff */
[----:B------:R-:W-:Y:S01]  /*1090*/  SHF.R.S32.HI R10, RZ, 0x1f, R8 ;  /* 0x0000001fff0a7819 */ /* 0x000fe20000011408 */
[----:B------:R0:W2:Y:S01]  /*10a0*/  LDG.E.64.CONSTANT R24, desc[UR8][R6.64] ;  /* 0x0000000806187981 */ /* 0x0000a2000c1e9b00 */
[----:B------:R-:W-:Y:S02]  /*10b0*/  IMAD.SHL.U32 R11, R11, 0x2, RZ ;  /* 0x000000020b0b7824 */ /* 0x000fe400078e00ff */
[----:B------:R-:W-:Y:S02]  /*10c0*/  IADD3 R8, P1, R13, R8, RZ ;  /* 0x000000080d087210 */ /* 0x000fe40007f3e0ff */
[----:B---3--:R-:W-:Y:S02]  /*10d0*/  IMAD.WIDE R18, R11, 0x2, R4 ;  /* 0x000000020b127825 */ /* 0x008fe400078e0204 */
[----:B------:R-:W-:Y:S02]  /*10e0*/  LEA.HI.X.SX32 R9, R13, R10, 0x1, P1 ;  /* 0x0000000a0d097211 */ /* 0x000fe400008f0eff */
[----:B------:R-:W-:Y:S01]  /*10f0*/  IADD3 R10, R12, 0x8, RZ ;  /* 0x000000080c0a7810 */ /* 0x000fe20007ffe0ff */
[----:B------:R1:W3:Y:S01]  /*1100*/  LDG.E.CONSTANT R16, desc[UR8][R18.64] ;  /* 0x0000000812107981 */ /* 0x0002e2000c1e9900 */
[----:B------:R-:W-:-:S02]  /*1110*/  IADD3 R4, P2, R14, R8, RZ ;  /* 0x000000080e047210 */ /* 0x000fc40007f5e0ff */
[----:B------:R-:W-:Y:S02]  /*1120*/  ISETP.GE.AND P3, PT, R12, UR5, PT ;  /* 0x000000050c007c0c */ /* 0x000fe4000bf66270 */
[----:B------:R-:W-:Y:S02]  /*1130*/  ISETP.GE.AND P4, PT, R10, UR5, PT ;  /* 0x000000050a007c0c */ /* 0x000fe4000bf86270 */
[----:B------:R-:W-:Y:S02]  /*1140*/  LEA.HI.X.SX32 R5, R14, R9, 0x1, P2 ;  /* 0x000000090e057211 */ /* 0x000fe400010f0eff */
[----:B------:R-:W-:Y:S02]  /*1150*/  LEA R26, P1, R8, UR14, 0x1 ;  /* 0x0000000e081a7c11 */ /* 0x000fe4000f8208ff */
[----:B------:R-:W-:Y:S02]  /*1160*/  LEA R32, P2, R4, UR14, 0x1 ;  /* 0x0000000e04207c11 */ /* 0x000fe4000f8408ff */
[----:B------:R-:W-:-:S02]  /*1170*/  CS2R R20, SRZ ;  /* 0x0000000000147805 */ /* 0x000fc4000001ff00 */
[----:B------:R-:W-:Y:S02]  /*1180*/  CS2R R22, SRZ ;  /* 0x0000000000167805 */ /* 0x000fe4000001ff00 */
[----:B------:R-:W-:Y:S02]  /*1190*/  LEA.HI.X R27, R8, UR15, R9, 0x1, P1 ;  /* 0x0000000f081b7c11 */ /* 0x000fe400088f0c09 */
[----:B------:R-:W-:Y:S02]  /*11a0*/  LEA.HI.X R33, R4, UR15, R5, 0x1, P2 ;  /* 0x0000000f04217c11 */ /* 0x000fe400090f0c05 */
[----:B------:R-:W-:Y:S02]  /*11b0*/  CS2R R12, SRZ ;  /* 0x00000000000c7805 */ /* 0x000fe4000001ff00 */
[----:B------:R-:W-:Y:S01]  /*11c0*/  CS2R R14, SRZ ;  /* 0x00000000000e7805 */ /* 0x000fe2000001ff00 */
[----:B------:R-:W4:Y:S01]  /*11d0*/  @!P3 LDG.E.CONSTANT R20, desc[UR8][R26.64] ;  /* 0x000000081a14b981 */ /* 0x000f22000c1e9900 */
[----:B------:R-:W-:-:S03]  /*11e0*/  CS2R R8, SRZ ;  /* 0x0000000000087805 */ /* 0x000fc6000001ff00 */
[----:B------:R-:W4:Y:S01]  /*11f0*/  @!P3 LDG.E.CONSTANT R22, desc[UR8][R26.64+0x10] ;  /* 0x000010081a16b981 */ /* 0x000f22000c1e9900 */
[----:B------:R-:W-:-:S03]  /*1200*/  CS2R R10, SRZ ;  /* 0x00000000000a7805 */ /* 0x000fc6000001ff00 */
[----:B------:R-:W4:Y:S04]  /*1210*/  @!P4 LDG.E.CONSTANT R21, desc[UR8][R32.64] ;  /* 0x000000082015c981 */ /* 0x000f28000c1e9900 */
[----:B------:R-:W4:Y:S01]  /*1220*/  @!P4 LDG.E.CONSTANT R23, desc[UR8][R32.64+0x10] ;  /* 0x000010082017c981 */ /* 0x000f22000c1e9900 */
[----:B------:R-:W-:Y:S02]  /*1230*/  CS2R R4, SRZ ;  /* 0x0000000000047805 */ /* 0x000fe4000001ff00 */
[----:B0-----:R-:W-:Y:S01]  /*1240*/  CS2R R6, SRZ ;  /* 0x0000000000067805 */ /* 0x001fe2000001ff00 */
        /* <DEDUP_REMOVED lines=12> */
[----:B------:R-:W-:Y:S01]  /*1310*/  MOV R41, 0x43004300 ;  /* 0x4300430000297802 */ /* 0x000fe20000000f00 */
[----:B-1----:R-:W-:Y:S01]  /*1320*/  IMAD.MOV.U32 R18, RZ, RZ, 0x3f80 ;  /* 0x00003f80ff127424 */ /* 0x002fe200078e00ff */
[----:B------:R-:W-:Y:S05]  /*1330*/  WARPSYNC.ALL ;  /* 0x0000000000007948 */ /* 0x000fea0003800000 */
[----:B--2---:R-:W-:-:S02]  /*1340*/  SHF.R.U32.HI R34, RZ, 0x4, R24 ;  /* 0x00000004ff227819 */ /* 0x004fc40000011618 */
[----:B------:R-:W-:Y:S02]  /*1350*/  LOP3.LUT R37, R25, 0xf000f, R41, 0xea, !PT ;  /* 0x000f000f19257812 */ /* 0x000fe400078eea29 */
[--C-:B0-----:R-:W-:Y:S02]  /*1360*/  SHF.R.U32.HI R26, RZ, 0x4, R25.reuse ;  /* 0x00000004ff1a7819 */ /* 0x101fe40000011619 */
[--C-:B------:R-:W-:Y:S02]  /*1370*/  SHF.R.U32.HI R36, RZ, 0x8, R25.reuse ;  /* 0x00000008ff247819 */ /* 0x100fe40000011619 */
[----:B------:R-:W-:Y:S02]  /*1380*/  SHF.R.U32.HI R32, RZ, 0xc, R25 ;  /* 0x0000000cff207819 */ /* 0x000fe40000011619 */
[----:B------:R-:W-:Y:S02]  /*1390*/  LOP3.LUT R19, R24, 0xf000f, R41, 0xea, !PT ;  /* 0x000f000f18137812 */ /* 0x000fe400078eea29 */
[----:B------:R-:W-:-:S02]  /*13a0*/  SHF.R.U32.HI R35, RZ, 0x8, R24 ;  /* 0x00000008ff237819 */ /* 0x000fc40000011618 */
[--C-:B------:R-:W-:Y:S02]  /*13b0*/  LOP3.LUT R25, R34, 0xf000f, R41.reuse, 0xea, !PT ;  /* 0x000f000f22197812 */ /* 0x100fe400078eea29 */
[----:B------:R-:W-:Y:S01]  /*13c0*/  SHF.R.U32.HI R24, RZ, 0xc, R24 ;  /* 0x0000000cff187819 */ /* 0x000fe20000011618 */
[-C--:B------:R-:W-:Y:S01]  /*13d0*/  HFMA2.BF16_V2 R19, R19, R18.reuse.H0_H0, -136, -136 ;  /* 0xc308c30813137431 */ /* 0x080fe20000240012 */
[--C-:B------:R-:W-:Y:S01]  /*13e0*/  LOP3.LUT R35, R35, 0xf000f, R41.reuse, 0xea, !PT ;  /* 0x000f000f23237812 */ /* 0x100fe200078eea29 */
[----:B------:R-:W-:Y:S01]  /*13f0*/  HFMA2.BF16_V2 R25, R25, R18.H0_H0, -136, -136 ;  /* 0xc308c30819197431 */ /* 0x000fe20000240012 */
[--C-:B------:R-:W-:Y:S01]  /*1400*/  LOP3.LUT R27, R24, 0xf000f, R41.reuse, 0xea, !PT ;  /* 0x000f000f181b7812 */ /* 0x100fe200078eea29 */
[-CC-:B---3--:R-:W-:Y:S01]  /*1410*/  HFMA2.BF16_V2 R24, R19, R16.reuse.H0_H0, R16.reuse.H1_H1 ;  /* 0x2000001013187231 */ /* 0x188fe20000260010 */
[----:B------:R-:W-:Y:S01]  /*1420*/  LOP3.LUT R33, R26, 0xf000f, R41, 0xea, !PT ;  /* 0x000f000f1a217812 */ /* 0x000fe200078eea29 */
[----:B------:R-:W-:Y:S02]  /*1430*/  HFMA2.BF16_V2 R25, R25, R16.H0_H0, R16.H1_H1 ;  /* 0x2000001019197231 */ /* 0x000fe40000260010 */
[----:B------:R-:W-:-:S02]  /*1440*/  HFMA2.BF16_V2 R35, R35, R18.H0_H0, -136, -136 ;  /* 0xc308c30823237431 */ /* 0x000fc40000240012 */
[-C--:B------:R-:W-:Y:S01]  /*1450*/  HFMA2.BF16_V2 R27, R27, R18.reuse.H0_H0, -136, -136 ;  /* 0xc308c3081b1b7431 */ /* 0x080fe20000240012 */
[--C-:B------:R-:W-:Y:S01]  /*1460*/  LOP3.LUT R39, R36, 0xf000f, R41.reuse, 0xea, !PT ;  /* 0x000f000f24277812 */ /* 0x100fe200078eea29 */
[----:B------:R-:W-:Y:S01]  /*1470*/  HFMA2.BF16_V2 R37, R37, R18.H0_H0, -136, -136 ;  /* 0xc308c30825257431 */ /* 0x000fe20000240012 */
[----:B------:R-:W-:Y:S01]  /*1480*/  LOP3.LUT R41, R32, 0xf000f, R41, 0xea, !PT ;  /* 0x000f000f20297812 */ /* 0x000fe200078eea29 */
[-CC-:B------:R-:W-:Y:S02]  /*1490*/  HFMA2.BF16_V2 R26, R35, R16.reuse.H0_H0, R16.reuse.H1_H1 ;  /* 0x20000010231a7231 */ /* 0x180fe40000260010 */
[----:B------:R-:W-:Y:S02]  /*14a0*/  HFMA2.BF16_V2 R27, R27, R16.H0_H0, R16.H1_H1 ;  /* 0x200000101b1b7231 */ /* 0x000fe40000260010 */
[-C--:B------:R-:W-:Y:S02]  /*14b0*/  HFMA2.BF16_V2 R33, R33, R18.reuse.H0_H0, -136, -136 ;  /* 0xc308c30821217431 */ /* 0x080fe40000240012 */
[----:B------:R-:W-:-:S02]  /*14c0*/  HFMA2.BF16_V2 R39, R39, R18.H0_H0, -136, -136 ;  /* 0xc308c30827277431 */ /* 0x000fc40000240012 */
[----:B------:R-:W-:Y:S01]  /*14d0*/  HFMA2.BF16_V2 R18, R41, R18.H0_H0, -136, -136 ;  /* 0xc308c30829127431 */ /* 0x000fe20000240012 */
[----:B----4-:R-:W-:Y:S01]  /*14e0*/  HMMA.16816.F32.BF16 R20, R20, R24, RZ ;  /* 0x000000181414723c */ /* 0x010fe200000418ff */
[-CC-:B------:R-:W-:Y:S02]  /*14f0*/  HFMA2.BF16_V2 R32, R37, R16.reuse.H0_H0, R16.reuse.H1_H1 ;  /* 0x2000001025207231 */ /* 0x180fe40000260010 */
[----:B------:R-:W-:-:S04]  /*1500*/  HFMA2.BF16_V2 R33, R33, R16.H0_H0, R16.H1_H1 ;  /* 0x2000001021217231 */ /* 0x000fc80000260010 */
[-CC-:B------:R-:W-:Y:S02]  /*1510*/  HFMA2.BF16_V2 R24, R39, R16.reuse.H0_H0, R16.reuse.H1_H1 ;  /* 0x2000001027187231 */ /* 0x180fe40000260010 */
[----:B------:R-:W-:Y:S01]  /*1520*/  HFMA2.BF16_V2 R25, R18, R16.H0_H0, R16.H1_H1 ;  /* 0x2000001012197231 */ /* 0x000fe20000260010 */
[----:B-----5:R-:W-:Y:S06]  /*1530*/  HMMA.16816.F32.BF16 R12, R12, R26, RZ ;  /* 0x0000001a0c0c723c */ /* 0x020fec00000418ff */
[----:B------:R-:W-:Y:S08]  /*1540*/  HMMA.16816.F32.BF16 R8, R8, R32, RZ ;  /* 0x000000200808723c */ /* 0x000ff000000418ff */
[----:B------:R-:W-:Y:S01]  /*1550*/  FADD.FTZ R16, R29, R21 ;  /* 0x000000151d107221 */ /* 0x000fe20000010000 */
[----:B------:R-:W-:Y:S01]  /*1560*/  FADD.FTZ R19, R28, R20 ;  /* 0x000000141c137221 */ /* 0x000fe20000010000 */
[----:B------:R-:W-:Y:S01]  /*1570*/  FADD.FTZ R21, R30, R22 ;  /* 0x000000161e157221 */ /* 0x000fe20000010000 */
[----:B------:R-:W-:Y:S01]  /*1580*/  FADD.FTZ R18, R31, R23 ;  /* 0x000000171f127221 */ /* 0x000fe20000010000 */
[----:B------:R-:W-:Y:S06]  /*1590*/  HMMA.16816.F32.BF16 R4, R4, R24, RZ ;  /* 0x000000180404723c */ /* 0x000fec00000418ff */
[----:B------:R-:W-:Y:S01]  /*15a0*/  FADD.FTZ R19, R12, R19 ;  /* 0x000000130c137221 */ /* 0x000fe20000010000 */
[----:B------:R-:W-:Y:S01]  /*15b0*/  FADD.FTZ R16, R13, R16 ;  /* 0x000000100d107221 */ /* 0x000fe20000010000 */
[----:B------:R-:W-:Y:S01]  /*15c0*/  FADD.FTZ R21, R14, R21 ;  /* 0x000000150e157221 */ /* 0x000fe20000010000 */
[----:B------:R-:W-:-:S03]  /*15d0*/  FADD.FTZ R18, R15, R18 ;  /* 0x000000120f127221 */ /* 0x000fc60000010000 */
[----:B------:R-:W-:Y:S01]  /*15e0*/  FADD.FTZ R19, R19, R8 ;  /* 0x0000000813137221 */ /* 0x000fe20000010000 */
[----:B------:R-:W-:Y:S01]  /*15f0*/  FADD.FTZ R16, R16, R9 ;  /* 0x0000000910107221 */ /* 0x000fe20000010000 */
[----:B------:R-:W-:Y:S01]  /*1600*/  FADD.FTZ R21, R21, R10 ;  /* 0x0000000a15157221 */ /* 0x000fe20000010000 */
[----:B------:R-:W-:-:S09]  /*1610*/  FADD.FTZ R18, R18, R11 ;  /* 0x0000000b12127221 */ /* 0x000fd20000010000 */
[----:B------:R-:W-:Y:S01]  /*1620*/  FADD.FTZ R28, R4, R19 ;  /* 0x00000013041c7221 */ /* 0x000fe20000010000 */
[----:B------:R-:W-:Y:S01]  /*1630*/  FADD.FTZ R29, R5, R16 ;  /* 0x00000010051d7221 */ /* 0x000fe20000010000 */
[----:B------:R-:W-:Y:S01]  /*1640*/  FADD.FTZ R30, R6, R21 ;  /* 0x00000015061e7221 */ /* 0x000fe20000010000 */
[----:B------:R-:W-:-:S07]  /*1650*/  FADD.FTZ R31, R7, R18 ;  /* 0x00000012071f7221 */ /* 0x000fce0000010000 */
.L_x_6:
[----:B------:R0:W-:Y:S01]  /*1660*/  STS.128 [R3], R28 ;  /* 0x0000001c03007388 */ /* 0x0001e20000000c00 */
[----:B------:R-:W-:Y:S05]  /*1670*/  WARPSYNC.ALL ;  /* 0x0000000000007948 */ /* 0x000fea0003800000 */
[----:B------:R-:W-:Y:S06]  /*1680*/  BAR.SYNC.DEFER_BLOCKING 0x0 ;  /* 0x0000000000007b1d */ /* 0x000fec0000010000 */
[----:B------:R-:W-:Y:S05]  /*1690*/  @P0 EXIT ;  /* 0x000000000000094d */ /* 0x000fea0003800000 */
[----:B------:R-:W-:Y:S01]  /*16a0*/  LEA R36, R0, R17, 0x4 ;  /* 0x0000001100247211 */ /* 0x000fe200078e20ff */
[----:B0-----:R-:W0:Y:S01]  /*16b0*/  S2R R3, SR_CTAID.Z ;  /* 0x0000000000037919 */ /* 0x001e220000002700 */
[----:B------:R-:W-:Y:S01]  /*16c0*/  SHF.R.S32.HI R5, RZ, 0x1f, R0 ;  /* 0x0000001fff057819 */ /* 0x000fe20000011400 */
[----:B------:R-:W-:Y:S02]  /*16d0*/  ULDC.64 UR14, c[0x0][0x228] ;  /* 0x00008a00000e7ab9 */ /* 0x000fe40000000a00 */
[----:B------:R-:W1:Y:S01]  /*16e0*/  LDS.128 R32, [R36] ;  /* 0x0000000024207984 */ /* 0x000e620000000c00 */
[----:B------:R-:W-:-:S03]  /*16f0*/  LEA.HI R37, R5, R0, RZ, 0x2 ;  /* 0x0000000005257211 */ /* 0x000fc600078f10ff */
[----:B------:R-:W2:Y:S01]  /*1700*/  LDS.128 R28, [R36+0x200] ;  /* 0x00020000241c7984 */ /* 0x000ea20000000c00 */
[----:B------:R-:W-:Y:S02]  /*1710*/  LOP3.LUT R39, R37, 0x7ffffffc, RZ, 0xc0, !PT ;  /* 0x7ffffffc25277812 */ /* 0x000fe400078ec0ff */
[----:B------:R-:W-:Y:S01]  /*1720*/  SHF.R.S32.HI R38, RZ, 0x2, R37 ;  /* 0x00000002ff267819 */ /* 0x000fe20000011425 */
[----:B------:R-:W3:Y:S02]  /*1730*/  LDS.128 R24, [R36+0x400] ;  /* 0x0004000024187984 */ /* 0x000ee40000000c00 */
[----:B------:R-:W-:Y:S02]  /*1740*/  IMAD.IADD R39, R0, 0x1, -R39 ;  /* 0x0000000100277824 */ /* 0x000fe400078e0a27 */
[----:B------:R-:W4:Y:S04]  /*1750*/  LDS.128 R20, [R36+0x600] ;  /* 0x0006000024147984 */ /* 0x000f280000000c00 */
[----:B------:R-:W5:Y:S04]  /*1760*/  LDS.128 R16, [R36+0x800] ;  /* 0x0008000024107984 */ /* 0x000f680000000c00 */
[----:B------:R-:W5:Y:S04]  /*1770*/  LDS.128 R12, [R36+0xa00] ;  /* 0x000a0000240c7984 */ /* 0x000f680000000c00 */
[----:B------:R-:W5:Y:S01]  /*1780*/  LDS.128 R4, [R36+0xc00] ;  /* 0x000c000024047984 */ /* 0x000f620000000c00 */
[----:B0-----:R-:W-:-:S03]  /*1790*/  LEA R0, R3, R38, 0x4 ;  /* 0x0000002603007211 */ /* 0x001fc600078e20ff */
[----:B------:R-:W0:Y:S01]  /*17a0*/  LDS.128 R8, [R36+0xe00] ;  /* 0x000e000024087984 */ /* 0x000e220000000c00 */
[----:B------:R-:W-:Y:S02]  /*17b0*/  LEA R38, R2, R39, 0x2 ;  /* 0x0000002702267211 */ /* 0x000fe400078e10ff */
[----:B------:R-:W0:Y:S01]  /*17c0*/  LDC.64 R2, c[0x0][0x230] ;  /* 0x00008c00ff027b82 */ /* 0x000e220000000a00 */
[----:B-1----:R-:W-:Y:S01]  /*17d0*/  FADD.FTZ R37, RZ, R32 ;  /* 0x00000020ff257221 */ /* 0x002fe20000010000 */
        /* <DEDUP_REMOVED lines=17> */
[----:B0-----:R-:W-:Y:S01]  /*18f0*/  ISETP.GE.AND P1, PT, R0, R2, PT ;  /* 0x000000020000720c */ /* 0x001fe20003f26270 */
[----:B------:R-:W-:Y:S01]  /*1900*/  FADD.FTZ R34, R34, R19 ;  /* 0x0000001322227221 */ /* 0x000fe20000010000 */
[----:B------:R-:W-:Y:S01]  /*1910*/  FADD.FTZ R37, R37, R12 ;  /* 0x0000000c25257221 */ /* 0x000fe20000010000 */
[----:B------:R-:W-:Y:S01]  /*1920*/  FADD.FTZ R32, R32, R13 ;  /* 0x0000000d20207221 */ /* 0x000fe20000010000 */
[----:B------:R-:W-:-:S02]  /*1930*/  IMAD.SHL.U32 R12, R38, 0x2, RZ ;  /* 0x00000002260c7824 */ /* 0x000fc400078e00ff */
[----:B------:R-:W-:Y:S01]  /*1940*/  FADD.FTZ R34, R34, R15 ;  /* 0x0000000f22227221 */ /* 0x000fe20000010000 */
[----:B------:R-:W-:Y:S02]  /*1950*/  IMAD R13, R0, R3, RZ ;  /* 0x00000003000d7224 */ /* 0x000fe400078e02ff */
        /* <DEDUP_REMOVED lines=12> */
[----:B------:R-:W-:Y:S01]  /*1a20*/  F2FP.BF16.F32.PACK_AB R9, R9, R8 ;  /* 0x000000080909723e */ /* 0x000fe200000010ff */
[----:B------:R-:W-:Y:S01]  /*1a30*/  FADD.FTZ R33, R33, R14 ;  /* 0x0000000e21217221 */ /* 0x000fe20000010000 */
[----:B------:R-:W-:-:S02]  /*1a40*/  LEA.HI.X R5, R12, UR15, R13, 0x1, P0 ;  /* 0x0000000f0c057c11 */ /* 0x000fc400080f0c0d */
[----:B------:R-:W-:Y:S01]  /*1a50*/  ISETP.GE.AND P0, PT, R7, R2, PT ;  /* 0x000000020700720c */ /* 0x000fe20003f06270 */
[----:B------:R-:W-:Y:S02]  /*1a60*/  FADD.FTZ R33, R33, R6 ;  /* 0x0000000621217221 */ /* 0x000fe40000010000 */
[----:B------:R0:W-:Y:S02]  /*1a70*/  @!P1 STG.E desc[UR8][R4.64], R9 ;  /* 0x0000000904009986 */ /* 0x0001e4000c101908 */
[----:B------:R-:W-:-:S08]  /*1a80*/  FADD.FTZ R10, R33, R10 ;  /* 0x0000000a210a7221 */ /* 0x000fd00000010000 */
[----:B------:R-:W-:Y:S05]  /*1a90*/  @P0 EXIT ;  /* 0x000000000000094d */ /* 0x000fea0003800000 */
[----:B------:R-:W-:Y:S02]  /*1aa0*/  SHF.L.U32 R3, R3, 0x3, RZ ;  /* 0x0000000303037819 */ /* 0x000fe400000006ff */
[----:B------:R-:W-:-:S03]  /*1ab0*/  F2FP.BF16.F32.PACK_AB R11, R11, R10 ;  /* 0x0000000a0b0b723e */ /* 0x000fc600000010ff */
[----:B0-----:R-:W-:-:S05]  /*1ac0*/  IMAD.WIDE R4, R3, 0x2, R4 ;  /* 0x0000000203047825 */ /* 0x001fca00078e0204 */
[----:B------:R-:W-:Y:S01]  /*1ad0*/  STG.E desc[UR8][R4.64], R11 ;  /* 0x0000000b04007986 */ /* 0x000fe2000c101908 */
[----:B------:R-:W-:Y:S05]  /*1ae0*/  EXIT ;  /* 0x000000000000794d */ /* 0x000fea0003800000 */
.L_x_7:
        /* <DEDUP_REMOVED lines=9> */
.L_x_52:


//--------------------- .text._ZN2at6native30tinygemm_m16n8k16_chunk_kernelINS0_10ALayout_RMILNS0_14KReductionTypeE0EEENS0_15BLayout_TC_int4ILi2ELi256EEES4_Li8ELi8EEEvPKvS8_S8_Pviiiiii --------------------------
	.section	.text._ZN2at6native30tinygemm_m16n8k16_chunk_kernelINS0_10ALayout_RMILNS0_14KReductionTypeE0EEENS0_15BLayout_TC_int4ILi2ELi256EEES4_Li8ELi8EEEvPKvS8_S8_Pviiiiii,"ax",@progbits
	.align	128
        .global         _ZN2at6native30tinygemm_m16n8k16_chunk_kernelINS0_10ALayout_RMILNS0_14KReductionTypeE0EEENS0_15BLayout_TC_int4ILi2ELi256EEES4_Li8ELi8EEEvPKvS8_S8_Pviiiiii
        .type           _ZN2at6native30tinygemm_m16n8k16_chunk_kernelINS0_10ALayout_RMILNS0_14KReductionTypeE0EEENS0_15BLayout_TC_int4ILi2ELi256EEES4_Li8ELi8EEEvPKvS8_S8_Pviiiiii,@function
        .size           _ZN2at6native30tinygemm_m16n8k16_chunk_kernelINS0_10ALayout_RMILNS0_14KReductionTypeE0EEENS0_15BLayout_TC_int4ILi2ELi256EEES4_Li8ELi8EEEvPKvS8_S8_Pviiiiii,(.L_x_53 - _ZN2at6native30tinygemm_m16n8k16_chunk_kernelINS0_10ALayout_RMILNS0_14KReductionTypeE0EEENS0_15BLayout_TC_int4ILi2ELi256EEES4_Li8ELi8EEEvPKvS8_S8_Pviiiiii)
        .other          _ZN2at6native30tinygemm_m16n8k16_chunk_kernelINS0_10ALayout_RMILNS0_14KReductionTypeE0EEENS0_15BLayout_TC_int4ILi2ELi256EEES4_Li8ELi8EEEvPKvS8_S8_Pviiiiii,@"STO_CUDA_ENTRY STV_DEFAULT"
_ZN2at6native30tinygemm_m16n8k16_chunk_kernelINS0_10ALayout_RMILNS0_14KReductionTypeE0EEENS0_15BLayout_TC_int4ILi2ELi256EEES4_Li8ELi8EEEvPKvS8_S8_Pviiiiii:
.text._ZN2at6native30tinygemm_m16n8k16_chunk_kernelINS0_10ALayout_RMILNS0_14KReductionTypeE0EEENS0_15BLayout_TC_int4ILi2ELi256EEES4_Li8ELi8EEEvPKvS8_S8_Pviiiiii:
        /* <DEDUP_REMOVED lines=28> */
[----:B------:R-:W-:-:S04]  /*01c0*/  LOP3.LUT R5, R3, 0x7ffffffc, RZ, 0xc0, !PT ;  /* 0x7ffffffc03057812 */ /* 0x000fc800078ec0ff */
[----:B------:R-:W-:-:S05]  /*01d0*/  IADD3 R5, -R5, R0, RZ ;  /* 0x0000000005057210 */ /* 0x000fca0007ffe1ff */
[----:B------:R-:W-:-:S05]  /*01e0*/  IMAD R4, R4, 0x200, R5 ;  /* 0x0000020004047824 */ /* 0x000fca00078e0205 */
[----:B------:R-:W-:Y:S01]  /*01f0*/  LEA R8, R7, R4, 0x6 ;  /* 0x0000000407087211 */ /* 0x000fe200078e30ff */
[----:B------:R-:W-:Y:S01]  /*0200*/  IMAD R4, R2, UR5, RZ ;  /* 0x0000000502047c24 */ /* 0x000fe2000f8e02ff */
[----:B------:R-:W-:Y:S02]  /*0210*/  SHF.R.S32.HI R7, RZ, 0x2, R3 ;  /* 0x00000002ff077819 */ /* 0x000fe40000011403 */
[----:B------:R-:W-:-:S03]  /*0220*/  SHF.L.U32 R3, R8, 0x1, RZ ;  /* 0x0000000108037819 */ /* 0x000fc600000006ff */
[----:B-1----:R-:W-:Y:S01]  /*0230*/  IMAD R5, R6, 0x10, R7 ;  /* 0x0000001006057824 */ /* 0x002fe200078e0207 */
[----:B0-----:R-:W-:-:S03]  /*0240*/  SHF.L.U32 R6, R44, 0x3, RZ ;  /* 0x000000032c067819 */ /* 0x001fc600000006ff */
[C---:B------:R-:W-:Y:S01]  /*0250*/  IMAD R44, R5.reuse, R44, RZ ;  /* 0x0000002c052c7224 */ /* 0x040fe200078e02ff */
[C---:B------:R-:W-:Y:S01]  /*0260*/  ISETP.GE.AND P0, PT, R5.reuse, UR9, PT ;  /* 0x0000000905007c0c */ /* 0x040fe2000bf06270 */
[----:B------:R-:W-:-:S12]  /*0270*/  VIADD R5, R5, 0x8 ;  /* 0x0000000805057836 */ /* 0x000fd80000000000 */
.L_x_9:
[----:B------:R-:W-:Y:S02]  /*0280*/  SHF.R.S32.HI R9, RZ, 0x1f, R3 ;  /* 0x0000001fff097819 */ /* 0x000fe40000011403 */
[----:B------:R-:W-:Y:S02]  /*0290*/  CS2R R16, SRZ ;  /* 0x0000000000107805 */ /* 0x000fe4000001ff00 */
[----:B------:R-:W-:Y:S02]  /*02a0*/  IADD3 R11, P1, R44, R3, RZ ;  /* 0x000000032c0b7210 */ /* 0x000fe40007f3e0ff */
[----:B------:R-:W-:Y:S02]  /*02b0*/  CS2R R18, SRZ ;  /* 0x0000000000127805 */ /* 0x000fe4000001ff00 */
[----:B------:R-:W-:Y:S02]  /*02c0*/  CS2R R20, SRZ ;  /* 0x0000000000147805 */ /* 0x000fe4000001ff00 */
[----:B------:R-:W-:-:S02]  /*02d0*/  CS2R R22, SRZ ;  /* 0x0000000000167805 */ /* 0x000fc4000001ff00 */
[----:B------:R-:W-:Y:S02]  /*02e0*/  LEA.HI.X.SX32 R8, R44, R9, 0x1, P1 ;  /* 0x000000092c087211 */ /* 0x000fe400008f0eff */
[----:B------:R-:W-:Y:S02]  /*02f0*/  CS2R R40, SRZ ;  /* 0x0000000000287805 */ /* 0x000fe4000001ff00 */
[----:B------:R-:W-:Y:S02]  /*0300*/  IADD3 R9, P2, R6, R11, RZ ;  /* 0x0000000b06097210 */ /* 0x000fe40007f5e0ff */
[----:B------:R-:W-:Y:S02]  /*0310*/  CS2R R42, SRZ ;  /* 0x00000000002a7805 */ /* 0x000fe4000001ff00 */
[----:B------:R-:W-:Y:S02]  /*0320*/  LEA R46, P1, R11, UR10, 0x1 ;  /* 0x0000000a0b2e7c11 */ /* 0x000fe4000f8208ff */
[----:B------:R-:W-:-:S02]  /*0330*/  CS2R R36, SRZ ;  /* 0x0000000000247805 */ /* 0x000fc4000001ff00 */
[----:B------:R-:W-:Y:S02]  /*0340*/  LEA.HI.X.SX32 R10, R6, R8, 0x1, P2 ;  /* 0x00000008060a7211 */ /* 0x000fe400010f0eff */
[----:B------:R-:W-:Y:S02]  /*0350*/  CS2R R38, SRZ ;  /* 0x0000000000267805 */ /* 0x000fe4000001ff00 */
[----:B------:R-:W-:Y:S02]  /*0360*/  LEA R48, P2, R9, UR10, 0x1 ;  /* 0x0000000a09307c11 */ /* 0x000fe4000f8408ff */
[----:B------:R-:W-:Y:S02]  /*0370*/  CS2R R32, SRZ ;  /* 0x0000000000207805 */ /* 0x000fe4000001ff00 */
[----:B------:R-:W-:Y:S01]  /*0380*/  LEA.HI.X R47, R11, UR11, R8, 0x1, P1 ;  /* 0x0000000b0b2f7c11 */ /* 0x000fe200088f0c08 */
[----:B------:R-:W-:Y:S01]  /*0390*/  IMAD.MOV.U32 R8, RZ, RZ, RZ ;  /* 0x000000ffff087224 */ /* 0x000fe200078e00ff */
[----:B------:R-:W-:-:S02]  /*03a0*/  LEA.HI.X R49, R9, UR11, R10, 0x1, P2 ;  /* 0x0000000b09317c11 */ /* 0x000fc400090f0c0a */
[----:B------:R-:W-:Y:S02]  /*03b0*/  CS2R R10, SRZ ;  /* 0x00000000000a7805 */ /* 0x000fe4000001ff00 */
[----:B------:R-:W-:Y:S02]  /*03c0*/  CS2R R34, SRZ ;  /* 0x0000000000227805 */ /* 0x000fe4000001ff00 */
[----:B------:R-:W-:Y:S02]  /*03d0*/  CS2R R28, SRZ ;  /* 0x00000000001c7805 */ /* 0x000fe4000001ff00 */
[----:B------:R-:W-:Y:S02]  /*03e0*/  CS2R R30, SRZ ;  /* 0x00000000001e7805 */ /* 0x000fe4000001ff00 */
[----:B------:R-:W-:Y:S02]  /*03f0*/  CS2R R24, SRZ ;  /* 0x0000000000187805 */ /* 0x000fe4000001ff00 */
[----:B------:R-:W-:Y:S01]  /*0400*/  CS2R R26, SRZ ;  /* 0x00000000001a7805 */ /* 0x000fe2000001ff00 */
[----:B------:R-:W2:Y:S01]  /*0410*/  @!P0 LDG.E.CONSTANT R8, desc[UR6][R46.64] ;  /* 0x000000062e088981 */ /* 0x000ea2000c1e9900 */
[----:B------:R-:W0:Y:S03]  /*0420*/  LDC.64 R52, c[0x0][0x220] ;  /* 0x00008800ff347b82 */ /* 0x000e260000000a00 */
[----:B------:R-:W2:Y:S04]  /*0430*/  @!P0 LDG.E.CONSTANT R10, desc[UR6][R46.64+0x10] ;  /* 0x000010062e0a8981 */ /* 0x000ea8000c1e9900 */
[----:B------:R-:W3:Y:S01]  /*0440*/  @!P0 LDG.E.CONSTANT R16, desc[UR6][R46.64+0x20] ;  /* 0x000020062e108981 */ /* 0x000ee2000c1e9900 */
[----:B------:R-:W1:Y:S03]  /*0450*/  LDC.64 R54, c[0x0][0x218] ;  /* 0x00008600ff367b82 */ /* 0x000e660000000a00 */
[----:B------:R-:W3:Y:S04]  /*0460*/  @!P0 LDG.E.CONSTANT R18, desc[UR6][R46.64+0x30] ;  /* 0x000030062e128981 */ /* 0x000ee8000c1e9900 */
[----:B------:R-:W4:Y:S04]  /*0470*/  @!P0 LDG.E.CONSTANT R20, desc[UR6][R46.64+0x40] ;  /* 0x000040062e148981 */ /* 0x000f28000c1e9900 */
[----:B------:R-:W4:Y:S04]  /*0480*/  @!P0 LDG.E.CONSTANT R22, desc[UR6][R46.64+0x50] ;  /* 0x000050062e168981 */ /* 0x000f28000c1e9900 */
        /* <DEDUP_REMOVED lines=9> */
[----:B------:R0:W5:Y:S01]  /*0520*/  @!P0 LDG.E.CONSTANT R26, desc[UR6][R46.64+0xf0] ;  /* 0x0000f0062e1a8981 */ /* 0x000162000c1e9900 */
[----:B------:R-:W-:-:S02]  /*0530*/  ISETP.GE.AND P1, PT, R5, UR13, PT ;  /* 0x0000000d05007c0c */ /* 0x000fc4000bf26270 */
[----:B------:R-:W-:Y:S02]  /*0540*/  MOV R9, RZ ;  /* 0x000000ff00097202 */ /* 0x000fe40000000f00 */
[----:B0-----:R-:W-:-:S04]  /*0550*/  SHF.R.S32.HI R46, RZ, 0x1f, R45 ;  /* 0x0000001fff2e7819 */ /* 0x001fc8000001142d */
[----:B------:R-:W-:-:S05]  /*0560*/  LEA.HI R46, R46, R45, RZ, 0x4 ;  /* 0x0000002d2e2e7211 */ /* 0x000fca00078f20ff */
[----:B------:R-:W2:Y:S01]  /*0570*/  @!P1 LDG.E.CONSTANT R9, desc[UR6][R48.64] ;  /* 0x0000000630099981 */ /* 0x000ea2000c1e9900 */
[----:B------:R-:W-:-:S03]  /*0580*/  SHF.R.S32.HI R47, RZ, 0x4, R46 ;  /* 0x00000004ff2f7819 */ /* 0x000fc6000001142e */
[----:B------:R-:W2:Y:S02]  /*0590*/  @!P1 LDG.E.CONSTANT R11, desc[UR6][R48.64+0x10] ;  /* 0x00001006300b9981 */ /* 0x000ea4000c1e9900 */
[----:B------:R-:W-:Y:S02]  /*05a0*/  IMAD R46, R47, UR12, R2 ;  /* 0x0000000c2f2e7c24 */ /* 0x000fe4000f8e0202 */
[----:B------:R-:W3:Y:S02]  /*05b0*/  @!P1 LDG.E.CONSTANT R17, desc[UR6][R48.64+0x20] ;  /* 0x0000200630119981 */ /* 0x000ee4000c1e9900 */
[----:B------:R-:W-:Y:S02]  /*05c0*/  IMAD R46, R46, 0x8, R7 ;  /* 0x000000082e2e7824 */ /* 0x000fe400078e0207 */
[----:B------:R-:W3:Y:S03]  /*05d0*/  @!P1 LDG.E.CONSTANT R19, desc[UR6][R48.64+0x30] ;  /* 0x0000300630139981 */ /* 0x000ee6000c1e9900 */
[----:B------:R-:W-:Y:S01]  /*05e0*/  SHF.L.U32 R47, R46, 0x1, RZ ;  /* 0x000000012e2f7819 */ /* 0x000fe200000006ff */
[----:B------:R-:W4:Y:S04]  /*05f0*/  @!P1 LDG.E.CONSTANT R21, desc[UR6][R48.64+0x40] ;  /* 0x0000400630159981 */ /* 0x000f28000c1e9900 */
[----:B------:R-:W-:Y:S01]  /*0600*/  IMAD.WIDE R52, R47, 0x2, R52 ;  /* 0x000000022f347825 */ /* 0x000fe200078e0234 */
[----:B------:R-:W-:Y:S01]  /*0610*/  LEA.HI R47, R45, R45, RZ, 0x1 ;  /* 0x0000002d2d2f7211 */ /* 0x000fe200078f08ff */
[----:B------:R-:W4:Y:S03]  /*0620*/  @!P1 LDG.E.CONSTANT R23, desc[UR6][R48.64+0x50] ;  /* 0x0000500630179981 */ /* 0x000f26000c1e9900 */
[----:B------:R-:W-:Y:S01]  /*0630*/  LEA.HI R47, R47, R4, RZ, 0x1f ;  /* 0x000000042f2f7211 */ /* 0x000fe200078ff8ff */
[----:B------:R-:W5:Y:S04]  /*0640*/  @!P1 LDG.E.CONSTANT R41, desc[UR6][R48.64+0x60] ;  /* 0x0000600630299981 */ /* 0x000f68000c1e9900 */
[----:B------:R-:W-:Y:S01]  /*0650*/  IMAD R47, R47, 0x20, R0 ;  /* 0x000000202f2f7824 */ /* 0x000fe200078e0200 */
[----:B------:R-:W5:Y:S03]  /*0660*/  @!P1 LDG.E.CONSTANT R43, desc[UR6][R48.64+0x70] ;  /* 0x00007006302b9981 */ /* 0x000f66000c1e9900 */
[----:B-1----:R-:W-:Y:S01]  /*0670*/  IMAD.WIDE R54, R47, 0x4, R54 ;  /* 0x000000042f367825 */ /* 0x002fe200078e0236 */
[----:B------:R-:W5:Y:S04]  /*0680*/  @!P1 LDG.E.CONSTANT R37, desc[UR6][R48.64+0x80] ;  /* 0x0000800630259981 */ /* 0x000f68000c1e9900 */
[----:B------:R-:W2:Y:S04]  /*0690*/  LDG.E.CONSTANT R57, desc[UR6][R54.64] ;  /* 0x0000000636397981 */ /* 0x000ea8000c1e9900 */
[----:B------:R-:W3:Y:S01]  /*06a0*/  LDG.E.CONSTANT R47, desc[UR6][R52.64] ;  /* 0x00000006342f7981 */ /* 0x000ee2000c1e9900 */
[----:B------:R-:W-:-:S03]  /*06b0*/  IMAD.MOV.U32 R46, RZ, RZ, 0x43004300 ;  /* 0x43004300ff2e7424 */ /* 0x000fc600078e00ff */
[----:B------:R-:W5:Y:S04]  /*06c0*/  @!P1 LDG.E.CONSTANT R39, desc[UR6][R48.64+0x90] ;  /* 0x0000900630279981 */ /* 0x000f68000c1e9900 */
[----:B------:R-:W5:Y:S04]  /*06d0*/  @!P1 LDG.E.CONSTANT R33, desc[UR6][R48.64+0xa0] ;  /* 0x0000a00630219981 */ /* 0x000f68000c1e9900 */
[----:B------:R-:W5:Y:S04]  /*06e0*/  @!P1 LDG.E.CONSTANT R35, desc[UR6][R48.64+0xb0] ;  /* 0x0000b00630239981 */ /* 0x000f68000c1e9900 */
[----:B------:R-:W5:Y:S04]  /*06f0*/  @!P1 LDG.E.CONSTANT R29, desc[UR6][R48.64+0xc0] ;  /* 0x0000c006301d9981 */ /* 0x000f68000c1e9900 */
[----:B------:R-:W5:Y:S04]  /*0700*/  @!P1 LDG.E.CONSTANT R31, desc[UR6][R48.64+0xd0] ;  /* 0x0000d006301f9981 */ /* 0x000f68000c1e9900 */
[----:B------:R-:W5:Y:S04]  /*0710*/  @!P1 LDG.E.CONSTANT R25, desc[UR6][R48.64+0xe0] ;  /* 0x0000e00630199981 */ /* 0x000f68000c1e9900 */
[----:B------:R2:W5:Y:S01]  /*0720*/  @!P1 LDG.E.CONSTANT R27, desc[UR6][R48.64+0xf0] ;  /* 0x0000f006301b9981 */ /* 0x000562000c1e9900 */
[----:B------:R-:W-:Y:S01]  /*0730*/  MOV R50, 0x3f80 ;  /* 0x00003f8000327802 */ /* 0x000fe20000000f00 */
[----:B------:R-:W-:Y:S05]  /*0740*/  WARPSYNC.ALL ;  /* 0x0000000000007948 */ /* 0x000fea0003800000 */
[----:B------:R-:W5:Y:S01]  /*0750*/  LDG.E.CONSTANT R53, desc[UR6][R54.64+0x100] ;  /* 0x0001000636357981 */ /* 0x000f62000c1e9900 */
[----:B--2---:R-:W-:-:S04]  /*0760*/  SHF.R.U32.HI R49, RZ, 0x4, R57 ;  /* 0x00000004ff317819 */ /* 0x004fc80000011639 */
[--C-:B------:R-:W-:Y:S02]  /*0770*/  LOP3.LUT R51, R49, 0xf000f, R46.reuse, 0xea, !PT ;  /* 0x000f000f31337812 */ /* 0x100fe400078eea2e */
[----:B------:R-:W-:-:S05]  /*0780*/  LOP3.LUT R49, R57, 0xf000f, R46, 0xea, !PT ;  /* 0x000f000f39317812 */ /* 0x000fca00078eea2e */
[-C--:B------:R-:W-:Y:S02]  /*0790*/  HFMA2.BF16_V2 R48, R49, R50.reuse.H0_H0, -136, -136 ;  /* 0xc308c30831307431 */ /* 0x080fe40000240032 */
[----:B------:R-:W-:Y:S02]  /*07a0*/  HFMA2.BF16_V2 R49, R51, R50.H0_H0, -136, -136 ;  /* 0xc308c30833317431 */ /* 0x000fe40000240032 */
[-CC-:B---3--:R-:W-:Y:S02]  /*07b0*/  HFMA2.BF16_V2 R48, R48, R47.reuse.H0_H0, R47.reuse.H1_H1 ;  /* 0x2000002f30307231 */ /* 0x188fe4000026002f */
[----:B------:R-:W-:-:S07]  /*07c0*/  HFMA2.BF16_V2 R49, R49, R47.H0_H0, R47.H1_H1 ;  /* 0x2000002f31317231 */ /* 0x000fce000026002f */
[----:B------:R-:W-:Y:S07]  /*07d0*/  HMMA.16816.F32.BF16 R8, R8, R48, RZ ;  /* 0x000000300808723c */ /* 0x000fee00000418ff */
[--C-:B------:R-:W-:Y:S02]  /*07e0*/  SHF.R.U32.HI R49, RZ, 0x8, R57.reuse ;  /* 0x00000008ff317819 */ /* 0x100fe40000011639 */
[----:B------:R-:W-:Y:S02]  /*07f0*/  SHF.R.U32.HI R57, RZ, 0xc, R57 ;  /* 0x0000000cff397819 */ /* 0x000fe40000011639 */
[----:B------:R-:W-:-:S02]  /*0800*/  LOP3.LUT R49, R49, 0xf000f, R46, 0xea, !PT ;  /* 0x000f000f31317812 */ /* 0x000fc400078eea2e */
[----:B------:R-:W-:-:S03]  /*0810*/  LOP3.LUT R57, R57, 0xf000f, R46, 0xea, !PT ;  /* 0x000f000f39397812 */ /* 0x000fc600078eea2e */
[-C--:B------:R-:W-:Y:S02]  /*0820*/  HFMA2.BF16_V2 R48, R49, R50.reuse.H0_H0, -136, -136 ;  /* 0xc308c30831307431 */ /* 0x080fe40000240032 */
[----:B------:R-:W-:Y:S02]  /*0830*/  HFMA2.BF16_V2 R49, R57, R50.H0_H0, -136, -136 ;  /* 0xc308c30839317431 */ /* 0x000fe40000240032 */
[----:B------:R-:W2:Y:S01]  /*0840*/  LDG.E.CONSTANT R57, desc[UR6][R54.64+0x80] ;  /* 0x0000800636397981 */ /* 0x000ea2000c1e9900 */
[-CC-:B------:R-:W-:Y:S02]  /*0850*/  HFMA2.BF16_V2 R48, R48, R47.reuse.H0_H0, R47.reuse.H1_H1 ;  /* 0x2000002f30307231 */ /* 0x180fe4000026002f */
[----:B------:R-:W-:-:S07]  /*0860*/  HFMA2.BF16_V2 R49, R49, R47.H0_H0, R47.H1_H1 ;  /* 0x2000002f31317231 */ /* 0x000fce000026002f */
[----:B------:R-:W-:Y:S01]  /*0870*/  HMMA.16816.F32.BF16 R16, R16, R48, RZ ;  /* 0x000000301010723c */ /* 0x000fe200000418ff */
[----:B------:R0:W3:Y:S01]  /*0880*/  LDG.E.CONSTANT R49, desc[UR6][R54.64+0x180] ;  /* 0x0001800636317981 */ /* 0x0000e2000c1e9900 */
[----:B------:R-:W-:Y:S01]  /*0890*/  FADD.FTZ R51, R8, R12 ;  /* 0x0000000c08337221 */ /* 0x000fe20000010000 */
[----:B------:R-:W-:Y:S01]  /*08a0*/  FADD.FTZ R8, R9, R13 ;  /* 0x0000000d09087221 */ /* 0x000fe20000010000 */
[----:B------:R-:W-:Y:S01]  /*08b0*/  FADD.FTZ R9, R10, R14 ;  /* 0x0000000e0a097221 */ /* 0x000fe20000010000 */
[----:B------:R-:W-:Y:S01]  /*08c0*/  FADD.FTZ R10, R11, R15 ;  /* 0x0000000f0b0a7221 */ /* 0x000fe20000010000 */
[----:B------:R-:W-:-:S04]  /*08d0*/  IADD3 R45, R45, 0x40, RZ ;  /* 0x000000402d2d7810 */ /* 0x000fc80007ffe0ff */
[----:B------:R-:W-:-:S14]  /*08e0*/  ISETP.GE.AND P1, PT, R45, UR4, PT ;  /* 0x000000042d007c0c */ /* 0x000fdc000bf26270 */
[----:B------:R-:W-:Y:S01]  /*08f0*/  FADD.FTZ R51, R16, R51 ;  /* 0x0000003310337221 */ /* 0x000fe20000010000 */
[----:B------:R-:W-:Y:S01]  /*0900*/  FADD.FTZ R8, R17, R8 ;  /* 0x0000000811087221 */ /* 0x000fe20000010000 */
[----:B------:R-:W-:Y:S01]  /*0910*/  FADD.FTZ R9, R18, R9 ;  /* 0x0000000912097221 */ /* 0x000fe20000010000 */
[----:B------:R-:W-:Y:S01]  /*0920*/  FADD.FTZ R10, R19, R10 ;  /* 0x0000000a130a7221 */ /* 0x000fe20000010000 */
[----:B------:R-:W-:Y:S01]  /*0930*/  VIADD R3, R3, 0x400 ;  /* 0x0000040003037836 */ /* 0x000fe20000000000 */
[----:B--2---:R-:W-:-:S04]  /*0940*/  SHF.R.U32.HI R13, RZ, 0x4, R57 ;  /* 0x00000004ff0d7819 */ /* 0x004fc80000011639 */
[--C-:B------:R-:W-:Y:S02]  /*0950*/  LOP3.LUT R59, R13, 0xf000f, R46.reuse, 0xea, !PT ;  /* 0x000f000f0d3b7812 */ /* 0x100fe400078eea2e */
[----:B------:R-:W-:-:S05]  /*0960*/  LOP3.LUT R13, R57, 0xf000f, R46, 0xea, !PT ;  /* 0x000f000f390d7812 */ /* 0x000fca00078eea2e */
[-C--:B------:R-:W-:Y:S02]  /*0970*/  HFMA2.BF16_V2 R12, R13, R50.reuse.H0_H0, -136, -136 ;  /* 0xc308c3080d0c7431 */ /* 0x080fe40000240032 */
[----:B------:R-:W-:Y:S02]  /*0980*/  HFMA2.BF16_V2 R13, R59, R50.H0_H0, -136, -136 ;  /* 0xc308c3083b0d7431 */ /* 0x000fe40000240032 */
[-CC-:B------:R-:W-:Y:S02]  /*0990*/  HFMA2.BF16_V2 R12, R12, R47.reuse.H0_H0, R47.reuse.H1_H1 ;  /* 0x2000002f0c0c7231 */ /* 0x180fe4000026002f */
[----:B------:R-:W-:-:S07]  /*09a0*/  HFMA2.BF16_V2 R13, R13, R47.H0_H0, R47.H1_H1 ;  /* 0x2000002f0d0d7231 */ /* 0x000fce000026002f */
[----:B----4-:R-:W-:Y:S07]  /*09b0*/  HMMA.16816.F32.BF16 R20, R20, R12, RZ ;  /* 0x0000000c1414723c */ /* 0x010fee00000418ff */
[--C-:B------:R-:W-:Y:S02]  /*09c0*/  SHF.R.U32.HI R13, RZ, 0x8, R57.reuse ;  /* 0x00000008ff0d7819 */ /* 0x100fe40000011639 */
[----:B------:R-:W-:Y:S02]  /*09d0*/  SHF.R.U32.HI R57, RZ, 0xc, R57 ;  /* 0x0000000cff397819 */ /* 0x000fe40000011639 */
[----:B------:R-:W-:-:S02]  /*09e0*/  LOP3.LUT R13, R13, 0xf000f, R46, 0xea, !PT ;  /* 0x000f000f0d0d7812 */ /* 0x000fc400078eea2e */
[----:B------:R-:W-:-:S03]  /*09f0*/  LOP3.LUT R57, R57, 0xf000f, R46, 0xea, !PT ;  /* 0x000f000f39397812 */ /* 0x000fc600078eea2e */
[-C--:B------:R-:W-:Y:S02]  /*0a00*/  HFMA2.BF16_V2 R12, R13, R50.reuse.H0_H0, -136, -136 ;  /* 0xc308c3080d0c7431 */ /* 0x080fe40000240032 */
[----:B------:R-:W-:Y:S02]  /*0a10*/  HFMA2.BF16_V2 R13, R57, R50.H0_H0, -136, -136 ;  /* 0xc308c308390d7431 */ /* 0x000fe40000240032 */
[-CC-:B------:R-:W-:Y:S02]  /*0a20*/  HFMA2.BF16_V2 R12, R12, R47.reuse.H0_H0, R47.reuse.H1_H1 ;  /* 0x2000002f0c0c7231 */ /* 0x180fe4000026002f */
[----:B------:R-:W-:-:S07]  /*0a30*/  HFMA2.BF16_V2 R13, R13, R47.H0_H0, R47.H1_H1 ;  /* 0x2000002f0d0d7231 */ /* 0x000fce000026002f */
[----:B-----5:R-:W-:Y:S07]  /*0a40*/  HMMA.16816.F32.BF16 R40, R40, R12, RZ ;  /* 0x0000000c2828723c */ /* 0x020fee00000418ff */
[----:B------:R-:W-:-:S04]  /*0a50*/  SHF.R.U32.HI R13, RZ, 0x4, R53 ;  /* 0x00000004ff0d7819 */ /* 0x000fc80000011635 */
[--C-:B0-----:R-:W-:Y:S02]  /*0a60*/  LOP3.LUT R55, R13, 0xf000f, R46.reuse, 0xea, !PT ;  /* 0x000f000f0d377812 */ /* 0x101fe400078eea2e */
[----:B------:R-:W-:-:S05]  /*0a70*/  LOP3.LUT R13, R53, 0xf000f, R46, 0xea, !PT ;  /* 0x000f000f350d7812 */ /* 0x000fca00078eea2e */
[-C--:B------:R-:W-:Y:S02]  /*0a80*/  HFMA2.BF16_V2 R12, R13, R50.reuse.H0_H0, -136, -136 ;  /* 0xc308c3080d0c7431 */ /* 0x080fe40000240032 */
[----:B------:R-:W-:Y:S02]  /*0a90*/  HFMA2.BF16_V2 R13, R55, R50.H0_H0, -136, -136 ;  /* 0xc308c308370d7431 */ /* 0x000fe40000240032 */
[-CC-:B------:R-:W-:Y:S02]  /*0aa0*/  HFMA2.BF16_V2 R12, R12, R47.reuse.H0_H0, R47.reuse.H1_H1 ;  /* 0x2000002f0c0c7231 */ /* 0x180fe4000026002f */
        /* <DEDUP_REMOVED lines=8> */
[-CC-:B------:R-:W-:Y:S02]  /*0b30*/  HFMA2.BF16_V2 R12, R12, R47.reuse.H0_H0, R47.reuse.H1_H1 ;  /* 0x2000002f0c0c7231 */ /* 0x180fe4000026002f */
[----:B------:R-:W-:Y:S01]  /*0b40*/  HFMA2.BF16_V2 R13, R13, R47.H0_H0, R47.H1_H1 ;  /* 0x2000002f0d0d7231 */ /* 0x000fe2000026002f */
[--C-:B---3--:R-:W-:Y:S02]  /*0b50*/  SHF.R.U32.HI R53, RZ, 0x8, R49.reuse ;  /* 0x00000008ff357819 */ /* 0x108fe40000011631 */
[----:B------:R-:W-:-:S04]  /*0b60*/  SHF.R.U32.HI R55, RZ, 0xc, R49 ;  /* 0x0000000cff377819 */ /* 0x000fc80000011631 */
[----:B------:R-:W-:Y:S07]  /*0b70*/  HMMA.16816.F32.BF16 R32, R32, R12, RZ ;  /* 0x0000000c2020723c */ /* 0x000fee00000418ff */
[----:B------:R-:W-:Y:S02]  /*0b80*/  SHF.R.U32.HI R13, RZ, 0x4, R49 ;  /* 0x00000004ff0d7819 */ /* 0x000fe40000011631 */
[--C-:B------:R-:W-:Y:S02]  /*0b90*/  LOP3.LUT R49, R49, 0xf000f, R46.reuse, 0xea, !PT ;  /* 0x000f000f31317812 */ /* 0x100fe400078eea2e */
[----:B------:R-:W-:-:S02]  /*0ba0*/  LOP3.LUT R13, R13, 0xf000f, R46, 0xea, !PT ;  /* 0x000f000f0d0d7812 */ /* 0x000fc400078eea2e */
[--C-:B------:R-:W-:Y:S01]  /*0bb0*/  LOP3.LUT R53, R53, 0xf000f, R46.reuse, 0xea, !PT ;  /* 0x000f000f35357812 */ /* 0x100fe200078eea2e */
[-C--:B------:R-:W-:Y:S01]  /*0bc0*/  HFMA2.BF16_V2 R12, R49, R50.reuse.H0_H0, -136, -136 ;  /* 0xc308c308310c7431 */ /* 0x080fe20000240032 */
[----:B------:R-:W-:Y:S01]  /*0bd0*/  LOP3.LUT R55, R55, 0xf000f, R46, 0xea, !PT ;  /* 0x000f000f37377812 */ /* 0x000fe200078eea2e */
[-C--:B------:R-:W-:Y:S02]  /*0be0*/  HFMA2.BF16_V2 R13, R13, R50.reuse.H0_H0, -136, -136 ;  /* 0xc308c3080d0d7431 */ /* 0x080fe40000240032 */
[-C--:B------:R-:W-:Y:S02]  /*0bf0*/  HFMA2.BF16_V2 R46, R53, R50.reuse.H0_H0, -136, -136 ;  /* 0xc308c308352e7431 */ /* 0x080fe40000240032 */
[----:B------:R-:W-:Y:S02]  /*0c00*/  HFMA2.BF16_V2 R50, R55, R50.H0_H0, -136, -136 ;  /* 0xc308c30837327431 */ /* 0x000fe40000240032 */
[-CC-:B------:R-:W-:Y:S02]  /*0c10*/  HFMA2.BF16_V2 R12, R12, R47.reuse.H0_H0, R47.reuse.H1_H1 ;  /* 0x2000002f0c0c7231 */ /* 0x180fe4000026002f */
[----:B------:R-:W-:-:S02]  /*0c20*/  HFMA2.BF16_V2 R13, R13, R47.H0_H0, R47.H1_H1 ;  /* 0x2000002f0d0d7231 */ /* 0x000fc4000026002f */
[-CC-:B------:R-:W-:Y:S02]  /*0c30*/  HFMA2.BF16_V2 R46, R46, R47.reuse.H0_H0, R47.reuse.H1_H1 ;  /* 0x2000002f2e2e7231 */ /* 0x180fe4000026002f */
[----:B------:R-:W-:-:S03]  /*0c40*/  HFMA2.BF16_V2 R47, R50, R47.H0_H0, R47.H1_H1 ;  /* 0x2000002f322f7231 */ /* 0x000fc6000026002f */
[----:B------:R-:W-:Y:S01]  /*0c50*/  HMMA.16816.F32.BF16 R28, R28, R12, RZ ;  /* 0x0000000c1c1c723c */ /* 0x000fe200000418ff */
[----:B------:R-:W-:Y:S01]  /*0c60*/  FADD.FTZ R51, R51, R20 ;  /* 0x0000001433337221 */ /* 0x000fe20000010000 */
[----:B------:R-:W-:-:S04]  /*0c70*/  FADD.FTZ R8, R8, R21 ;  /* 0x0000001508087221 */ /* 0x000fc80000010000 */
        /* <DEDUP_REMOVED lines=18> */
[----:B------:R-:W-:-:S03]  /*0da0*/  FADD.FTZ R10, R10, R31 ;  /* 0x0000001f0a0a7221 */ /* 0x000fc60000010000 */
[----:B------:R-:W-:Y:S01]  /*0db0*/  FADD.FTZ R12, R24, R51 ;  /* 0x00000033180c7221 */ /* 0x000fe20000010000 */
[----:B------:R-:W-:Y:S01]  /*0dc0*/  FADD.FTZ R13, R25, R8 ;  /* 0x00000008190d7221 */ /* 0x000fe20000010000 */
[----:B------:R-:W-:Y:S01]  /*0dd0*/  FADD.FTZ R14, R26, R9 ;  /* 0x000000091a0e7221 */ /* 0x000fe20000010000 */
[----:B------:R-:W-:Y:S01]  /*0de0*/  FADD.FTZ R15, R27, R10 ;  /* 0x0000000a1b0f7221 */ /* 0x000fe20000010000 */
[----:B------:R-:W-:Y:S06]  /*0df0*/  @!P1 BRA `(.L_x_9) ;  /* 0xfffffff400209947 */ /* 0x000fec000383ffff */
.L_x_8:
        /* <DEDUP_REMOVED lines=12> */
[----:B------:R-:W1:Y:S01]  /*0ec0*/  LDC R18, c[0x0][0x238] ;  /* 0x00008e00ff127b82 */ /* 0x000e620000000800 */
[----:B------:R-:W-:Y:S01]  /*0ed0*/  SHF.R.S32.HI R9, RZ, 0x1f, R0 ;  /* 0x0000001fff097819 */ /* 0x000fe20000011400 */
[----:B------:R-:W-:Y:S01]  /*0ee0*/  ULDC UR5, c[0x0][0x240] ;  /* 0x0000900000057ab9 */ /* 0x000fe20000000800 */
[----:B------:R-:W-:Y:S01]  /*0ef0*/  LEA.HI R5, R5, R5, RZ, 0x1 ;  /* 0x0000000505057211 */ /* 0x000fe200078f08ff */
[----:B------:R-:W-:Y:S01]  /*0f00*/  ULDC.64 UR14, c[0x0][0x210] ;  /* 0x00008400000e7ab9 */ /* 0x000fe20000000a00 */
[----:B------:R-:W-:Y:S02]  /*0f10*/  LEA.HI R4, R8, R8, RZ, 0x1 ;  /* 0x0000000808047211 */ /* 0x000fe400078f08ff */
[----:B------:R-:W-:Y:S01]  /*0f20*/  LEA.HI R16, R9, R0, RZ, 0x2 ;  /* 0x0000000009107211 */ /* 0x000fe200078f10ff */
[----:B------:R-:W2:Y:S01]  /*0f30*/  LDC.64 R6, c[0x0][0x218] ;  /* 0x00008600ff067b82 */ /* 0x000ea20000000a00 */
[----:B------:R-:W-:-:S02]  /*0f40*/  SHF.R.S32.HI R11, RZ, 0x1f, R8 ;  /* 0x0000001fff0b7819 */ /* 0x000fc40000011408 */
[----:B------:R-:W-:Y:S02]  /*0f50*/  LOP3.LUT R19, R16, 0x7ffffffc, RZ, 0xc0, !PT ;  /* 0x7ffffffc10137812 */ /* 0x000fe400078ec0ff */
[----:B------:R-:W-:Y:S02]  /*0f60*/  SHF.R.S32.HI R20, RZ, 0x1, R5 ;  /* 0x00000001ff147819 */ /* 0x000fe40000011405 */
[----:B------:R-:W-:Y:S02]  /*0f70*/  SHF.R.S32.HI R9, RZ, 0x1, R4 ;  /* 0x00000001ff097819 */ /* 0x000fe40000011404 */
[----:B------:R-:W3:Y:S01]  /*0f80*/  LDC.64 R4, c[0x0][0x220] ;  /* 0x00008800ff047b82 */ /* 0x000ee20000000a00 */
[----:B------:R-:W-:Y:S02]  /*0f90*/  LEA.HI R11, R11, R8, RZ, 0x4 ;  /* 0x000000080b0b7211 */ /* 0x000fe400078f20ff */
[----:B------:R-:W-:Y:S01]  /*0fa0*/  IADD3 R21, -R19, R0, RZ ;  /* 0x0000000013157210 */ /* 0x000fe20007ffe1ff */
[----:B------:R-:W-:Y:S01]  /*0fb0*/  IMAD R9, R20, R2, R9 ;  /* 0x0000000214097224 */ /* 0x000fe200078e0209 */
[----:B------:R-:W-:-:S02]  /*0fc0*/  SHF.R.S32.HI R16, RZ, 0x2, R16 ;  /* 0x00000002ff107819 */ /* 0x000fc40000011410 */
[----:B------:R-:W-:Y:S01]  /*0fd0*/  SHF.R.S32.HI R11, RZ, 0x4, R11 ;  /* 0x00000004ff0b7819 */ /* 0x000fe2000001140b */
[----:B-1----:R-:W-:Y:S01]  /*0fe0*/  IMAD.SHL.U32 R20, R18, 0x8, RZ ;  /* 0x0000000812147824 */ /* 0x002fe200078e00ff */
[----:B------:R-:W-:Y:S02]  /*0ff0*/  LEA R8, R8, R21, 0x3 ;  /* 0x0000001508087211 */ /* 0x000fe400078e18ff */
[----:B------:R-:W-:Y:S01]  /*1000*/  LEA R9, R9, R0, 0x5 ;  /* 0x0000000009097211 */ /* 0x000fe200078e28ff */
[----:B------:R-:W-:Y:S01]  /*1010*/  IMAD R11, R11, UR5, R2 ;  /* 0x000000050b0b7c24 */ /* 0x000fe2000f8e0202 */
[----:B------:R-:W-:Y:S01]  /*1020*/  ULDC UR5, c[0x0][0x230] ;  /* 0x00008c0000057ab9 */ /* 0x000fe20000000800 */
[----:B0-----:R-:W-:Y:S02]  /*1030*/  IMAD R19, R10, 0x10, R16 ;  /* 0x000000100a137824 */ /* 0x001fe400078e0210 */
[----:B------:R-:W-:Y:S02]  /*1040*/  IMAD.SHL.U32 R8, R8, 0x2, RZ ;  /* 0x0000000208087824 */ /* 0x000fe400078e00ff */
[----:B------:R-:W-:-:S02]  /*1050*/  IMAD R21, R19, R18, RZ ;  /* 0x0000001213157224 */ /* 0x000fc400078e02ff */
[----:B------:R-:W-:Y:S01]  /*1060*/  IMAD R11, R11, 0x8, R16 ;  /* 0x000000080b0b7824 */ /* 0x000fe200078e0210 */
[----:B------:R-:W-:Y:S01]  /*1070*/  SHF.R.S32.HI R10, RZ, 0x1f, R8 ;  /* 0x0000001fff0a7819 */ /* 0x000fe20000011408 */
[----:B--2---:R-:W-:Y:S01]  /*1080*/  IMAD.WIDE R6, R9, 0x4, R6 ;  /* 0x0000000409067825 */ /* 0x004fe200078e0206 */
[----:B------:R-:W-:Y:S02]  /*1090*/  IADD3 R8, P1, R21, R8, RZ ;  /* 0x0000000815087210 */ /* 0x000fe40007f3e0ff */
[----:B------:R-:W-:Y:S02]  /*10a0*/  SHF.L.U32 R11, R11, 0x1, RZ ;  /* 0x000000010b0b7819 */ /* 0x000fe400000006ff */
[----:B------:R0:W2:Y:S01]  /*10b0*/  LDG.E.CONSTANT R16, desc[UR6][R6.64] ;  /* 0x0000000606107981 */ /* 0x0000a2000c1e9900 */
[----:B------:R-:W-:Y:S02]  /*10c0*/  LEA.HI.X.SX32 R9, R21, R10, 0x1, P1 ;  /* 0x0000000a15097211 */ /* 0x000fe400008f0eff */
[----:B------:R-:W-:Y:S01]  /*10d0*/  IADD3 R10, R19, 0x8, RZ ;  /* 0x00000008130a7810 */ /* 0x000fe20007ffe0ff */
[----:B---3--:R-:W-:Y:S01]  /*10e0*/  IMAD.WIDE R22, R11, 0x2, R4 ;  /* 0x000000020b167825 */ /* 0x008fe200078e0204 */
[----:B------:R-:W-:-:S02]  /*10f0*/  IADD3 R4, P2, R20, R8, RZ ;  /* 0x0000000814047210 */ /* 0x000fc40007f5e0ff */
[----:B------:R-:W-:Y:S02]  /*1100*/  ISETP.GE.AND P3, PT, R19, UR5, PT ;  /* 0x0000000513007c0c */ /* 0x000fe4000bf66270 */
[----:B------:R-:W-:Y:S01]  /*1110*/  ISETP.GE.AND P4, PT, R10, UR5, PT ;  /* 0x000000050a007c0c */ /* 0x000fe2000bf86270 */
[----:B------:R1:W3:Y:S01]  /*1120*/  LDG.E.CONSTANT R25, desc[UR6][R22.64] ;  /* 0x0000000616197981 */ /* 0x0002e2000c1e9900 */
[----:B------:R-:W-:Y:S02]  /*1130*/  LEA R18, P1, R8, UR14, 0x1 ;  /* 0x0000000e08127c11 */ /* 0x000fe4000f8208ff */
[----:B------:R-:W-:Y:S02]  /*1140*/  LEA.HI.X.SX32 R5, R20, R9, 0x1, P2 ;  /* 0x0000000914057211 */ /* 0x000fe400010f0eff */
[----:B------:R-:W-:Y:S02]  /*1150*/  LEA R20, P2, R4, UR14, 0x1 ;  /* 0x0000000e04147c11 */ /* 0x000fe4000f8408ff */
[----:B------:R-:W-:-:S02]  /*1160*/  CS2R R10, SRZ ;  /* 0x00000000000a7805 */ /* 0x000fc4000001ff00 */
[----:B------:R-:W-:Y:S02]  /*1170*/  LEA.HI.X R19, R8, UR15, R9, 0x1, P1 ;  /* 0x0000000f08137c11 */ /* 0x000fe400088f0c09 */
[----:B------:R-:W-:Y:S02]  /*1180*/  CS2R R8, SRZ ;  /* 0x0000000000087805 */ /* 0x000fe4000001ff00 */
[----:B------:R-:W-:Y:S02]  /*1190*/  LEA.HI.X R21, R4, UR15, R5, 0x1, P2 ;  /* 0x0000000f04157c11 */ /* 0x000fe400090f0c05 */
[----:B------:R-:W-:Y:S02]  /*11a0*/  CS2R R4, SRZ ;  /* 0x0000000000047805 */ /* 0x000fe4000001ff00 */
[----:B0-----:R-:W-:Y:S01]  /*11b0*/  CS2R R6, SRZ ;  /* 0x0000000000067805 */ /* 0x001fe2000001ff00 */
[----:B------:R-:W4:Y:S04]  /*11c0*/  @!P3 LDG.E.CONSTANT R10, desc[UR6][R18.64+0x10] ;  /* 0x00001006120ab981 */ /* 0x000f28000c1e9900 */
[----:B------:R-:W4:Y:S04]  /*11d0*/  @!P3 LDG.E.CONSTANT R8, desc[UR6][R18.64] ;  /* 0x000000061208b981 */ /* 0x000f28000c1e9900 */
[----:B------:R-:W4:Y:S04]  /*11e0*/  @!P4 LDG.E.CONSTANT R9, desc[UR6][R20.64] ;  /* 0x000000061409c981 */ /* 0x000f28000c1e9900 */
[----:B------:R-:W4:Y:S04]  /*11f0*/  @!P4 LDG.E.CONSTANT R11, desc[UR6][R20.64+0x10] ;  /* 0x00001006140bc981 */ /* 0x000f28000c1e9900 */
[----:B------:R-:W5:Y:S04]  /*1200*/  @!P3 LDG.E.CONSTANT R4, desc[UR6][R18.64+0x20] ;  /* 0x000020061204b981 */ /* 0x000f68000c1e9900 */
[----:B------:R0:W5:Y:S04]  /*1210*/  @!P3 LDG.E.CONSTANT R6, desc[UR6][R18.64+0x30] ;  /* 0x000030061206b981 */ /* 0x000168000c1e9900 */
[----:B------:R-:W5:Y:S04]  /*1220*/  @!P4 LDG.E.CONSTANT R5, desc[UR6][R20.64+0x20] ;  /* 0x000020061405c981 */ /* 0x000f68000c1e9900 */
[----:B------:R3:W5:Y:S01]  /*1230*/  @!P4 LDG.E.CONSTANT R7, desc[UR6][R20.64+0x30] ;  /* 0x000030061407c981 */ /* 0x000762000c1e9900 */
[----:B-1----:R-:W-:Y:S01]  /*1240*/  IMAD.MOV.U32 R22, RZ, RZ, 0x3f80 ;  /* 0x00003f80ff167424 */ /* 0x002fe200078e00ff */
[----:B------:R-:W-:-:S04]  /*1250*/  MOV R27, 0x43004300 ;  /* 0x43004300001b7802 */ /* 0x000fc80000000f00 */
[----:B0-----:R-:W-:Y:S01]  /*1260*/  PRMT R19, R19, 0x5410, R22 ;  /* 0x0000541013137816 */ /* 0x001fe20000000016 */
[----:B------:R-:W-:Y:S05]  /*1270*/  WARPSYNC.ALL ;  /* 0x0000000000007948 */ /* 0x000fea0003800000 */
[--C-:B--2---:R-:W-:Y:S02]  /*1280*/  SHF.R.U32.HI R22, RZ, 0x4, R16.reuse ;  /* 0x00000004ff167819 */ /* 0x104fe40000011610 */
[--C-:B------:R-:W-:Y:S02]  /*1290*/  SHF.R.U32.HI R23, RZ, 0x8, R16.reuse ;  /* 0x00000008ff177819 */ /* 0x100fe40000011610 */
[----:B------:R-:W-:-:S02]  /*12a0*/  SHF.R.U32.HI R24, RZ, 0xc, R16 ;  /* 0x0000000cff187819 */ /* 0x000fc40000011610 */
[--C-:B------:R-:W-:Y:S02]  /*12b0*/  LOP3.LUT R16, R16, 0xf000f, R27.reuse, 0xea, !PT ;  /* 0x000f000f10107812 */ /* 0x100fe400078eea1b */
[--C-:B------:R-:W-:Y:S02]  /*12c0*/  LOP3.LUT R22, R22, 0xf000f, R27.reuse, 0xea, !PT ;  /* 0x000f000f16167812 */ /* 0x100fe400078eea1b */
[--C-:B------:R-:W-:Y:S02]  /*12d0*/  LOP3.LUT R23, R23, 0xf000f, R27.reuse, 0xea, !PT ;  /* 0x000f000f17177812 */ /* 0x100fe400078eea1b */
[----:B------:R-:W-:Y:S01]  /*12e0*/  LOP3.LUT R24, R24, 0xf000f, R27, 0xea, !PT ;  /* 0x000f000f18187812 */ /* 0x000fe200078eea1b */
[-C--:B------:R-:W-:Y:S02]  /*12f0*/  HFMA2.BF16_V2 R16, R16, R19.reuse.H1_H1, -136, -136 ;  /* 0xc308c30810107431 */ /* 0x080fe40000260013 */
[-C--:B------:R-:W-:Y:S02]  /*1300*/  HFMA2.BF16_V2 R22, R22, R19.reuse.H1_H1, -136, -136 ;  /* 0xc308c30816167431 */ /* 0x080fe40000260013 */
[----:B------:R-:W-:-:S02]  /*1310*/  HFMA2.BF16_V2 R23, R23, R19.H1_H1, -136, -136 ;  /* 0xc308c30817177431 */ /* 0x000fc40000260013 */
[----:B------:R-:W-:Y:S02]  /*1320*/  HFMA2.BF16_V2 R24, R24, R19.H1_H1, -136, -136 ;  /* 0xc308c30818187431 */ /* 0x000fe40000260013 */
[-CC-:B---3--:R-:W-:Y:S02]  /*1330*/  HFMA2.BF16_V2 R18, R16, R25.reuse.H0_H0, R25.reuse.H1_H1 ;  /* 0x2000001910127231 */ /* 0x188fe40000260019 */
[-CC-:B------:R-:W-:Y:S02]  /*1340*/  HFMA2.BF16_V2 R19, R22, R25.reuse.H0_H0, R25.reuse.H1_H1 ;  /* 0x2000001916137231 */ /* 0x180fe40000260019 */
[-CC-:B------:R-:W-:Y:S02]  /*1350*/  HFMA2.BF16_V2 R20, R23, R25.reuse.H0_H0, R25.reuse.H1_H1 ;  /* 0x2000001917147231 */ /* 0x180fe40000260019 */
[----:B------:R-:W-:-:S03]  /*1360*/  HFMA2.BF16_V2 R21, R24, R25.H0_H0, R25.H1_H1 ;  /* 0x2000001918157231 */ /* 0x000fc60000260019 */
[----:B----4-:R-:W-:Y:S06]  /*1370*/  HMMA.16816.F32.BF16 R8, R8, R18, RZ ;  /* 0x000000120808723c */ /* 0x010fec00000418ff */
[----:B-----5:R-:W-:-:S15]  /*1380*/  HMMA.16816.F32.BF16 R4, R4, R20, RZ ;  /* 0x000000140404723c */ /* 0x020fde00000418ff */
[----:B------:R-:W-:-:S03]  /*1390*/  NOP ;  /* 0x0000000000007918 */ /* 0x000fc60000000000 */
[----:B------:R-:W-:Y:S01]  /*13a0*/  FADD.FTZ R19, R12, R8 ;  /* 0x000000080c137221 */ /* 0x000fe20000010000 */
[----:B------:R-:W-:Y:S01]  /*13b0*/  FADD.FTZ R8, R13, R9 ;  /* 0x000000090d087221 */ /* 0x000fe20000010000 */
[----:B------:R-:W-:Y:S01]  /*13c0*/  FADD.FTZ R9, R14, R10 ;  /* 0x0000000a0e097221 */ /* 0x000fe20000010000 */
[----:B------:R-:W-:-:S03]  /*13d0*/  FADD.FTZ R10, R15, R11 ;  /* 0x0000000b0f0a7221 */ /* 0x000fc60000010000 */
[----:B------:R-:W-:Y:S01]  /*13e0*/  FADD.FTZ R12, R4, R19 ;  /* 0x00000013040c7221 */ /* 0x000fe20000010000 */
[----:B------:R-:W-:Y:S01]  /*13f0*/  FADD.FTZ R13, R5, R8 ;  /* 0x00000008050d7221 */ /* 0x000fe20000010000 */
[----:B------:R-:W-:Y:S01]  /*1400*/  FADD.FTZ R14, R6, R9 ;  /* 0x00000009060e7221 */ /* 0x000fe20000010000 */
[----:B------:R-:W-:-:S07]  /*1410*/  FADD.FTZ R15, R7, R10 ;  /* 0x0000000a070f7221 */ /* 0x000fce0000010000 */
.L_x_10:
        /* <DEDUP_REMOVED lines=73> */
.L_x_11:
        /* <DEDUP_REMOVED lines=13> */
.L_x_53:


//--------------------- .text._ZN2at6native30tinygemm_m16n8k16_chunk_kernelINS0_10ALayout_RMILNS0_14KReductionTypeE0EEENS0_15BLayout_TC_int4ILi8ELi128EEES4_Li8ELi8EEEvPKvS8_S8_Pviiiiii --------------------------
	.section	.text._ZN2at6native30tinygemm_m16n8k16_chunk_kernelINS0_10ALayout_RMILNS0_14KReductionTypeE0EEENS0_15BLayout_TC_int4ILi8ELi128EEES4_Li8ELi8EEEvPKvS8_S8_Pviiiiii,"ax",@progbits
	.align	128
        .global         _ZN2at6native30tinygemm_m16n8k16_chunk_kernelINS0_10ALayout_RMILNS0_14KReductionTypeE0EEENS0_15BLayout_TC_int4ILi8ELi128EEES4_Li8ELi8EEEvPKvS8_S8_Pviiiiii
        .type           _ZN2at6native30tinygemm_m16n8k16_chunk_kernelINS0_10ALayout_RMILNS0_14KReductionTypeE0EEENS0_15BLayout_TC_int4ILi8ELi128EEES4_Li8ELi8EEEvPKvS8_S8_Pviiiiii,@function
        .size           _ZN2at6native30tinygemm_m16n8k16_chunk_kernelINS0_10ALayout_RMILNS0_14KReductionTypeE0EEENS0_15BLayout_TC_int4ILi8ELi128EEES4_Li8ELi8EEEvPKvS8_S8_Pviiiiii,(.L_x_54 - _ZN2at6native30tinygemm_m16n8k16_chunk_kernelINS0_10ALayout_RMILNS0_14KReductionTypeE0EEENS0_15BLayout_TC_int4ILi8ELi128EEES4_Li8ELi8EEEvPKvS8_S8_Pviiiiii)
        .other          _ZN2at6native30tinygemm_m16n8k16_chunk_kernelINS0_10ALayout_RMILNS0_14KReductionTypeE0EEENS0_15BLayout_TC_int4ILi8ELi128EEES4_Li8ELi8EEEvPKvS8_S8_Pviiiiii,@"STO_CUDA_ENTRY STV_DEFAULT"
_ZN2at6native30tinygemm_m16n8k16_chunk_kernelINS0_10ALayout_RMILNS0_14KReductionTypeE0EEENS0_15BLayout_TC_int4ILi8ELi128EEES4_Li8ELi8EEEvPKvS8_S8_Pviiiiii:
.text._ZN2at6native30tinygemm_m16n8k16_chunk_kernelINS0_10ALayout_RMILNS0_14KReductionTypeE0EEENS0_15BLayout_TC_int4ILi8ELi128EEES4_Li8ELi8EEEvPKvS8_S8_Pviiiiii:
        /* <DEDUP_REMOVED lines=27> */
[----:B------:R-:W-:-:S04]  /*01b0*/  LOP3.LUT R5, R3, 0x7ffffffc, RZ, 0xc0, !PT ;  /* 0x7ffffffc03057812 */ /* 0x000fc800078ec0ff */
[----:B------:R-:W-:-:S05]  /*01c0*/  IADD3 R5, -R5, R0, RZ ;  /* 0x0000000005057210 */ /* 0x000fca0007ffe1ff */
[----:B------:R-:W-:-:S05]  /*01d0*/  IMAD R4, R4, 0x200, R5 ;  /* 0x0000020004047824 */ /* 0x000fca00078e0205 */
[----:B------:R-:W-:Y:S01]  /*01e0*/  LEA R8, R7, R4, 0x6 ;  /* 0x0000000407087211 */ /* 0x000fe200078e30ff */
[----:B------:R-:W-:Y:S01]  /*01f0*/  IMAD R4, R2, UR5, RZ ;  /* 0x0000000502047c24 */ /* 0x000fe2000f8e02ff */
[----:B------:R-:W-:Y:S02]  /*0200*/  SHF.R.S32.HI R7, RZ, 0x2, R3 ;  /* 0x00000002ff077819 */ /* 0x000fe40000011403 */
[----:B------:R-:W-:Y:S02]  /*0210*/  SHF.L.U32 R3, R8, 0x1, RZ ;  /* 0x0000000108037819 */ /* 0x000fe400000006ff */
[----:B-1----:R-:W-:Y:S02]  /*0220*/  LEA R5, R6, R7, 0x4 ;  /* 0x0000000706057211 */ /* 0x002fe400078e20ff */
[----:B0-----:R-:W-:Y:S02]  /*0230*/  SHF.L.U32 R6, R48, 0x3, RZ ;  /* 0x0000000330067819 */ /* 0x001fe400000006ff */
[C---:B------:R-:W-:Y:S01]  /*0240*/  ISETP.GE.AND P0, PT, R5.reuse, UR7, PT ;  /* 0x0000000705007c0c */ /* 0x040fe2000bf06270 */
[----:B------:R-:W-:-:S02]  /*0250*/  IMAD R48, R5, R48, RZ ;  /* 0x0000003005307224 */ /* 0x000fc400078e02ff */
[----:B------:R-:W-:-:S10]  /*0260*/  VIADD R5, R5, 0x8 ;  /* 0x0000000805057836 */ /* 0x000fd40000000000 */
.L_x_13:
[----:B------:R-:W-:Y:S01]  /*0270*/  SHF.R.S32.HI R10, RZ, 0x1f, R49 ;  /* 0x0000001fff0a7819 */ /* 0x000fe20000011431 */
[----:B------:R-:W0:Y:S01]  /*0280*/  LDC.64 R8, c[0x0][0x218] ;  /* 0x00008600ff087b82 */ /* 0x000e220000000a00 */
[----:B------:R-:W-:Y:S02]  /*0290*/  IADD3 R19, P1, R48, R3, RZ ;  /* 0x0000000330137210 */ /* 0x000fe40007f3e0ff */
[----:B------:R-:W-:-:S04]  /*02a0*/  LEA.HI R10, R10, R49, RZ, 0x3 ;  /* 0x000000310a0a7211 */ /* 0x000fc800078f18ff */
[----:B------:R-:W-:Y:S01]  /*02b0*/  SHF.R.S32.HI R11, RZ, 0x3, R10 ;  /* 0x00000003ff0b7819 */ /* 0x000fe2000001140a */
[----:B------:R-:W1:Y:S03]  /*02c0*/  LDC.64 R52, c[0x0][0x220] ;  /* 0x00008800ff347b82 */ /* 0x000e660000000a00 */
[----:B------:R-:W-:Y:S01]  /*02d0*/  IADD3 R17, R4, R11, RZ ;  /* 0x0000000b04117210 */ /* 0x000fe20007ffe0ff */
[----:B------:R-:W-:Y:S01]  /*02e0*/  IMAD R10, R11, UR12, R2 ;  /* 0x0000000c0b0a7c24 */ /* 0x000fe2000f8e0202 */
[----:B------:R-:W-:Y:S02]  /*02f0*/  SHF.R.S32.HI R11, RZ, 0x1f, R3 ;  /* 0x0000001fff0b7819 */ /* 0x000fe40000011403 */
[----:B------:R-:W-:Y:S02]  /*0300*/  LEA R17, R17, R0, 0x5 ;  /* 0x0000000011117211 */ /* 0x000fe400078e28ff */
[----:B------:R-:W-:-:S02]  /*0310*/  LEA R10, R10, R7, 0x3 ;  /* 0x000000070a0a7211 */ /* 0x000fc400078e18ff */
[----:B------:R-:W-:Y:S01]  /*0320*/  LEA.HI.X.SX32 R18, R48, R11, 0x1, P1 ;  /* 0x0000000b30127211 */ /* 0x000fe200008f0eff */
[----:B------:R-:W-:Y:S01]  /*0330*/  IMAD.SHL.U32 R17, R17, 0x4, RZ ;  /* 0x0000000411117824 */ /* 0x000fe200078e00ff */
[----:B------:R-:W-:-:S03]  /*0340*/  IADD3 R16, P1, R6, R19, RZ ;  /* 0x0000001306107210 */ /* 0x000fc60007f3e0ff */
[----:B0-----:R-:W-:Y:S01]  /*0350*/  IMAD.WIDE R8, R17, 0x4, R8 ;  /* 0x0000000411087825 */ /* 0x001fe200078e0208 */
[----:B------:R-:W-:-:S05]  /*0360*/  SHF.L.U32 R17, R10, 0x1, RZ ;  /* 0x000000010a117819 */ /* 0x000fca00000006ff */
        /* <DEDUP_REMOVED lines=164> */
.L_x_12:
        /* <DEDUP_REMOVED lines=16> */
[----:B------:R-:W-:Y:S01]  /*0eb0*/  SHF.R.S32.HI R9, RZ, 0x1f, R8 ;  /* 0x0000001fff097819 */ /* 0x000fe20000011408 */
[----:B------:R-:W-:Y:S01]  /*0ec0*/  ULDC.64 UR14, c[0x0][0x210] ;  /* 0x00008400000e7ab9 */ /* 0x000fe20000000a00 */
[----:B------:R-:W-:Y:S02]  /*0ed0*/  LEA.HI R16, R11, R0, RZ, 0x2 ;  /* 0x000000000b107211 */ /* 0x000fe400078f10ff */
[----:B------:R-:W-:Y:S01]  /*0ee0*/  LEA.HI R4, R4, R3, RZ, 0x3 ;  /* 0x0000000304047211 */ /* 0x000fe200078f18ff */
[----:B------:R-:W2:Y:S01]  /*0ef0*/  LDC.64 R10, c[0x0][0x218] ;  /* 0x00008600ff0a7b82 */ /* 0x000ea20000000a00 */
[----:B------:R-:W-:-:S02]  /*0f00*/  LEA.HI R18, R9, R8, RZ, 0x3 ;  /* 0x0000000809127211 */ /* 0x000fc400078f18ff */
[----:B------:R-:W-:Y:S02]  /*0f10*/  SHF.R.S32.HI R17, RZ, 0x3, R4 ;  /* 0x00000003ff117819 */ /* 0x000fe40000011404 */
[----:B------:R-:W-:Y:S02]  /*0f20*/  SHF.R.S32.HI R20, RZ, 0x3, R18 ;  /* 0x00000003ff147819 */ /* 0x000fe40000011412 */
[----:B------:R-:W-:Y:S01]  /*0f30*/  LOP3.LUT R21, R16, 0x7ffffffc, RZ, 0xc0, !PT ;  /* 0x7ffffffc10157812 */ /* 0x000fe200078ec0ff */
[----:B------:R-:W3:Y:S01]  /*0f40*/  LDC.64 R8, c[0x0][0x220] ;  /* 0x00008800ff087b82 */ /* 0x000ee20000000a00 */
[----:B------:R-:W-:Y:S01]  /*0f50*/  IMAD R4, R17, UR5, R2 ;  /* 0x0000000511047c24 */ /* 0x000fe2000f8e0202 */
[----:B------:R-:W-:Y:S01]  /*0f60*/  SHF.R.S32.HI R19, RZ, 0x2, R16 ;  /* 0x00000002ff137819 */ /* 0x000fe20000011410 */
[----:B------:R-:W-:Y:S01]  /*0f70*/  IMAD R17, R20, R2, R17 ;  /* 0x0000000214117224 */ /* 0x000fe200078e0211 */
[----:B------:R-:W-:Y:S01]  /*0f80*/  IADD3 R18, -R21, R0, RZ ;  /* 0x0000000015127210 */ /* 0x000fe20007ffe1ff */
[----:B------:R-:W-:-:S02]  /*0f90*/  ULDC UR5, c[0x0][0x230] ;  /* 0x00008c0000057ab9 */ /* 0x000fc40000000800 */
[----:B------:R-:W-:Y:S01]  /*0fa0*/  IMAD R4, R4, 0x8, R19 ;  /* 0x0000000804047824 */ /* 0x000fe200078e0213 */
[----:B------:R-:W-:Y:S02]  /*0fb0*/  LEA R17, R17, R0, 0x5 ;  /* 0x0000000011117211 */ /* 0x000fe400078e28ff */
[----:B------:R-:W-:Y:S02]  /*0fc0*/  LEA R3, R3, R18, 0x3 ;  /* 0x0000001203037211 */ /* 0x000fe400078e18ff */
[----:B------:R-:W-:Y:S01]  /*0fd0*/  SHF.L.U32 R21, R4, 0x1, RZ ;  /* 0x0000000104157819 */ /* 0x000fe200000006ff */
[----:B------:R-:W-:Y:S01]  /*0fe0*/  IMAD.SHL.U32 R17, R17, 0x4, RZ ;  /* 0x0000000411117824 */ /* 0x000fe200078e00ff */
[----:B0-----:R-:W-:Y:S02]  /*0ff0*/  LEA R16, R6, R19, 0x4 ;  /* 0x0000001306107211 */ /* 0x001fe400078e20ff */
[----:B------:R-:W-:Y:S01]  /*1000*/  SHF.L.U32 R3, R3, 0x1, RZ ;  /* 0x0000000103037819 */ /* 0x000fe200000006ff */
[----:B--2---:R-:W-:-:S03]  /*1010*/  IMAD.WIDE R10, R17, 0x4, R10 ;  /* 0x00000004110a7825 */ /* 0x004fc600078e020a */
[----:B------:R-:W-:Y:S01]  /*1020*/  SHF.R.S32.HI R4, RZ, 0x1f, R3 ;  /* 0x0000001fff047819 */ /* 0x000fe20000011403 */
[----:B-1----:R-:W-:Y:S02]  /*1030*/  IMAD R18, R16, R23, RZ ;  /* 0x0000001710127224 */ /* 0x002fe400078e02ff */
[----:B---3--:R-:W-:-:S03]  /*1040*/  IMAD.WIDE R20, R21, 0x2, R8 ;  /* 0x0000000215147825 */ /* 0x008fc600078e0208 */
[C---:B------:R-:W-:Y:S01]  /*1050*/  IADD3 R6, P1, R18.reuse, R3, RZ ;  /* 0x0000000312067210 */ /* 0x040fe20007f3e0ff */
[----:B------:R-:W2:Y:S03]  /*1060*/  LDG.E.128.CONSTANT R8, desc[UR8][R10.64] ;  /* 0x000000080a087981 */ /* 0x000ea6000c1e9d00 */
        /* <DEDUP_REMOVED lines=163> */
.L_x_14:
        /* <DEDUP_REMOVED lines=73> */
.L_x_15:
        /* <DEDUP_REMOVED lines=13> */
.L_x_54:


//--------------------- .text._ZN2at6native30tinygemm_m16n8k16_chunk_kernelINS0_10ALayout_RMILNS0_14KReductionTypeE0EEENS0_15BLayout_TC_int4ILi4ELi128EEES4_Li8ELi8EEEvPKvS8_S8_Pviiiiii --------------------------
	.section	.text._ZN2at6native30tinygemm_m16n8k16_chunk_kernelINS0_10ALayout_RMILNS0_14KReductionTypeE0EEENS0_15BLayout_TC_int4ILi4ELi128EEES4_Li8ELi8EEEvPKvS8_S8_Pviiiiii,"ax",@progbits
	.align	128
        .global         _ZN2at6native30tinygemm_m16n8k16_chunk_kernelINS0_10ALayout_RMILNS0_14KReductionTypeE0EEENS0_15BLayout_TC_int4ILi4ELi128EEES4_Li8ELi8EEEvPKvS8_S8_Pviiiiii
        .type           _ZN2at6native30tinygemm_m16n8k16_chunk_kernelINS0_10ALayout_RMILNS0_14KReductionTypeE0EEENS0_15BLayout_TC_int4ILi4ELi128EEES4_Li8ELi8EEEvPKvS8_S8_Pviiiiii,@function
        .size           _ZN2at6native30tinygemm_m16n8k16_chunk_kernelINS0_10ALayout_RMILNS0_14KReductionTypeE0EEENS0_15BLayout_TC_int4ILi4ELi128EEES4_Li8ELi8EEEvPKvS8_S8_Pviiiiii,(.L_x_55 - _ZN2at6native30tinygemm_m16n8k16_chunk_kernelINS0_10ALayout_RMILNS0_14KReductionTypeE0EEENS0_15BLayout_TC_int4ILi4ELi128EEES4_Li8ELi8EEEvPKvS8_S8_Pviiiiii)
        .other          _ZN2at6native30tinygemm_m16n8k16_chunk_kernelINS0_10ALayout_RMILNS0_14KReductionTypeE0EEENS0_15BLayout_TC_int4ILi4ELi128EEES4_Li8ELi8EEEvPKvS8_S8_Pviiiiii,@"STO_CUDA_ENTRY STV_DEFAULT"
_ZN2at6native30tinygemm_m16n8k16_chunk_kernelINS0_10ALayout_RMILNS0_14KReductionTypeE0EEENS0_15BLayout_TC_int4ILi4ELi128EEES4_Li8ELi8EEEvPKvS8_S8_Pviiiiii:
.text._ZN2at6native30tinygemm_m16n8k16_chunk_kernelINS0_10ALayout_RMILNS0_14KReductionTypeE0EEENS0_15BLayout_TC_int4ILi4ELi128EEES4_Li8ELi8EEEvPKvS8_S8_Pviiiiii:
        /* <DEDUP_REMOVED lines=40> */
.L_x_17:
        /* <DEDUP_REMOVED lines=183> */
.L_x_16:
        /* <DEDUP_REMOVED lines=135> */
.L_x_18:
        /* <DEDUP_REMOVED lines=73> */
.L_x_19:
        /* <DEDUP_REMOVED lines=9> */
.L_x_55:


//--------------------- .text._ZN2at6native30tinygemm_m16n8k16_chunk_kernelINS0_10ALayout_RMILNS0_14KReductionTypeE0EEENS0_15BLayout_TC_int4ILi2ELi128EEES4_Li8ELi8EEEvPKvS8_S8_Pviiiiii --------------------------
	.section	.text._ZN2at6native30tinygemm_m16n8k16_chunk_kernelINS0_10ALayout_RMILNS0_14KReductionTypeE0EEENS0_15BLayout_TC_int4ILi2ELi128EEES4_Li8ELi8EEEvPKvS8_S8_Pviiiiii,"ax",@progbits
	.align	128
        .global         _ZN2at6native30tinygemm_m16n8k16_chunk_kernelINS0_10ALayout_RMILNS0_14KReductionTypeE0EEENS0_15BLayout_TC_int4ILi2ELi128EEES4_Li8ELi8EEEvPKvS8_S8_Pviiiiii
        .type           _ZN2at6native30tinygemm_m16n8k16_chunk_kernelINS0_10ALayout_RMILNS0_14KReductionTypeE0EEENS0_15BLayout_TC_int4ILi2ELi128EEES4_Li8ELi8EEEvPKvS8_S8_Pviiiiii,@function
        .size           _ZN2at6native30tinygemm_m16n8k16_chunk_kernelINS0_10ALayout_RMILNS0_14KReductionTypeE0EEENS0_15BLayout_TC_int4ILi2ELi128EEES4_Li8ELi8EEEvPKvS8_S8_Pviiiiii,(.L_x_56 - _ZN2at6native30tinygemm_m16n8k16_chunk_kernelINS0_10ALayout_RMILNS0_14KReductionTypeE0EEENS0_15BLayout_TC_int4ILi2ELi128EEES4_Li8ELi8EEEvPKvS8_S8_Pviiiiii)
        .other          _ZN2at6native30tinygemm_m16n8k16_chunk_kernelINS0_10ALayout_RMILNS0_14KReductionTypeE0EEENS0_15BLayout_TC_int4ILi2ELi128EEES4_Li8ELi8EEEvPKvS8_S8_Pviiiiii,@"STO_CUDA_ENTRY STV_DEFAULT"
_ZN2at6native30tinygemm_m16n8k16_chunk_kernelINS0_10ALayout_RMILNS0_14KReductionTypeE0EEENS0_15BLayout_TC_int4ILi2ELi128EEES4_Li8ELi8EEEvPKvS8_S8_Pviiiiii:
.text._ZN2at6native30tinygemm_m16n8k16_chunk_kernelINS0_10ALayout_RMILNS0_14KReductionTypeE0EEENS0_15BLayout_TC_int4ILi2ELi128EEES4_Li8ELi8EEEvPKvS8_S8_Pviiiiii:
        /* <DEDUP_REMOVED lines=40> */
.L_x_21:
        /* <DEDUP_REMOVED lines=184> */
.L_x_20:
        /* <DEDUP_REMOVED lines=98> */
.L_x_22:
        /* <DEDUP_REMOVED lines=73> */
.L_x_23:
        /* <DEDUP_REMOVED lines=13> */
.L_x_56:


//--------------------- .text._ZN2at6native30tinygemm_m16n8k16_chunk_kernelINS0_10ALayout_RMILNS0_14KReductionTypeE0EEENS0_15BLayout_TC_int4ILi8ELi64EEES4_Li8ELi8EEEvPKvS8_S8_Pviiiiii --------------------------
	.section	.text._ZN2at6native30tinygemm_m16n8k16_chunk_kernelINS0_10ALayout_RMILNS0_14KReductionTypeE0EEENS0_15BLayout_TC_int4ILi8ELi64EEES4_Li8ELi8EEEvPKvS8_S8_Pviiiiii,"ax",@progbits
	.align	128
        .global         _ZN2at6native30tinygemm_m16n8k16_chunk_kernelINS0_10ALayout_RMILNS0_14KReductionTypeE0EEENS0_15BLayout_TC_int4ILi8ELi64EEES4_Li8ELi8EEEvPKvS8_S8_Pviiiiii
        .type           _ZN2at6native30tinygemm_m16n8k16_chunk_kernelINS0_10ALayout_RMILNS0_14KReductionTypeE0EEENS0_15BLayout_TC_int4ILi8ELi64EEES4_Li8ELi8EEEvPKvS8_S8_Pviiiiii,@function
        .size           _ZN2at6native30tinygemm_m16n8k16_chunk_kernelINS0_10ALayout_RMILNS0_14KReductionTypeE0EEENS0_15BLayout_TC_int4ILi8ELi64EEES4_Li8ELi8EEEvPKvS8_S8_Pviiiiii,(.L_x_57 - _ZN2at6native30tinygemm_m16n8k16_chunk_kernelINS0_10ALayout_RMILNS0_14KReductionTypeE0EEENS0_15BLayout_TC_int4ILi8ELi64EEES4_Li8ELi8EEEvPKvS8_S8_Pviiiiii)
        .other          _ZN2at6native30tinygemm_m16n8k16_chunk_kernelINS0_10ALayout_RMILNS0_14KReductionTypeE0EEENS0_15BLayout_TC_int4ILi8ELi64EEES4_Li8ELi8EEEvPKvS8_S8_Pviiiiii,@"STO_CUDA_ENTRY STV_DEFAULT"
_ZN2at6native30tinygemm_m16n8k16_chunk_kernelINS0_10ALayout_RMILNS0_14KReductionTypeE0EEENS0_15BLayout_TC_int4ILi8ELi64EEES4_Li8ELi8EEEvPKvS8_S8_Pviiiiii:
.text._ZN2at6native30tinygemm_m16n8k16_chunk_kernelINS0_10ALayout_RMILNS0_14KReductionTypeE0EEENS0_15BLayout_TC_int4ILi8ELi64EEES4_Li8ELi8EEEvPKvS8_S8_Pviiiiii:
[----:B------:R-:W-:Y:S01]  /*0000*/  LDC R1, c[0x0][0x28] ;  /* 0x00000a00ff017b82 */ /* 0x000fe20000000800 */
[----:B------:R-:W0:Y:S07]  /*0010*/  S2R R4, SR_CTAID.X ;  /* 0x0000000000047919 */ /* 0x000e2e0000002500 */
[----:B------:R-:W1:Y:S01]  /*0020*/  LDC.64 R10, c[0x0][0x240] ;  /* 0x00009000ff0a7b82 */ /* 0x000e620000000a00 */
[----:B------:R-:W-:Y:S01]  /*0030*/  ULDC.64 UR4, c[0x0][0x208] ;  /* 0x0000820000047ab9 */ /* 0x000fe20000000a00 */
[----:B------:R-:W-:Y:S01]  /*0040*/  ULDC UR10, c[0x0][0x230] ;  /* 0x00008c00000a7ab9 */ /* 0x000fe20000000800 */
[----:B------:R-:W0:Y:S01]  /*0050*/  S2R R9, SR_TID.Y ;  /* 0x0000000000097919 */ /* 0x000e220000002200 */
[----:B------:R-:W-:Y:S01]  /*0060*/  ULDC.64 UR8, c[0x0][0x210] ;  /* 0x0000840000087ab9 */ /* 0x000fe20000000a00 */
[----:B------:R-:W-:-:S02]  /*0070*/  CS2R R16, SRZ ;  /* 0x0000000000107805 */ /* 0x000fc4000001ff00 */
[----:B------:R-:W-:Y:S02]  /*0080*/  CS2R R18, SRZ ;  /* 0x0000000000127805 */ /* 0x000fe4000001ff00 */
[----:B-1----:R-:W-:-:S04]  /*0090*/  SHF.R.S32.HI R0, RZ, 0x1f, R11 ;  /* 0x0000001fff007819 */ /* 0x002fc8000001140b */
[----:B------:R-:W-:Y:S02]  /*00a0*/  LEA.HI R2, R0, R11, RZ, 0x3 ;  /* 0x0000000b00027211 */ /* 0x000fe400078f18ff */
[----:B------:R-:W1:Y:S02]  /*00b0*/  S2R R0, SR_TID.X ;  /* 0x0000000000007919 */ /* 0x000e640000002100 */
[----:B------:R-:W-:Y:S02]  /*00c0*/  LOP3.LUT R55, R2, 0xfffffff8, RZ, 0xc0, !PT ;  /* 0xfffffff802377812 */ /* 0x000fe400078ec0ff */
[----:B0-----:R-:W-:-:S05]  /*00d0*/  LEA R3, R4, R9, 0x3 ;  /* 0x0000000904037211 */ /* 0x001fca00078e18ff */
[----:B------:R-:W-:-:S05]  /*00e0*/  IMAD.SHL.U32 R52, R3, 0x8, RZ ;  /* 0x0000000803347824 */ /* 0x000fca00078e00ff */
[----:B------:R-:W-:-:S13]  /*00f0*/  ISETP.GE.AND P0, PT, R52, R55, PT ;  /* 0x000000373400720c */ /* 0x000fda0003f06270 */
[----:B------:R-:W-:Y:S05]  /*0100*/  @P0 BRA `(.L_x_24) ;  /* 0x0000000c00480947 */ /* 0x000fea0003800000 */
[----:B------:R-:W0:Y:S01]  /*0110*/  S2R R48, SR_CTAID.Z ;  /* 0x0000000000307919 */ /* 0x000e220000002700 */
[----:B-1----:R-:W-:Y:S01]  /*0120*/  SHF.R.S32.HI R3, RZ, 0x1f, R0 ;  /* 0x0000001fff037819 */ /* 0x002fe20000011400 */
[----:B------:R-:W1:Y:S01]  /*0130*/  LDC R53, c[0x0][0x238] ;  /* 0x00008e00ff357b82 */ /* 0x000e620000000800 */
[----:B------:R-:W-:Y:S01]  /*0140*/  SHF.R.S32.HI R7, RZ, 0x3, R2 ;  /* 0x00000003ff077819 */ /* 0x000fe20000011402 */
[----:B------:R-:W2:Y:S01]  /*0150*/  S2R R6, SR_CTAID.Y ;  /* 0x0000000000067919 */ /* 0x000ea20000002600 */
[----:B------:R-:W-:Y:S01]  /*0160*/  LEA.HI R3, R3, R0, RZ, 0x2 ;  /* 0x0000000003037211 */ /* 0x000fe200078f10ff */
[----:B------:R-:W-:Y:S01]  /*0170*/  ULDC UR6, c[0x0][0x230] ;  /* 0x00008c0000067ab9 */ /* 0x000fe20000000800 */
[----:B------:R-:W-:Y:S02]  /*0180*/  CS2R R18, SRZ ;  /* 0x0000000000127805 */ /* 0x000fe4000001ff00 */
[----:B------:R-:W-:Y:S02]  /*0190*/  CS2R R16, SRZ ;  /* 0x0000000000107805 */ /* 0x000fe4000001ff00 */
[----:B------:R-:W-:-:S02]  /*01a0*/  LOP3.LUT R5, R3, 0x7ffffffc, RZ, 0xc0, !PT ;  /* 0x7ffffffc03057812 */ /* 0x000fc400078ec0ff */
[----:B------:R-:W-:Y:S02]  /*01b0*/  SHF.R.S32.HI R3, RZ, 0x2, R3 ;  /* 0x00000002ff037819 */ /* 0x000fe40000011403 */
[----:B------:R-:W-:-:S05]  /*01c0*/  IADD3 R5, -R5, R0, RZ ;  /* 0x0000000005057210 */ /* 0x000fca0007ffe1ff */
[----:B------:R-:W-:Y:S02]  /*01d0*/  IMAD R4, R4, 0x200, R5 ;  /* 0x0000020004047824 */ /* 0x000fe400078e0205 */
[----:B------:R-:W-:-:S03]  /*01e0*/  IMAD.SHL.U32 R5, R10, 0x10, RZ ;  /* 0x000000100a057824 */ /* 0x000fc600078e00ff */
[----:B------:R-:W-:Y:S02]  /*01f0*/  LEA R2, R9, R4, 0x6 ;  /* 0x0000000409027211 */ /* 0x000fe400078e30ff */
[----:B------:R-:W-:Y:S01]  /*0200*/  SHF.R.S32.HI R4, RZ, 0x1f, R5 ;  /* 0x0000001fff047819 */ /* 0x000fe20000011405 */
[----:B-1----:R-:W-:Y:S02]  /*0210*/  IMAD.SHL.U32 R49, R53, 0x8, RZ ;  /* 0x0000000835317824 */ /* 0x002fe400078e00ff */
[----:B------:R-:W-:Y:S01]  /*0220*/  IMAD.SHL.U32 R2, R2, 0x2, RZ ;  /* 0x0000000202027824 */ /* 0x000fe200078e00ff */
[----:B------:R-:W-:Y:S02]  /*0230*/  SHF.L.U64.HI R4, R5, 0x1, R4 ;  /* 0x0000000105047819 */ /* 0x000fe40000010204 */
[----:B0-----:R-:W-:Y:S01]  /*0240*/  LEA R48, R48, R3, 0x4 ;  /* 0x0000000330307211 */ /* 0x001fe200078e20ff */
[----:B--2---:R-:W-:-:S03]  /*0250*/  IMAD R7, R7, R6, RZ ;  /* 0x0000000607077224 */ /* 0x004fc600078e02ff */
[----:B------:R-:W-:Y:S01]  /*0260*/  ISETP.GE.AND P0, PT, R48, UR6, PT ;  /* 0x0000000630007c0c */ /* 0x000fe2000bf06270 */
[----:B------:R-:W-:Y:S01]  /*0270*/  IMAD R6, R6, 0x8, R3 ;  /* 0x0000000806067824 */ /* 0x000fe200078e0203 */
[----:B------:R-:W-:Y:S01]  /*0280*/  SHF.L.U32 R3, R10, 0x3, RZ ;  /* 0x000000030a037819 */ /* 0x000fe200000006ff */
[C---:B------:R-:W-:Y:S01]  /*0290*/  IMAD R53, R48.reuse, R53, RZ ;  /* 0x0000003530357224 */ /* 0x040fe200078e02ff */
[----:B------:R-:W-:-:S09]  /*02a0*/  IADD3 R48, R48, 0x8, RZ ;  /* 0x0000000830307810 */ /* 0x000fd20007ffe0ff */
.L_x_25:
        /* <DEDUP_REMOVED lines=9> */
[----:B------:R-:W-:Y:S01]  /*0340*/  IADD3 R22, P1, R53, R2, RZ ;  /* 0x0000000235167210 */ /* 0x000fe20007f3e0ff */
[----:B------:R-:W-:Y:S01]  /*0350*/  IMAD R14, R3, R11, R6 ;  /* 0x0000000b030e7224 */ /* 0x000fe200078e0206 */
[----:B------:R-:W-:-:S05]  /*0360*/  SHF.L.U32 R15, R15, 0x2, RZ ;  /* 0x000000020f0f7819 */ /* 0x000fca00000006ff */
[----:B0-----:R-:W-:Y:S01]  /*0370*/  IMAD.WIDE R8, R15, 0x4, R8 ;  /* 0x000000040f087825 */ /* 0x001fe200078e0208 */
[----:B------:R-:W-:Y:S02]  /*0380*/  LEA.HI.X.SX32 R23, R53, R20, 0x1, P1 ;  /* 0x0000001435177211 */ /* 0x000fe400008f0eff */
[----:B------:R-:W-:-:S03]  /*0390*/  IADD3 R15, P1, R49, R22, RZ ;  /* 0x00000016310f7210 */ /* 0x000fc60007f3e0ff */
[----:B------:R-:W2:Y:S01]  /*03a0*/  LDG.E.128.CONSTANT R8, desc[UR4][R8.64] ;  /* 0x0000000408087981 */ /* 0x000ea2000c1e9d00 */
[----:B------:R-:W-:Y:S01]  /*03b0*/  IMAD.SHL.U32 R21, R14, 0x2, RZ ;  /* 0x000000020e157824 */ /* 0x000fe200078e00ff */
[----:B------:R-:W-:Y:S02]  /*03c0*/  LEA.HI.X.SX32 R14, R49, R23, 0x1, P1 ;  /* 0x00000017310e7211 */ /* 0x000fe400008f0eff */
[----:B------:R-:W-:Y:S01]  /*03d0*/  ISETP.GE.AND P1, PT, R48, UR10, PT ;  /* 0x0000000a30007c0c */ /* 0x000fe2000bf26270 */
[----:B-1----:R-:W-:Y:S01]  /*03e0*/  IMAD.WIDE R20, R21, 0x2, R12 ;  /* 0x0000000215147825 */ /* 0x002fe200078e020c */
[----:B------:R-:W-:Y:S02]  /*03f0*/  LEA R58, P3, R15, UR8, 0x1 ;  /* 0x000000080f3a7c11 */ /* 0x000fe4000f8608ff */
[----:B------:R-:W-:Y:S02]  /*0400*/  CS2R R12, SRZ ;  /* 0x00000000000c7805 */ /* 0x000fe4000001ff00 */
[----:B------:R-:W-:-:S02]  /*0410*/  LEA R50, P2, R22, UR8, 0x1 ;  /* 0x0000000816327c11 */ /* 0x000fc4000f8408ff */
[----:B------:R-:W-:Y:S01]  /*0420*/  LEA.HI.X R59, R15, UR9, R14, 0x1, P3 ;  /* 0x000000090f3b7c11 */ /* 0x000fe200098f0c0e */
[----:B------:R0:W3:Y:S01]  /*0430*/  LDG.E.CONSTANT R57, desc[UR4][R20.64] ;  /* 0x0000000414397981 */ /* 0x0000e2000c1e9900 */
[----:B------:R-:W-:Y:S02]  /*0440*/  CS2R R14, SRZ ;  /* 0x00000000000e7805 */ /* 0x000fe4000001ff00 */
[----:B------:R-:W-:Y:S01]  /*0450*/  LEA.HI.X R51, R22, UR9, R23, 0x1, P2 ;  /* 0x0000000916337c11 */ /* 0x000fe200090f0c17 */
[----:B------:R-:W4:Y:S04]  /*0460*/  @!P1 LDG.E.CONSTANT R13, desc[UR4][R58.64] ;  /* 0x000000043a0d9981 */ /* 0x000f28000c1e9900 */
[----:B------:R-:W4:Y:S04]  /*0470*/  @!P0 LDG.E.CONSTANT R12, desc[UR4][R50.64] ;  /* 0x00000004320c8981 */ /* 0x000f28000c1e9900 */
[----:B------:R-:W4:Y:S04]  /*0480*/  @!P0 LDG.E.CONSTANT R14, desc[UR4][R50.64+0x10] ;  /* 0x00001004320e8981 */ /* 0x000f28000c1e9900 */
[----:B------:R-:W4:Y:S01]  /*0490*/  @!P1 LDG.E.CONSTANT R15, desc[UR4][R58.64+0x10] ;  /* 0x000010043a0f9981 */ /* 0x000f22000c1e9900 */
[----:B------:R-:W-:-:S02]  /*04a0*/  CS2R R24, SRZ ;  /* 0x0000000000187805 */ /* 0x000fc4000001ff00 */
[----:B------:R-:W-:-:S04]  /*04b0*/  CS2R R26, SRZ ;  /* 0x00000000001a7805 */ /* 0x000fc8000001ff00 */
[----:B------:R-:W5:Y:S04]  /*04c0*/  @!P0 LDG.E.CONSTANT R24, desc[UR4][R50.64+0x20] ;  /* 0x0000200432188981 */ /* 0x000f68000c1e9900 */
[----:B------:R-:W5:Y:S04]  /*04d0*/  @!P0 LDG.E.CONSTANT R26, desc[UR4][R50.64+0x30] ;  /* 0x00003004321a8981 */ /* 0x000f68000c1e9900 */
[----:B------:R-:W5:Y:S04]  /*04e0*/  @!P1 LDG.E.CONSTANT R25, desc[UR4][R58.64+0x20] ;  /* 0x000020043a199981 */ /* 0x000f68000c1e9900 */
[----:B------:R-:W5:Y:S01]  /*04f0*/  @!P1 LDG.E.CONSTANT R27, desc[UR4][R58.64+0x30] ;  /* 0x000030043a1b9981 */ /* 0x000f62000c1e9900 */
        /* <DEDUP_REMOVED lines=12> */
[----:B------:R-:W-:-:S04]  /*05c0*/  LEA R28, P2, R5, R20, 0x1 ;  /* 0x00000014051c7211 */ /* 0x000fc800078408ff */
[----:B------:R-:W-:Y:S02]  /*05d0*/  IADD3.X R29, R21, R4, RZ, P2, !PT ;  /* 0x00000004151d7210 */ /* 0x000fe400017fe4ff */
[----:B0-----:R-:W-:Y:S02]  /*05e0*/  CS2R R20, SRZ ;  /* 0x0000000000147805 */ /* 0x001fe4000001ff00 */
[----:B------:R-:W-:Y:S01]  /*05f0*/  CS2R R22, SRZ ;  /* 0x0000000000167805 */ /* 0x000fe2000001ff00 */
[----:B------:R0:W5:Y:S04]  /*0600*/  LDG.E.CONSTANT R54, desc[UR4][R28.64] ;  /* 0x000000041c367981 */ /* 0x000168000c1e9900 */
        /* <DEDUP_REMOVED lines=8> */
[----:B0-----:R-:W-:Y:S02]  /*0690*/  CS2R R28, SRZ ;  /* 0x00000000001c7805 */ /* 0x001fe4000001ff00 */
        /* <DEDUP_REMOVED lines=13> */
[----:B0-----:R-:W-:Y:S01]  /*0770*/  MOV R50, 0x3f80 ;  /* 0x00003f8000327802 */ /* 0x001fe20000000f00 */
[----:B------:R-:W-:-:S03]  /*0780*/  IMAD.MOV.U32 R56, RZ, RZ, 0x43004300 ;  /* 0x43004300ff387424 */ /* 0x000fc600078e00ff */
[----:B-1----:R-:W-:Y:S01]  /*0790*/  PRMT R59, R50, 0x7610, R59 ;  /* 0x00007610323b7816 */ /* 0x002fe2000000003b */
[----:B------:R-:W-:Y:S05]  /*07a0*/  WARPSYNC.ALL ;  /* 0x0000000000007948 */ /* 0x000fea0003800000 */
[----:B--2---:R-:W-:Y:S02]  /*07b0*/  SHF.R.U32.HI R51, RZ, 0x4, R8 ;  /* 0x00000004ff337819 */ /* 0x004fe40000011608 */
[--C-:B------:R-:W-:Y:S02]  /*07c0*/  LOP3.LUT R50, R8, 0xf000f, R56.reuse, 0xea, !PT ;  /* 0x000f000f08327812 */ /* 0x100fe400078eea38 */
[----:B------:R-:W-:-:S03]  /*07d0*/  LOP3.LUT R60, R51, 0xf000f, R56, 0xea, !PT ;  /* 0x000f000f333c7812 */ /* 0x000fc600078eea38 */
[-C--:B------:R-:W-:Y:S02]  /*07e0*/  HFMA2.BF16_V2 R50, R50, R59.reuse.H0_H0, -136, -136 ;  /* 0xc308c30832327431 */ /* 0x080fe4000024003b */
[----:B------:R-:W-:Y:S02]  /*07f0*/  HFMA2.BF16_V2 R51, R60, R59.H0_H0, -136, -136 ;  /* 0xc308c3083c337431 */ /* 0x000fe4000024003b */
[-CC-:B---3--:R-:W-:Y:S02]  /*0800*/  HFMA2.BF16_V2 R50, R50, R57.reuse.H0_H0, R57.reuse.H1_H1 ;  /* 0x2000003932327231 */ /* 0x188fe40000260039 */
[----:B------:R-:W-:Y:S01]  /*0810*/  HFMA2.BF16_V2 R51, R51, R57.H0_H0, R57.H1_H1 ;  /* 0x2000003933337231 */ /* 0x000fe20000260039 */
[----:B------:R-:W-:-:S06]  /*0820*/  SHF.R.U32.HI R61, RZ, 0xc, R8 ;  /* 0x0000000cff3d7819 */ /* 0x000fcc0000011608 */
[----:B----4-:R-:W-:Y:S07]  /*0830*/  HMMA.16816.F32.BF16 R12, R12, R50, RZ ;  /* 0x000000320c0c723c */ /* 0x010fee00000418ff */
[----:B------:R-:W-:Y:S02]  /*0840*/  SHF.R.U32.HI R51, RZ, 0x8, R8 ;  /* 0x00000008ff337819 */ /* 0x000fe40000011608 */
[--C-:B------:R-:W-:Y:S02]  /*0850*/  LOP3.LUT R50, R61, 0xf000f, R56.reuse, 0xea, !PT ;  /* 0x000f000f3d327812 */ /* 0x100fe400078eea38 */
[----:B------:R-:W-:-:S03]  /*0860*/  LOP3.LUT R8, R51, 0xf000f, R56, 0xea, !PT ;  /* 0x000f000f33087812 */ /* 0x000fc600078eea38 */
[-C--:B------:R-:W-:Y:S02]  /*0870*/  HFMA2.BF16_V2 R51, R50, R59.reuse.H0_H0, -136, -136 ;  /* 0xc308c30832337431 */ /* 0x080fe4000024003b */
[----:B------:R-:W-:Y:S02]  /*0880*/  HFMA2.BF16_V2 R8, R8, R59.H0_H0, -136, -136 ;  /* 0xc308c30808087431 */ /* 0x000fe4000024003b */
[-CC-:B------:R-:W-:Y:S02]  /*0890*/  HFMA2.BF16_V2 R51, R51, R57.reuse.H0_H0, R57.reuse.H1_H1 ;  /* 0x2000003933337231 */ /* 0x180fe40000260039 */
[----:B------:R-:W-:Y:S01]  /*08a0*/  HFMA2.BF16_V2 R50, R8, R57.H0_H0, R57.H1_H1 ;  /* 0x2000003908327231 */ /* 0x000fe20000260039 */
[----:B------:R-:W-:-:S06]  /*08b0*/  LOP3.LUT R8, R9, 0xf000f, R56, 0xea, !PT ;  /* 0x000f000f09087812 */ /* 0x000fcc00078eea38 */
[----:B-----5:R-:W-:Y:S07]  /*08c0*/  HMMA.16816.F32.BF16 R24, R24, R50, RZ ;  /* 0x000000321818723c */ /* 0x020fee00000418ff */
[----:B------:R-:W-:-:S04]  /*08d0*/  SHF.R.U32.HI R51, RZ, 0x4, R9 ;  /* 0x00000004ff337819 */ /* 0x000fc80000011609 */
[----:B------:R-:W-:Y:S01]  /*08e0*/  LOP3.LUT R50, R51, 0xf000f, R56, 0xea, !PT ;  /* 0x000f000f33327812 */ /* 0x000fe200078eea38 */
[----:B------:R-:W-:-:S04]  /*08f0*/  HFMA2.BF16_V2 R8, R8, R59.H0_H0, -136, -136 ;  /* 0xc308c30808087431 */ /* 0x000fc8000024003b */
        /* <DEDUP_REMOVED lines=12> */
[----:B------:R-:W-:Y:S07]  /*09c0*/  HMMA.16816.F32.BF16 R40, R40, R8, RZ ;  /* 0x000000082828723c */ /* 0x000fee00000418ff */
[----:B------:R-:W-:Y:S02]  /*09d0*/  SHF.R.U32.HI R9, RZ, 0x4, R10 ;  /* 0x00000004ff097819 */ /* 0x000fe4000001160a */
[--C-:B------:R-:W-:Y:S02]  /*09e0*/  LOP3.LUT R8, R10, 0xf000f, R56.reuse, 0xea, !PT ;  /* 0x000f000f0a087812 */ /* 0x100fe400078eea38 */
[----:B------:R-:W-:-:S03]  /*09f0*/  LOP3.LUT R50, R9, 0xf000f, R56, 0xea, !PT ;  /* 0x000f000f09327812 */ /* 0x000fc600078eea38 */
[-C--:B------:R-:W-:Y:S02]  /*0a00*/  HFMA2.BF16_V2 R8, R8, R59.reuse.H0_H0, -136, -136 ;  /* 0xc308c30808087431 */ /* 0x080fe4000024003b */
[----:B------:R-:W-:Y:S02]  /*0a10*/  HFMA2.BF16_V2 R9, R50, R59.H0_H0, -136, -136 ;  /* 0xc308c30832097431 */ /* 0x000fe4000024003b */
[-CC-:B------:R-:W-:Y:S02]  /*0a20*/  HFMA2.BF16_V2 R8, R8, R54.reuse.H0_H0, R54.reuse.H1_H1 ;  /* 0x2000003608087231 */ /* 0x180fe40000260036 */
[----:B------:R-:W-:Y:S01]  /*0a30*/  HFMA2.BF16_V2 R9, R9, R54.H0_H0, R54.H1_H1 ;  /* 0x2000003609097231 */ /* 0x000fe20000260036 */
[----:B------:R-:W-:Y:S02]  /*0a40*/  SHF.R.U32.HI R51, RZ, 0xc, R10 ;  /* 0x0000000cff337819 */ /* 0x000fe4000001160a */
[----:B------:R-:W-:-:S04]  /*0a50*/  SHF.R.U32.HI R57, RZ, 0x4, R11 ;  /* 0x00000004ff397819 */ /* 0x000fc8000001160b */
[----:B------:R-:W-:Y:S01]  /*0a60*/  HMMA.16816.F32.BF16 R20, R20, R8, RZ ;  /* 0x000000081414723c */ /* 0x000fe200000418ff */
[----:B------:R-:W-:Y:S02]  /*0a70*/  SHF.R.U32.HI R61, RZ, 0x8, R11 ;  /* 0x00000008ff3d7819 */ /* 0x000fe4000001160b */
[----:B------:R-:W-:-:S04]  /*0a80*/  LOP3.LUT R58, R51, 0xf000f, R56, 0xea, !PT ;  /* 0x000f000f333a7812 */ /* 0x000fc800078eea38 */
[----:B------:R-:W-:Y:S02]  /*0a90*/  SHF.R.U32.HI R9, RZ, 0x8, R10 ;  /* 0x00000008ff097819 */ /* 0x000fe4000001160a */
[--C-:B------:R-:W-:Y:S02]  /*0aa0*/  LOP3.LUT R8, R11, 0xf000f, R56.reuse, 0xea, !PT ;  /* 0x000f000f0b087812 */ /* 0x100fe400078eea38 */
[----:B------:R-:W-:Y:S02]  /*0ab0*/  SHF.R.U32.HI R11, RZ, 0xc, R11 ;  /* 0x0000000cff0b7819 */ /* 0x000fe4000001160b */
[--C-:B------:R-:W-:Y:S02]  /*0ac0*/  LOP3.LUT R50, R9, 0xf000f, R56.reuse, 0xea, !PT ;  /* 0x000f000f09327812 */ /* 0x100fe400078eea38 */
[--C-:B------:R-:W-:Y:S02]  /*0ad0*/  LOP3.LUT R10, R57, 0xf000f, R56.reuse, 0xea, !PT ;  /* 0x000f000f390a7812 */ /* 0x100fe400078eea38 */
[----:B------:R-:W-:-:S02]  /*0ae0*/  LOP3.LUT R60, R61, 0xf000f, R56, 0xea, !PT ;  /* 0x000f000f3d3c7812 */ /* 0x000fc400078eea38 */
[----:B------:R-:W-:Y:S01]  /*0af0*/  LOP3.LUT R56, R11, 0xf000f, R56, 0xea, !PT ;  /* 0x000f000f0b387812 */ /* 0x000fe200078eea38 */
[-C--:B------:R-:W-:Y:S02]  /*0b00*/  HFMA2.BF16_V2 R50, R50, R59.reuse.H0_H0, -136, -136 ;  /* 0xc308c30832327431 */ /* 0x080fe4000024003b */
[-C--:B------:R-:W-:Y:S02]  /*0b10*/  HFMA2.BF16_V2 R51, R58, R59.reuse.H0_H0, -136, -136 ;  /* 0xc308c3083a337431 */ /* 0x080fe4000024003b */
[-C--:B------:R-:W-:Y:S02]  /*0b20*/  HFMA2.BF16_V2 R8, R8, R59.reuse.H0_H0, -136, -136 ;  /* 0xc308c30808087431 */ /* 0x080fe4000024003b */
[-C--:B------:R-:W-:Y:S02]  /*0b30*/  HFMA2.BF16_V2 R11, R10, R59.reuse.H0_H0, -136, -136 ;  /* 0xc308c3080a0b7431 */ /* 0x080fe4000024003b */
[-C--:B------:R-:W-:Y:S02]  /*0b40*/  HFMA2.BF16_V2 R60, R60, R59.reuse.H0_H0, -136, -136 ;  /* 0xc308c3083c3c7431 */ /* 0x080fe4000024003b */
[----:B------:R-:W-:-:S02]  /*0b50*/  HFMA2.BF16_V2 R9, R56, R59.H0_H0, -136, -136 ;  /* 0xc308c30838097431 */ /* 0x000fc4000024003b */
[-CC-:B------:R-:W-:Y:S02]  /*0b60*/  HFMA2.BF16_V2 R50, R50, R54.reuse.H0_H0, R54.reuse.H1_H1 ;  /* 0x2000003632327231 */ /* 0x180fe40000260036 */
[-CC-:B------:R-:W-:Y:S02]  /*0b70*/  HFMA2.BF16_V2 R51, R51, R54.reuse.H0_H0, R54.reuse.H1_H1 ;  /* 0x2000003633337231 */ /* 0x180fe40000260036 */
[-CC-:B------:R-:W-:Y:S02]  /*0b80*/  HFMA2.BF16_V2 R10, R8, R54.reuse.H0_H0, R54.reuse.H1_H1 ;  /* 0x20000036080a7231 */ /* 0x180fe40000260036 */
[-CC-:B------:R-:W-:Y:S02]  /*0b90*/  HFMA2.BF16_V2 R11, R11, R54.reuse.H0_H0, R54.reuse.H1_H1 ;  /* 0x200000360b0b7231 */ /* 0x180fe40000260036 */
        /* <DEDUP_REMOVED lines=17> */
[----:B------:R-:W-:Y:S01]  /*0cb0*/  IADD3 R52, R52, 0x40, RZ ;  /* 0x0000004034347810 */ /* 0x000fe20007ffe0ff */
[----:B------:R-:W-:Y:S01]  /*0cc0*/  FADD.FTZ R11, R42, R11 ;  /* 0x0000000b2a0b7221 */ /* 0x000fe20000010000 */
[----:B------:R-:W-:Y:S01]  /*0cd0*/  FADD.FTZ R9, R40, R9 ;  /* 0x0000000928097221 */ /* 0x000fe20000010000 */
[----:B------:R-:W-:Y:S01]  /*0ce0*/  FADD.FTZ R8, R41, R8 ;  /* 0x0000000829087221 */ /* 0x000fe20000010000 */
[----:B------:R-:W-:Y:S01]  /*0cf0*/  FADD.FTZ R10, R43, R10 ;  /* 0x0000000a2b0a7221 */ /* 0x000fe20000010000 */
[----:B------:R-:W-:Y:S01]  /*0d00*/  ISETP.GE.AND P1, PT, R52, R55, PT ;  /* 0x000000373400720c */ /* 0x000fe20003f26270 */
        /* <DEDUP_REMOVED lines=17> */
[----:B------:R-:W-:Y:S06]  /*0e20*/  @!P1 BRA `(.L_x_25) ;  /* 0xfffffff400209947 */ /* 0x000fec000383ffff */
.L_x_24:
[----:B------:R-:W0:Y:S01]  /*0e30*/  S2R R4, SR_TID.Y ;  /* 0x0000000000047919 */ /* 0x000e220000002200 */
[----:B------:R-:W2:Y:S01]  /*0e40*/  LDC R6, c[0x0][0x244] ;  /* 0x00009100ff067b82 */ /* 0x000ea20000000800 */
[----:B------:R-:W-:Y:S01]  /*0e50*/  MOV R5, 0x400 ;  /* 0x0000040000057802 */ /* 0x000fe20000000f00 */
[----:B------:R-:W3:Y:S01]  /*0e60*/  S2R R2, SR_CgaCtaId ;  /* 0x0000000000027919 */ /* 0x000ee20000008800 */
[C---:B0-----:R-:W-:Y:S01]  /*0e70*/  IMAD R55, R4.reuse, 0x8, R55 ;  /* 0x0000000804377824 */ /* 0x041fe200078e0237 */
[----:B------:R-:W-:Y:S02]  /*0e80*/  ISETP.NE.AND P0, PT, R4, RZ, PT ;  /* 0x000000ff0400720c */ /* 0x000fe40003f05270 */
[----:B---3--:R-:W-:Y:S02]  /*0e90*/  LEA R5, R2, R5, 0x18 ;  /* 0x0000000502057211 */ /* 0x008fe400078ec0ff */
[----:B--2---:R-:W-:Y:S02]  /*0ea0*/  ISETP.GE.U32.AND P1, PT, R55, R6, PT ;  /* 0x000000063700720c */ /* 0x004fe40003f26070 */
[----:B------:R-:W-:-:S04]  /*0eb0*/  LEA R3, R4, R5, 0x9 ;  /* 0x0000000504037211 */ /* 0x000fc800078e48ff */
[----:B-1----:R-:W-:-:S07]  /*0ec0*/  LEA R2, R0, R3, 0x4 ;  /* 0x0000000300027211 */ /* 0x002fce00078e20ff */
[----:B------:R-:W-:Y:S05]  /*0ed0*/  @P1 BRA `(.L_x_26) ;  /* 0x0000000c002c1947 */ /* 0x000fea0003800000 */
[----:B------:R-:W0:Y:S01]  /*0ee0*/  S2R R20, SR_CTAID.Y ;  /* 0x0000000000147919 */ /* 0x000e220000002600 */
[----:B------:R-:W-:Y:S01]  /*0ef0*/  SHF.R.S32.HI R9, RZ, 0x1f, R6 ;  /* 0x0000001fff097819 */ /* 0x000fe20000011406 */
[----:B------:R-:W1:Y:S01]  /*0f00*/  LDC R15, c[0x0][0x238] ;  /* 0x00008e00ff0f7b82 */ /* 0x000e620000000800 */
[----:B------:R-:W-:Y:S01]  /*0f10*/  SHF.R.S32.HI R7, RZ, 0x1f, R0 ;  /* 0x0000001fff077819 */ /* 0x000fe20000011400 */
[----:B------:R-:W2:Y:S01]  /*0f20*/  S2R R10, SR_CTAID.Z ;  /* 0x00000000000a7919 */ /* 0x000ea20000002700 */
[----:B------:R-:W-:Y:S01]  /*0f30*/  SHF.R.S32.HI R4, RZ, 0x1f, R55 ;  /* 0x0000001fff047819 */ /* 0x000fe20000011437 */
[----:B------:R-:W-:Y:S01]  /*0f40*/  ULDC UR6, c[0x0][0x230] ;  /* 0x00008c0000067ab9 */ /* 0x000fe20000000800 */
[----:B------:R-:W-:Y:S01]  /*0f50*/  LEA.HI R11, R9, R6, RZ, 0x3 ;  /* 0x00000006090b7211 */ /* 0x000fe200078f18ff */
[----:B------:R-:W-:Y:S01]  /*0f60*/  ULDC.64 UR12, c[0x0][0x210] ;  /* 0x00008400000c7ab9 */ /* 0x000fe20000000a00 */
[----:B------:R-:W-:Y:S01]  /*0f70*/  LEA.HI R9, R7, R0, RZ, 0x2 ;  /* 0x0000000007097211 */ /* 0x000fe200078f10ff */
[----:B------:R-:W3:Y:S01]  /*0f80*/  LDC R3, c[0x0][0x240] ;  /* 0x00009000ff037b82 */ /* 0x000ee20000000800 */
[----:B------:R-:W-:-:S02]  /*0f90*/  LEA.HI R8, R4, R55, RZ, 0x3 ;  /* 0x0000003704087211 */ /* 0x000fc400078f18ff */
[----:B------:R-:W-:Y:S02]  /*0fa0*/  LOP3.LUT R13, R9, 0x7ffffffc, RZ, 0xc0, !PT ;  /* 0x7ffffffc090d7812 */ /* 0x000fe400078ec0ff */
[----:B------:R-:W-:Y:S02]  /*0fb0*/  SHF.R.S32.HI R21, RZ, 0x3, R11 ;  /* 0x00000003ff157819 */ /* 0x000fe4000001140b */
[----:B------:R-:W-:Y:S01]  /*0fc0*/  SHF.R.S32.HI R8, RZ, 0x3, R8 ;  /* 0x00000003ff087819 */ /* 0x000fe20000011408 */
[----:B------:R-:W4:Y:S01]  /*0fd0*/  LDC.64 R6, c[0x0][0x218] ;  /* 0x00008600ff067b82 */ /* 0x000f220000000a00 */
[----:B------:R-:W-:Y:S01]  /*0fe0*/  IMAD.IADD R12, R0, 0x1, -R13 ;  /* 0x00000001000c7824 */ /* 0x000fe200078e0a0d */
[----:B------:R-:W-:Y:S02]  /*0ff0*/  SHF.R.S32.HI R11, RZ, 0x2, R9 ;  /* 0x00000002ff0b7819 */ /* 0x000fe40000011409 */
[----:B0-----:R-:W-:Y:S01]  /*1000*/  IMAD R9, R21, R20, R8 ;  /* 0x0000001415097224 */ /* 0x001fe200078e0208 */
[----:B------:R-:W-:-:S02]  /*1010*/  LEA.HI R8, R4, R55, RZ, 0x2 ;  /* 0x0000003704087211 */ /* 0x000fc400078f10ff */
[----:B------:R-:W-:Y:S01]  /*1020*/  LEA R4, R55, R12, 0x3 ;  /* 0x0000000c37047211 */ /* 0x000fe200078e18ff */
[----:B------:R-:W-:Y:S01]  /*1030*/  IMAD R9, R9, 0x20, R0 ;  /* 0x0000002009097824 */ /* 0x000fe200078e0200 */
[----:B------:R-:W0:Y:S01]  /*1040*/  LDC.64 R12, c[0x0][0x220] ;  /* 0x00008800ff0c7b82 */ /* 0x000e220000000a00 */
[----:B--2---:R-:W-:Y:S01]  /*1050*/  LEA R14, R10, R11, 0x4 ;  /* 0x0000000b0a0e7211 */ /* 0x004fe200078e20ff */
[----:B------:R-:W-:Y:S01]  /*1060*/  IMAD R11, R20, 0x8, R11 ;  /* 0x00000008140b7824 */ /* 0x000fe200078e020b */
[----:B------:R-:W-:Y:S02]  /*1070*/  SHF.L.U32 R4, R4, 0x1, RZ ;  /* 0x0000000104047819 */ /* 0x000fe400000006ff */
[----:B------:R-:W-:Y:S01]  /*1080*/  SHF.L.U32 R9, R9, 0x2, RZ ;  /* 0x0000000209097819 */ /* 0x000fe200000006ff */
[----:B-1----:R-:W-:Y:S01]  /*1090*/  IMAD R23, R14, R15, RZ ;  /* 0x0000000f0e177224 */ /* 0x002fe200078e02ff */
[----:B---3--:R-:W-:Y:S02]  /*10a0*/  SHF.L.U32 R20, R3, 0x3, RZ ;  /* 0x0000000303147819 */ /* 0x008fe400000006ff */
[----:B------:R-:W-:Y:S01]  /*10b0*/  SHF.R.S32.HI R8, RZ, 0x2, R8 ;  /* 0x00000002ff087819 */ /* 0x000fe20000011408 */
[----:B----4-:R-:W-:Y:S01]  /*10c0*/  IMAD.WIDE R6, R9, 0x4, R6 ;  /* 0x0000000409067825 */ /* 0x010fe200078e0206 */
[----:B------:R-:W-:-:S02]  /*10d0*/  SHF.R.S32.HI R10, RZ, 0x1f, R4 ;  /* 0x0000001fff0a7819 */ /* 0x000fc40000011404 */
[----:B------:R-:W-:Y:S01]  /*10e0*/  IADD3 R22, P1, R23, R4, RZ ;  /* 0x0000000417167210 */ /* 0x000fe20007f3e0ff */
[----:B------:R-:W-:Y:S01]  /*10f0*/  IMAD R4, R20, R8, R11 ;  /* 0x0000000814047224 */ /* 0x000fe200078e020b */
[----:B------:R-:W-:Y:S01]  /*1100*/  SHF.L.U32 R20, R15, 0x3, RZ ;  /* 0x000000030f147819 */ /* 0x000fe200000006ff */
[C---:B------:R-:W-:Y:S01]  /*1110*/  VIADD R15, R14.reuse, 0x8 ;  /* 0x000000080e0f7836 */ /* 0x040fe20000000000 */
[----:B------:R-:W-:Y:S02]  /*1120*/  LEA.HI.X.SX32 R23, R23, R10, 0x1, P1 ;  /* 0x0000000a17177211 */ /* 0x000fe400008f0eff */
[----:B------:R-:W2:Y:S01]  /*1130*/  LDG.E.128.CONSTANT R8, desc[UR4][R6.64] ;  /* 0x0000000406087981 */ /* 0x000ea2000c1e9d00 */
[----:B------:R-:W-:Y:S02]  /*1140*/  ISETP.GE.AND P2, PT, R14, UR6, PT ;  /* 0x000000060e007c0c */ /* 0x000fe4000bf46270 */
[----:B------:R-:W-:Y:S02]  /*1150*/  IADD3 R14, P4, R20, R22, RZ ;  /* 0x00000016140e7210 */ /* 0x000fe40007f9e0ff */
[----:B------:R-:W-:-:S02]  /*1160*/  SHF.L.U32 R21, R4, 0x1, RZ ;  /* 0x0000000104157819 */ /* 0x000fc400000006ff */
[----:B------:R-:W-:Y:S02]  /*1170*/  ISETP.GE.AND P1, PT, R15, UR6, PT ;  /* 0x000000060f007c0c */ /* 0x000fe4000bf26270 */
[----:B------:R-:W-:Y:S01]  /*1180*/  LEA.HI.X.SX32 R15, R20, R23, 0x1, P4 ;  /* 0x00000017140f7211 */ /* 0x000fe200020f0eff */
[----:B0-----:R-:W-:Y:S01]  /*1190*/  IMAD.WIDE R20, R21, 0x2, R12 ;  /* 0x0000000215147825 */ /* 0x001fe200078e020c */
[----:B------:R-:W-:Y:S02]  /*11a0*/  LEA R50, P4, R14, UR12, 0x1 ;  /* 0x0000000c0e327c11 */ /* 0x000fe4000f8808ff */
[----:B------:R-:W-:Y:S02]  /*11b0*/  LEA R48, P3, R22, UR12, 0x1 ;  /* 0x0000000c16307c11 */ /* 0x000fe4000f8608ff */
[----:B------:R-:W-:Y:S02]  /*11c0*/  CS2R R12, SRZ ;  /* 0x00000000000c7805 */ /* 0x000fe4000001ff00 */
[----:B------:R-:W-:Y:S01]  /*11d0*/  LEA.HI.X R51, R14, UR13, R15, 0x1, P4 ;  /* 0x0000000d0e337c11 */ /* 0x000fe2000a0f0c0f */
[----:B------:R0:W3:Y:S01]  /*11e0*/  LDG.E.CONSTANT R7, desc[UR4][R20.64] ;  /* 0x0000000414077981 */ /* 0x0000e2000c1e9900 */
[----:B------:R-:W-:-:S02]  /*11f0*/  CS2R R14, SRZ ;  /* 0x00000000000e7805 */ /* 0x000fc4000001ff00 */
[----:B------:R-:W-:Y:S01]  /*1200*/  LEA.HI.X R49, R22, UR13, R23, 0x1, P3 ;  /* 0x0000000d16317c11 */ /* 0x000fe200098f0c17 */
        /* <DEDUP_REMOVED lines=17> */
[----:B------:R-:W5:Y:S01]  /*1320*/  @!P1 LDG.E.CONSTANT R47, desc[UR4][R50.64+0x50] ;  /* 0x00005004322f9981 */ /* 0x000f62000c1e9900 */
[----:B------:R-:W-:-:S03]  /*1330*/  SHF.L.U32 R29, R3, 0x4, RZ ;  /* 0x00000004031d7819 */ /* 0x000fc600000006ff */
[----:B------:R-:W5:Y:S04]  /*1340*/  @!P2 LDG.E.CONSTANT R40, desc[UR4][R48.64+0x60] ;  /* 0x000060043028a981 */ /* 0x000f68000c1e9900 */
[----:B------:R-:W5:Y:S04]  /*1350*/  @!P2 LDG.E.CONSTANT R42, desc[UR4][R48.64+0x70] ;  /* 0x00007004302aa981 */ /* 0x000f68000c1e9900 */
[----:B------:R-:W5:Y:S04]  /*1360*/  @!P1 LDG.E.CONSTANT R41, desc[UR4][R50.64+0x60] ;  /* 0x0000600432299981 */ /* 0x000f68000c1e9900 */
[----:B------:R-:W5:Y:S01]  /*1370*/  @!P1 LDG.E.CONSTANT R43, desc[UR4][R50.64+0x70] ;  /* 0x00007004322b9981 */ /* 0x000f62000c1e9900 */
[----:B------:R-:W-:Y:S01]  /*1380*/  IMAD.WIDE R28, R29, 0x2, R20 ;  /* 0x000000021d1c7825 */ /* 0x000fe200078e0214 */
[----:B------:R-:W-:-:S02]  /*1390*/  CS2R R24, SRZ ;  /* 0x0000000000187805 */ /* 0x000fc4000001ff00 */
[----:B------:R-:W-:Y:S02]  /*13a0*/  CS2R R26, SRZ ;  /* 0x00000000001a7805 */ /* 0x000fe4000001ff00 */
[----:B------:R1:W5:Y:S04]  /*13b0*/  LDG.E.CONSTANT R4, desc[UR4][R28.64] ;  /* 0x000000041c047981 */ /* 0x000368000c1e9900 */
        /* <DEDUP_REMOVED lines=8> */
[----:B-1----:R-:W-:Y:S01]  /*1440*/  CS2R R28, SRZ ;  /* 0x00000000001c7805 */ /* 0x002fe2000001ff00 */
        /* <DEDUP_REMOVED lines=14> */
[----:B------:R-:W-:Y:S01]  /*1530*/  IMAD.MOV.U32 R6, RZ, RZ, 0x3f80 ;  /* 0x00003f80ff067424 */ /* 0x000fe200078e00ff */
        /* <DEDUP_REMOVED lines=9> */
[----:B------:R-:W-:Y:S01]  /*15d0*/  LOP3.LUT R53, R8, 0xf000f, R3, 0xea, !PT ;  /* 0x000f000f08357812 */ /* 0x000fe200078eea03 */
[----:B---3--:R-:W-:-:S02]  /*15e0*/  HFMA2.BF16_V2 R48, R48, R7.H0_H0, R7.H1_H1 ;  /* 0x2000000730307231 */ /* 0x008fc40000260007 */
[----:B------:R-:W-:Y:S01]  /*15f0*/  HFMA2.BF16_V2 R49, R49, R7.H0_H0, R7.H1_H1 ;  /* 0x2000000731317231 */ /* 0x000fe20000260007 */
[--C-:B------:R-:W-:Y:S01]  /*1600*/  SHF.R.U32.HI R8, RZ, 0x4, R9.reuse ;  /* 0x00000004ff087819 */ /* 0x100fe20000011609 */
[-C--:B------:R-:W-:Y:S01]  /*1610*/  HFMA2.BF16_V2 R51, R51, R6.reuse.H0_H0, -136, -136 ;  /* 0xc308c30833337431 */ /* 0x080fe20000240006 */
[--C-:B------:R-:W-:Y:S01]  /*1620*/  SHF.R.U32.HI R50, RZ, 0x8, R9.reuse ;  /* 0x00000008ff327819 */ /* 0x100fe20000011609 */
[----:B------:R-:W-:Y:S01]  /*1630*/  HFMA2.BF16_V2 R53, R53, R6.H0_H0, -136, -136 ;  /* 0xc308c30835357431 */ /* 0x000fe20000240006 */
[----:B------:R-:W-:Y:S02]  /*1640*/  SHF.R.U32.HI R52, RZ, 0xc, R9 ;  /* 0x0000000cff347819 */ /* 0x000fe40000011609 */
[--C-:B------:R-:W-:Y:S01]  /*1650*/  LOP3.LUT R9, R9, 0xf000f, R3.reuse, 0xea, !PT ;  /* 0x000f000f09097812 */ /* 0x100fe200078eea03 */
[----:B----4-:R-:W-:Y:S01]  /*1660*/  HMMA.16816.F32.BF16 R12, R12, R48, RZ ;  /* 0x000000300c0c723c */ /* 0x010fe200000418ff */
[----:B------:R-:W-:-:S06]  /*1670*/  LOP3.LUT R55, R52, 0xf000f, R3, 0xea, !PT ;  /* 0x000f000f34377812 */ /* 0x000fcc00078eea03 */
[-CC-:B------:R-:W-:Y:S01]  /*1680*/  HFMA2.BF16_V2 R48, R51, R7.reuse.H0_H0, R7.reuse.H1_H1 ;  /* 0x2000000733307231 */ /* 0x180fe20000260007 */
[--C-:B------:R-:W-:Y:S01]  /*1690*/  LOP3.LUT R51, R8, 0xf000f, R3.reuse, 0xea, !PT ;  /* 0x000f000f08337812 */ /* 0x100fe200078eea03 */
[-CC-:B------:R-:W-:Y:S01]  /*16a0*/  HFMA2.BF16_V2 R49, R53, R7.reuse.H0_H0, R7.reuse.H1_H1 ;  /* 0x2000000735317231 */ /* 0x180fe20000260007 */
[----:B------:R-:W-:Y:S01]  /*16b0*/  LOP3.LUT R53, R50, 0xf000f, R3, 0xea, !PT ;  /* 0x000f000f32357812 */ /* 0x000fe200078eea03 */
[-C--:B------:R-:W-:Y:S02]  /*16c0*/  HFMA2.BF16_V2 R8, R9, R6.reuse.H0_H0, -136, -136 ;  /* 0xc308c30809087431 */ /* 0x080fe40000240006 */
[-C--:B------:R-:W-:Y:S02]  /*16d0*/  HFMA2.BF16_V2 R9, R51, R6.reuse.H0_H0, -136, -136 ;  /* 0xc308c30833097431 */ /* 0x080fe40000240006 */
[-CC-:B------:R-:W-:Y:S02]  /*16e0*/  HFMA2.BF16_V2 R8, R8, R7.reuse.H0_H0, R7.reuse.H1_H1 ;  /* 0x2000000708087231 */ /* 0x180fe40000260007 */
[----:B------:R-:W-:Y:S01]  /*16f0*/  HFMA2.BF16_V2 R9, R9, R7.H0_H0, R7.H1_H1 ;  /* 0x2000000709097231 */ /* 0x000fe20000260007 */
[----:B-----5:R-:W-:Y:S07]  /*1700*/  HMMA.16816.F32.BF16 R32, R32, R48, RZ ;  /* 0x000000302020723c */ /* 0x020fee00000418ff */
[----:B------:R-:W-:-:S02]  /*1710*/  HFMA2.BF16_V2 R48, R53, R6.H0_H0, -136, -136 ;  /* 0xc308c30835307431 */ /* 0x000fc40000240006 */
[----:B------:R-:W-:Y:S02]  /*1720*/  HFMA2.BF16_V2 R49, R55, R6.H0_H0, -136, -136 ;  /* 0xc308c30837317431 */ /* 0x000fe40000240006 */
[-CC-:B------:R-:W-:Y:S02]  /*1730*/  HFMA2.BF16_V2 R48, R48, R7.reuse.H0_H0, R7.reuse.H1_H1 ;  /* 0x2000000730307231 */ /* 0x180fe40000260007 */
[----:B------:R-:W-:Y:S01]  /*1740*/  HFMA2.BF16_V2 R49, R49, R7.H0_H0, R7.H1_H1 ;  /* 0x2000000731317231 */ /* 0x000fe20000260007 */
[----:B------:R-:W-:Y:S07]  /*1750*/  HMMA.16816.F32.BF16 R44, R44, R8, RZ ;  /* 0x000000082c2c723c */ /* 0x000fee00000418ff */
[----:B------:R-:W-:-:S02]  /*1760*/  SHF.R.U32.HI R8, RZ, 0x4, R10 ;  /* 0x00000004ff087819 */ /* 0x000fc4000001160a */
[--C-:B------:R-:W-:Y:S01]  /*1770*/  LOP3.LUT R9, R10, 0xf000f, R3.reuse, 0xea, !PT ;  /* 0x000f000f0a097812 */ /* 0x100fe200078eea03 */
[----:B------:R-:W-:Y:S07]  /*1780*/  HMMA.16816.F32.BF16 R40, R40, R48, RZ ;  /* 0x000000302828723c */ /* 0x000fee00000418ff */
[----:B------:R-:W-:Y:S01]  /*1790*/  LOP3.LUT R49, R8, 0xf000f, R3, 0xea, !PT ;  /* 0x000f000f08317812 */ /* 0x000fe200078eea03 */
[----:B------:R-:W-:Y:S01]  /*17a0*/  HFMA2.BF16_V2 R8, R9, R6.H0_H0, -136, -136 ;  /* 0xc308c30809087431 */ /* 0x000fe20000240006 */
[----:B------:R-:W-:-:S03]  /*17b0*/  SHF.R.U32.HI R48, RZ, 0x8, R10 ;  /* 0x00000008ff307819 */ /* 0x000fc6000001160a */
[----:B------:R-:W-:Y:S01]  /*17c0*/  HFMA2.BF16_V2 R9, R49, R6.H0_H0, -136, -136 ;  /* 0xc308c30831097431 */ /* 0x000fe20000240006 */
[----:B------:R-:W-:Y:S01]  /*17d0*/  SHF.R.U32.HI R10, RZ, 0xc, R10 ;  /* 0x0000000cff0a7819 */ /* 0x000fe2000001160a */
[-CC-:B------:R-:W-:Y:S02]  /*17e0*/  HFMA2.BF16_V2 R8, R8, R4.reuse.H0_H0, R4.reuse.H1_H1 ;  /* 0x2000000408087231 */ /* 0x180fe40000260004 */
[----:B------:R-:W-:Y:S01]  /*17f0*/  HFMA2.BF16_V2 R9, R9, R4.H0_H0, R4.H1_H1 ;  /* 0x2000000409097231 */ /* 0x000fe20000260004 */
[--C-:B------:R-:W-:Y:S02]  /*1800*/  LOP3.LUT R51, R48, 0xf000f, R3.reuse, 0xea, !PT ;  /* 0x000f000f30337812 */ /* 0x100fe400078eea03 */
[----:B------:R-:W-:Y:S02]  /*1810*/  LOP3.LUT R49, R10, 0xf000f, R3, 0xea, !PT ;  /* 0x000f000f0a317812 */ /* 0x000fe400078eea03 */
[----:B------:R-:W-:Y:S01]  /*1820*/  SHF.R.U32.HI R10, RZ, 0x4, R11 ;  /* 0x00000004ff0a7819 */ /* 0x000fe2000001160b */
[-C--:B------:R-:W-:Y:S01]  /*1830*/  HFMA2.BF16_V2 R48, R51, R6.reuse.H0_H0, -136, -136 ;  /* 0xc308c30833307431 */ /* 0x080fe20000240006 */
[----:B------:R-:W-:Y:S01]  /*1840*/  LOP3.LUT R7, R11, 0xf000f, R3, 0xea, !PT ;  /* 0x000f000f0b077812 */ /* 0x000fe200078eea03 */
[----:B------:R-:W-:Y:S01]  /*1850*/  HMMA.16816.F32.BF16 R24, R24, R8, RZ ;  /* 0x000000081818723c */ /* 0x000fe200000418ff */
[----:B------:R-:W-:Y:S01]  /*1860*/  SHF.R.U32.HI R50, RZ, 0x8, R11 ;  /* 0x00000008ff327819 */ /* 0x000fe2000001160b */
[----:B------:R-:W-:Y:S01]  /*1870*/  HFMA2.BF16_V2 R49, R49, R6.H0_H0, -136, -136 ;  /* 0xc308c30831317431 */ /* 0x000fe20000240006 */
[----:B------:R-:W-:-:S04]  /*1880*/  LOP3.LUT R51, R10, 0xf000f, R3, 0xea, !PT ;  /* 0x000f000f0a337812 */ /* 0x000fc800078eea03 */
[----:B------:R-:W-:Y:S01]  /*1890*/  SHF.R.U32.HI R8, RZ, 0xc, R11 ;  /* 0x0000000cff087819 */ /* 0x000fe2000001160b */
[----:B------:R-:W-:Y:S01]  /*18a0*/  HFMA2.BF16_V2 R7, R7, R6.H0_H0, -136, -136 ;  /* 0xc308c30807077431 */ /* 0x000fe20000240006 */
[--C-:B------:R-:W-:Y:S01]  /*18b0*/  LOP3.LUT R9, R50, 0xf000f, R3.reuse, 0xea, !PT ;  /* 0x000f000f32097812 */ /* 0x100fe200078eea03 */
[-CC-:B------:R-:W-:Y:S01]  /*18c0*/  HFMA2.BF16_V2 R48, R48, R4.reuse.H0_H0, R4.reuse.H1_H1 ;  /* 0x2000000430307231 */ /* 0x180fe20000260004 */
[----:B------:R-:W-:Y:S01]  /*18d0*/  LOP3.LUT R3, R8, 0xf000f, R3, 0xea, !PT ;  /* 0x000f000f08037812 */ /* 0x000fe200078eea03 */
[--C-:B------:R-:W-:Y:S02]  /*18e0*/  HFMA2.BF16_V2 R49, R49, R4.H0_H0, R4.reuse.H1_H1 ;  /* 0x2000000431317231 */ /* 0x100fe40000260004 */
[----:B------:R-:W-:Y:S02]  /*18f0*/  HFMA2.BF16_V2 R51, R51, R6.H0_H0, -136, -136 ;  /* 0xc308c30833337431 */ /* 0x000fe40000240006 */
[-CC-:B------:R-:W-:Y:S02]  /*1900*/  HFMA2.BF16_V2 R50, R7, R4.reuse.H0_H0, R4.reuse.H1_H1 ;  /* 0x2000000407327231 */ /* 0x180fe40000260004 */
[----:B------:R-:W-:-:S02]  /*1910*/  HFMA2.BF16_V2 R51, R51, R4.H0_H0, R4.H1_H1 ;  /* 0x2000000433337231 */ /* 0x000fc40000260004 */
[-C--:B------:R-:W-:Y:S02]  /*1920*/  HFMA2.BF16_V2 R9, R9, R6.reuse.H0_H0, -136, -136 ;  /* 0xc308c30809097431 */ /* 0x080fe40000240006 */
[----:B------:R-:W-:Y:S01]  /*1930*/  HFMA2.BF16_V2 R7, R3, R6.H0_H0, -136, -136 ;  /* 0xc308c30803077431 */ /* 0x000fe20000240006 */
[----:B------:R-:W-:Y:S01]  /*1940*/  HMMA.16816.F32.BF16 R20, R20, R48, RZ ;  /* 0x000000301414723c */ /* 0x000fe200000418ff */
[-CC-:B------:R-:W-:Y:S02]  /*1950*/  HFMA2.BF16_V2 R6, R9, R4.reuse.H0_H0, R4.reuse.H1_H1 ;  /* 0x2000000409067231 */ /* 0x180fe40000260004 */
[----:B------:R-:W-:Y:S02]  /*1960*/  HFMA2.BF16_V2 R7, R7, R4.H0_H0, R4.H1_H1 ;  /* 0x2000000407077231 */ /* 0x000fe40000260004 */
[----:B------:R-:W-:Y:S01]  /*1970*/  FADD.FTZ R3, R16, R12 ;  /* 0x0000000c10037221 */ /* 0x000fe20000010000 */
[----:B------:R-:W-:Y:S01]  /*1980*/  FADD.FTZ R4, R17, R13 ;  /* 0x0000000d11047221 */ /* 0x000fe20000010000 */
        /* <DEDUP_REMOVED lines=23> */
[----:B------:R-:W-:-:S03]  /*1b00*/  FADD.FTZ R8, R23, R8 ;  /* 0x0000000817087221 */ /* 0x000fc60000010000 */
[----:B------:R-:W-:Y:S01]  /*1b10*/  FADD.FTZ R3, R3, R36 ;  /* 0x0000002403037221 */ /* 0x000fe20000010000 */
[----:B------:R-:W-:Y:S01]  /*1b20*/  FADD.FTZ R4, R4, R37 ;  /* 0x0000002504047221 */ /* 0x000fe20000010000 */
[----:B------:R-:W-:Y:S01]  /*1b30*/  FADD.FTZ R9, R9, R38 ;  /* 0x0000002609097221 */ /* 0x000fe20000010000 */
[----:B------:R-:W-:-:S06]  /*1b40*/  FADD.FTZ R8, R8, R39 ;  /* 0x0000002708087221 */ /* 0x000fcc0000010000 */
[----:B------:R-:W-:Y:S01]  /*1b50*/  FADD.FTZ R16, R28, R3 ;  /* 0x000000031c107221 */ /* 0x000fe20000010000 */
[----:B------:R-:W-:Y:S01]  /*1b60*/  FADD.FTZ R17, R29, R4 ;  /* 0x000000041d117221 */ /* 0x000fe20000010000 */
[----:B------:R-:W-:Y:S01]  /*1b70*/  FADD.FTZ R18, R30, R9 ;  /* 0x000000091e127221 */ /* 0x000fe20000010000 */
[----:B------:R-:W-:-:S07]  /*1b80*/  FADD.FTZ R19, R31, R8 ;  /* 0x000000081f137221 */ /* 0x000fce0000010000 */
.L_x_26:
[----:B------:R0:W-:Y:S01]  /*1b90*/  STS.128 [R2], R16 ;  /* 0x0000001002007388 */ /* 0x0001e20000000c00 */
[----:B------:R-:W-:Y:S05]  /*1ba0*/  WARPSYNC.ALL ;  /* 0x0000000000007948 */ /* 0x000fea0003800000 */
[----:B------:R-:W-:Y:S06]  /*1bb0*/  BAR.SYNC.DEFER_BLOCKING 0x0 ;  /* 0x0000000000007b1d */ /* 0x000fec0000010000 */
[----:B------:R-:W-:Y:S05]  /*1bc0*/  @P0 EXIT ;  /* 0x000000000000094d */ /* 0x000fea0003800000 */
[----:B------:R-:W-:Y:S01]  /*1bd0*/  LEA R36, R0, R5, 0x4 ;  /* 0x0000000500247211 */ /* 0x000fe200078e20ff */
[----:B------:R-:W1:Y:S01]  /*1be0*/  S2R R38, SR_CTAID.Y ;  /* 0x0000000000267919 */ /* 0x000e620000002600 */
[----:B------:R-:W-:Y:S01]  /*1bf0*/  SHF.R.S32.HI R3, RZ, 0x1f, R0 ;  /* 0x0000001fff037819 */ /* 0x000fe20000011400 */
[----:B------:R-:W-:Y:S02]  /*1c00*/  ULDC.64 UR6, c[0x0][0x228] ;  /* 0x00008a0000067ab9 */ /* 0x000fe40000000a00 */
[----:B------:R-:W2:Y:S01]  /*1c10*/  LDS.128 R28, [R36] ;  /* 0x00000000241c7984 */ /* 0x000ea20000000c00 */
[----:B------:R-:W-:-:S03]  /*1c20*/  LEA.HI R3, R3, R0, RZ, 0x2 ;  /* 0x0000000003037211 */ /* 0x000fc600078f10ff */
[----:B------:R-:W3:Y:S01]  /*1c30*/  LDS.128 R32, [R36+0x200] ;  /* 0x0002000024207984 */ /* 0x000ee20000000c00 */
[----:B------:R-:W-:Y:S02]  /*1c40*/  LOP3.LUT R37, R3, 0x7ffffffc, RZ, 0xc0, !PT ;  /* 0x7ffffffc03257812 */ /* 0x000fe400078ec0ff */
[----:B------:R-:W-:Y:S01]  /*1c50*/  SHF.R.S32.HI R3, RZ, 0x2, R3 ;  /* 0x00000002ff037819 */ /* 0x000fe20000011403 */
[----:B0-----:R-:W0:Y:S02]  /*1c60*/  S2R R2, SR_CTAID.Z ;  /* 0x0000000000027919 */ /* 0x001e240000002700 */
[----:B------:R-:W-:Y:S01]  /*1c70*/  IMAD.IADD R37, R0, 0x1, -R37 ;  /* 0x0000000100257824 */ /* 0x000fe200078e0a25 */
[----:B------:R-:W4:Y:S04]  /*1c80*/  LDS.128 R24, [R36+0x400] ;  /* 0x0004000024187984 */ /* 0x000f280000000c00 */
[----:B------:R-:W5:Y:S04]  /*1c90*/  LDS.128 R20, [R36+0x600] ;  /* 0x0006000024147984 */ /* 0x000f680000000c00 */
[----:B------:R-:W5:Y:S04]  /*1ca0*/  LDS.128 R16, [R36+0x800] ;  /* 0x0008000024107984 */ /* 0x000f680000000c00 */
[----:B------:R-:W5:Y:S04]  /*1cb0*/  LDS.128 R12, [R36+0xa00] ;  /* 0x000a0000240c7984 */ /* 0x000f680000000c00 */
[----:B------:R-:W5:Y:S01]  /*1cc0*/  LDS.128 R4, [R36+0xc00] ;  /* 0x000c000024047984 */ /* 0x000f620000000c00 */
[----:B-1----:R-:W-:-:S03]  /*1cd0*/  LEA R38, R38, R37, 0x2 ;  /* 0x0000002526267211 */ /* 0x002fc600078e10ff */
[----:B------:R-:W1:Y:S01]  /*1ce0*/  LDS.128 R8, [R36+0xe00] ;  /* 0x000e000024087984 */ /* 0x000e620000000c00 */
[----:B0-----:R-:W-:Y:S01]  /*1cf0*/  LEA R0, R2, R3, 0x4 ;  /* 0x0000000302007211 */ /* 0x001fe200078e20ff */
[----:B--2---:R-:W-:Y:S01]  /*1d00*/  FADD.FTZ R37, RZ, R28 ;  /* 0x0000001cff257221 */ /* 0x004fe20000010000 */
[----:B------:R-:W0:Y:S01]  /*1d10*/  LDC.64 R2, c[0x0][0x230] ;  /* 0x00008c00ff027b82 */ /* 0x000e220000000a00 */
[----:B------:R-:W-:Y:S01]  /*1d20*/  FADD.FTZ R28, RZ, R29 ;  /* 0x0000001dff1c7221 */ /* 0x000fe20000010000 */
[----:B------:R-:W-:Y:S01]  /*1d30*/  FADD.FTZ R29, RZ, R30 ;  /* 0x0000001eff1d7221 */ /* 0x000fe20000010000 */
[----:B---3--:R-:W-:Y:S01]  /*1d40*/  FADD.FTZ R37, R37, R32 ;  /* 0x0000002025257221 */ /* 0x008fe20000010000 */
[----:B------:R-:W-:Y:S01]  /*1d50*/  FADD.FTZ R30, RZ, R31 ;  /* 0x0000001fff1e7221 */ /* 0x000fe20000010000 */
[----:B------:R-:W-:Y:S01]  /*1d60*/  FADD.FTZ R28, R28, R33 ;  /* 0x000000211c1c7221 */ /* 0x000fe20000010000 */
[----:B------:R-:W-:Y:S02]  /*1d70*/  FADD.FTZ R29, R29, R34 ;  /* 0x000000221d1d7221 */ /* 0x000fe40000010000 */
[----:B------:R-:W-:Y:S01]  /*1d80*/  FADD.FTZ R30, R30, R35 ;  /* 0x000000231e1e7221 */ /* 0x000fe20000010000 */
[----:B----4-:R-:W-:Y:S01]  /*1d90*/  FADD.FTZ R37, R37, R24 ;  /* 0x0000001825257221 */ /* 0x010fe20000010000 */
[----:B------:R-:W-:Y:S01]  /*1da0*/  FADD.FTZ R28, R28, R25 ;  /* 0x000000191c1c7221 */ /* 0x000fe20000010000 */
[----:B------:R-:W-:Y:S01]  /*1db0*/  FADD.FTZ R29, R29, R26 ;  /* 0x0000001a1d1d7221 */ /* 0x000fe20000010000 */
[----:B------:R-:W-:Y:S01]  /*1dc0*/  FADD.FTZ R30, R30, R27 ;  /* 0x0000001b1e1e7221 */ /* 0x000fe20000010000 */
[----:B-----5:R-:W-:Y:S01]  /*1dd0*/  FADD.FTZ R37, R37, R20 ;  /* 0x0000001425257221 */ /* 0x020fe20000010000 */
        /* <DEDUP_REMOVED lines=9> */
[C---:B0-----:R-:W-:Y:S01]  /*1e70*/  IMAD R13, R0.reuse, R3, RZ ;  /* 0x00000003000d7224 */ /* 0x041fe200078e02ff */
[----:B------:R-:W-:Y:S01]  /*1e80*/  ISETP.GE.AND P1, PT, R0, R2, PT ;  /* 0x000000020000720c */ /* 0x000fe20003f26270 */
[----:B------:R-:W-:Y:S01]  /*1e90*/  FADD.FTZ R37, R37, R4 ;  /* 0x0000000425257221 */ /* 0x000fe20000010000 */
[----:B------:R-:W-:-:S02]  /*1ea0*/  IMAD.SHL.U32 R4, R38, 0x2, RZ ;  /* 0x0000000226047824 */ /* 0x000fc400078e00ff */
[----:B------:R-:W-:Y:S01]  /*1eb0*/  FADD.FTZ R28, R28, R5 ;  /* 0x000000051c1c7221 */ /* 0x000fe20000010000 */
[----:B------:R-:W-:Y:S01]  /*1ec0*/  FADD.FTZ R29, R29, R14 ;  /* 0x0000000e1d1d7221 */ /* 0x000fe20000010000 */
[----:B-1----:R-:W-:Y:S01]  /*1ed0*/  FADD.FTZ R8, R37, R8 ;  /* 0x0000000825087221 */ /* 0x002fe20000010000 */
[----:B------:R-:W-:Y:S01]  /*1ee0*/  FADD.FTZ R30, R30, R15 ;  /* 0x0000000f1e1e7221 */ /* 0x000fe20000010000 */
[----:B------:R-:W-:Y:S01]  /*1ef0*/  SHF.R.S32.HI R12, RZ, 0x1f, R4 ;  /* 0x0000001fff0c7819 */ /* 0x000fe20000011404 */
[----:B------:R-:W-:Y:S01]  /*1f00*/  FADD.FTZ R9, R28, R9 ;  /* 0x000000091c097221 */ /* 0x000fe20000010000 */
[----:B------:R-:W-:Y:S01]  /*1f10*/  IADD3 R5, P0, R4, R13, RZ ;  /* 0x0000000d04057210 */ /* 0x000fe20007f1e0ff */
[----:B------:R-:W-:Y:S01]  /*1f20*/  FADD.FTZ R29, R29, R6 ;  /* 0x000000061d1d7221 */ /* 0x000fe20000010000 */
[----:B------:R-:W-:Y:S02]  /*1f30*/  FADD.FTZ R30, R30, R7 ;  /* 0x000000071e1e7221 */ /* 0x000fe40000010000 */
[----:B------:R-:W-:Y:S01]  /*1f40*/  LEA.HI.X.SX32 R12, R13, R12, 0x1, P0 ;  /* 0x0000000c0d0c7211 */ /* 0x000fe200000f0eff */
[----:B------:R-:W-:Y:S01]  /*1f50*/  FADD.FTZ R10, R29, R10 ;  /* 0x0000000a1d0a7221 */ /* 0x000fe20000010000 */
[----:B------:R-:W-:Y:S01]  /*1f60*/  LEA R4, P0, R5, UR6, 0x1 ;  /* 0x0000000605047c11 */ /* 0x000fe2000f8008ff */
[----:B------:R-:W-:Y:S01]  /*1f70*/  FADD.FTZ R11, R30, R11 ;  /* 0x0000000b1e0b7221 */ /* 0x000fe20000010000 */
[----:B------:R-:W-:-:S02]  /*1f80*/  IADD3 R13, R0, 0x8, RZ ;  /* 0x00000008000d7810 */ /* 0x000fc40007ffe0ff */
[----:B------:R-:W-:Y:S02]  /*1f90*/  LEA.HI.X R5, R5, UR7, R12, 0x1, P0 ;  /* 0x0000000705057c11 */ /* 0x000fe400080f0c0c */
[----:B------:R-:W-:Y:S02]  /*1fa0*/  ISETP.GE.AND P0, PT, R13, R2, PT ;  /* 0x000000020d00720c */ /* 0x000fe40003f06270 */
[----:B------:R-:W-:-:S05]  /*1fb0*/  F2FP.BF16.F32.PACK_AB R9, R9, R8 ;  /* 0x000000080909723e */ /* 0x000fca00000010ff */
[----:B------:R0:W-:Y:S06]  /*1fc0*/  @!P1 STG.E desc[UR4][R4.64], R9 ;  /* 0x0000000904009986 */ /* 0x0001ec000c101904 */
[----:B------:R-:W-:Y:S05]  /*1fd0*/  @P0 EXIT ;  /* 0x000000000000094d */ /* 0x000fea0003800000 */
[----:B------:R-:W-:Y:S02]  /*1fe0*/  SHF.L.U32 R3, R3, 0x3, RZ ;  /* 0x0000000303037819 */ /* 0x000fe400000006ff */
[----:B------:R-:W-:-:S03]  /*1ff0*/  F2FP.BF16.F32.PACK_AB R11, R11, R10 ;  /* 0x0000000a0b0b723e */ /* 0x000fc600000010ff */
[----:B0-----:R-:W-:-:S05]  /*2000*/  IMAD.WIDE R4, R3, 0x2, R4 ;  /* 0x0000000203047825 */ /* 0x001fca00078e0204 */
[----:B------:R-:W-:Y:S01]  /*2010*/  STG.E desc[UR4][R4.64], R11 ;  /* 0x0000000b04007986 */ /* 0x000fe2000c101904 */
[----:B------:R-:W-:Y:S05]  /*2020*/  EXIT ;  /* 0x000000000000794d */ /* 0x000fea0003800000 */
.L_x_27:
        /* <DEDUP_REMOVED lines=13> */
.L_x_57:


//--------------------- .text._ZN2at6native30tinygemm_m16n8k16_chunk_kernelINS0_10ALayout_RMILNS0_14KReductionTypeE0EEENS0_15BLayout_TC_int4ILi4ELi64EEES4_Li8ELi8EEEvPKvS8_S8_Pviiiiii --------------------------
	.section	.text._ZN2at6native30tinygemm_m16n8k16_chunk_kernelINS0_10ALayout_RMILNS0_14KReductionTypeE0EEENS0_15BLayout_TC_int4ILi4ELi64EEES4_Li8ELi8EEEvPKvS8_S8_Pviiiiii,"ax",@progbits
	.align	128
        .global         _ZN2at6native30tinygemm_m16n8k16_chunk_kernelINS0_10ALayout_RMILNS0_14KReductionTypeE0EEENS0_15BLayout_TC_int4ILi4ELi64EEES4_Li8ELi8EEEvPKvS8_S8_Pviiiiii
        .type           _ZN2at6native30tinygemm_m16n8k16_chunk_kernelINS0_10ALayout_RMILNS0_14KReductionTypeE0EEENS0_15BLayout_TC_int4ILi4ELi64EEES4_Li8ELi8EEEvPKvS8_S8_Pviiiiii,@function
        .size           _ZN2at6native30tinygemm_m16n8k16_chunk_kernelINS0_10ALayout_RMILNS0_14KReductionTypeE0EEENS0_15BLayout_TC_int4ILi4ELi64EEES4_Li8ELi8EEEvPKvS8_S8_Pviiiiii,(.L_x_58 - _ZN2at6native30tinygemm_m16n8k16_chunk_kernelINS0_10ALayout_RMILNS0_14KReductionTypeE0EEENS0_15BLayout_TC_int4ILi4ELi64EEES4_Li8ELi8EEEvPKvS8_S8_Pviiiiii)
        .other          _ZN2at6native30tinygemm_m16n8k16_chunk_kernelINS0_10ALayout_RMILNS0_14KReductionTypeE0EEENS0_15BLayout_TC_int4ILi4ELi64EEES4_Li8ELi8EEEvPKvS8_S8_Pviiiiii,@"STO_CUDA_ENTRY STV_DEFAULT"
_ZN2at6native30tinygemm_m16n8k16_chunk_kernelINS0_10ALayout_RMILNS0_14KReductionTypeE0EEENS0_15BLayout_TC_int4ILi4ELi64EEES4_Li8ELi8EEEvPKvS8_S8_Pviiiiii:
.text._ZN2at6native30tinygemm_m16n8k16_chunk_kernelINS0_10ALayout_RMILNS0_14KReductionTypeE0EEENS0_15BLayout_TC_int4ILi4ELi64EEES4_Li8ELi8EEEvPKvS8_S8_Pviiiiii:
[----:B------:R-:W-:Y:S01]  /*0000*/  LDC R1, c[0x0][0x28] ;  /* 0x00000a00ff017b82 */ /* 0x000fe20000000800 */
[----:B------:R-:W0:Y:S01]  /*0010*/  S2R R2, SR_CTAID.X ;  /* 0x0000000000027919 */ /* 0x000e220000002500 */
[----:B------:R-:W-:Y:S01]  /*0020*/  ULDC UR7, c[0x0][0x244] ;  /* 0x0000910000077ab9 */ /* 0x000fe20000000800 */
[----:B------:R-:W-:Y:S01]  /*0030*/  ULDC.64 UR8, c[0x0][0x208] ;  /* 0x0000820000087ab9 */ /* 0x000fe20000000a00 */
[----:B------:R-:W-:Y:S01]  /*0040*/  USHF.R.S32.HI UR6, URZ, 0x1f, UR7 ;  /* 0x0000001f3f067899 */ /* 0x000fe20008011407 */
[----:B------:R-:W0:Y:S01]  /*0050*/  S2R R7, SR_TID.Y ;  /* 0x0000000000077919 */ /* 0x000e220000002200 */
[----:B------:R-:W-:Y:S01]  /*0060*/  ULDC UR14, c[0x0][0x230] ;  /* 0x00008c00000e7ab9 */ /* 0x000fe20000000800 */
[----:B------:R-:W-:Y:S01]  /*0070*/  ULDC.64 UR12, c[0x0][0x210] ;  /* 0x00008400000c7ab9 */ /* 0x000fe20000000a00 */
[----:B------:R-:W-:Y:S01]  /*0080*/  ULEA.HI UR4, UR6, UR7, URZ, 0x3 ;  /* 0x0000000706047291 */ /* 0x000fe2000f8f183f */
[----:B------:R-:W-:Y:S02]  /*0090*/  CS2R R8, SRZ ;  /* 0x0000000000087805 */ /* 0x000fe4000001ff00 */
[----:B------:R-:W-:Y:S01]  /*00a0*/  CS2R R10, SRZ ;  /* 0x00000000000a7805 */ /* 0x000fe2000001ff00 */
[----:B------:R-:W-:Y:S01]  /*00b0*/  ULOP3.LUT UR4, UR4, 0xfffffff8, URZ, 0xc0, !UPT ;  /* 0xfffffff804047892 */ /* 0x000fe2000f8ec03f */
[----:B0-----:R-:W-:-:S05]  /*00c0*/  LEA R0, R2, R7, 0x3 ;  /* 0x0000000702007211 */ /* 0x001fca00078e18ff */
[----:B------:R-:W-:Y:S02]  /*00d0*/  IMAD.SHL.U32 R52, R0, 0x8, RZ ;  /* 0x0000000800347824 */ /* 0x000fe400078e00ff */
[----:B------:R-:W0:Y:S03]  /*00e0*/  S2R R0, SR_TID.X ;  /* 0x0000000000007919 */ /* 0x000e260000002100 */
[----:B------:R-:W-:-:S13]  /*00f0*/  ISETP.GE.AND P0, PT, R52, UR4, PT ;  /* 0x0000000434007c0c */ /* 0x000fda000bf06270 */
[----:B------:R-:W-:Y:S05]  /*0100*/  @P0 BRA `(.L_x_28) ;  /* 0x0000000c004c0947 */ /* 0x000fea0003800000 */
[----:B------:R-:W1:Y:S01]  /*0110*/  S2R R13, SR_CTAID.Z ;  /* 0x00000000000d7919 */ /* 0x000e620000002700 */
[----:B------:R-:W2:Y:S01]  /*0120*/  LDC R4, c[0x0][0x240] ;  /* 0x00009000ff047b82 */ /* 0x000ea20000000800 */
[----:B0-----:R-:W-:Y:S01]  /*0130*/  SHF.R.S32.HI R3, RZ, 0x1f, R0 ;  /* 0x0000001fff037819 */ /* 0x001fe20000011400 */
[----:B------:R-:W-:Y:S01]  /*0140*/  ULEA.HI UR5, UR6, UR7, URZ, 0x2 ;  /* 0x0000000706057291 */ /* 0x000fe2000f8f103f */
[----:B------:R-:W0:Y:S01]  /*0150*/  S2R R47, SR_CTAID.Y ;  /* 0x00000000002f7919 */ /* 0x000e220000002600 */
[----:B------:R-:W-:Y:S01]  /*0160*/  ULDC UR10, c[0x0][0x230] ;  /* 0x00008c00000a7ab9 */ /* 0x000fe20000000800 */
[----:B------:R-:W-:Y:S01]  /*0170*/  LEA.HI R3, R3, R0, RZ, 0x2 ;  /* 0x0000000003037211 */ /* 0x000fe200078f10ff */
[----:B------:R-:W-:Y:S01]  /*0180*/  USHF.R.S32.HI UR5, URZ, 0x2, UR5 ;  /* 0x000000023f057899 */ /* 0x000fe20008011405 */
[----:B------:R-:W-:Y:S01]  /*0190*/  CS2R R10, SRZ ;  /* 0x00000000000a7805 */ /* 0x000fe2000001ff00 */
[----:B------:R-:W3:Y:S01]  /*01a0*/  LDC R53, c[0x0][0x238] ;  /* 0x00008e00ff357b82 */ /* 0x000ee20000000800 */
[----:B------:R-:W-:-:S02]  /*01b0*/  LOP3.LUT R5, R3, 0x7ffffffc, RZ, 0xc0, !PT ;  /* 0x7ffffffc03057812 */ /* 0x000fc400078ec0ff */
[----:B------:R-:W-:Y:S02]  /*01c0*/  CS2R R8, SRZ ;  /* 0x0000000000087805 */ /* 0x000fe4000001ff00 */
[----:B------:R-:W-:Y:S02]  /*01d0*/  SHF.R.S32.HI R46, RZ, 0x2, R3 ;  /* 0x00000002ff2e7819 */ /* 0x000fe40000011403 */
[----:B------:R-:W-:-:S05]  /*01e0*/  IADD3 R5, -R5, R0, RZ ;  /* 0x0000000005057210 */ /* 0x000fca0007ffe1ff */
[----:B------:R-:W-:-:S05]  /*01f0*/  IMAD R2, R2, 0x200, R5 ;  /* 0x0000020002027824 */ /* 0x000fca00078e0205 */
[----:B------:R-:W-:Y:S01]  /*0200*/  LEA R2, R7, R2, 0x6 ;  /* 0x0000000207027211 */ /* 0x000fe200078e30ff */
[C---:B--2---:R-:W-:Y:S01]  /*0210*/  IMAD.SHL.U32 R5, R4.reuse, 0x10, RZ ;  /* 0x0000001004057824 */ /* 0x044fe200078e00ff */
[----:B------:R-:W-:-:S03]  /*0220*/  SHF.L.U32 R3, R4, 0x3, RZ ;  /* 0x0000000304037819 */ /* 0x000fc600000006ff */
[----:B------:R-:W-:Y:S01]  /*0230*/  IMAD.SHL.U32 R2, R2, 0x2, RZ ;  /* 0x0000000202027824 */ /* 0x000fe200078e00ff */
[----:B------:R-:W-:Y:S02]  /*0240*/  SHF.R.S32.HI R4, RZ, 0x1f, R5 ;  /* 0x0000001fff047819 */ /* 0x000fe40000011405 */
[----:B-1----:R-:W-:Y:S01]  /*0250*/  LEA R48, R13, R46, 0x4 ;  /* 0x0000002e0d307211 */ /* 0x002fe200078e20ff */
[----:B---3--:R-:W-:Y:S01]  /*0260*/  IMAD.SHL.U32 R49, R53, 0x8, RZ ;  /* 0x0000000835317824 */ /* 0x008fe200078e00ff */
[----:B------:R-:W-:Y:S02]  /*0270*/  SHF.L.U64.HI R4, R5, 0x1, R4 ;  /* 0x0000000105047819 */ /* 0x000fe40000010204 */
[C---:B------:R-:W-:Y:S01]  /*0280*/  ISETP.GE.AND P0, PT, R48.reuse, UR10, PT ;  /* 0x0000000a30007c0c */ /* 0x040fe2000bf06270 */
[C---:B0-----:R-:W-:Y:S02]  /*0290*/  IMAD R46, R47.reuse, 0x8, R46 ;  /* 0x000000082f2e7824 */ /* 0x041fe400078e022e */
[C---:B------:R-:W-:Y:S01]  /*02a0*/  IMAD R53, R48.reuse, R53, RZ ;  /* 0x0000003530357224 */ /* 0x040fe200078e02ff */
[----:B------:R-:W-:Y:S01]  /*02b0*/  IADD3 R48, R48, 0x8, RZ ;  /* 0x0000000830307810 */ /* 0x000fe20007ffe0ff */
[----:B------:R-:W-:-:S08]  /*02c0*/  IMAD R47, R47, UR5, RZ ;  /* 0x000000052f2f7c24 */ /* 0x000fd0000f8e02ff */
.L_x_29:
[----:B------:R-:W-:Y:S01]  /*02d0*/  SHF.R.S32.HI R13, RZ, 0x1f, R52 ;  /* 0x0000001fff0d7819 */ /* 0x000fe20000011434 */
[----:B------:R-:W0:Y:S01]  /*02e0*/  LDC.64 R6, c[0x0][0x218] ;  /* 0x00008600ff067b82 */ /* 0x000e220000000a00 */
[----:B------:R-:W-:Y:S02]  /*02f0*/  SHF.R.S32.HI R14, RZ, 0x1f, R2 ;  /* 0x0000001fff0e7819 */ /* 0x000fe40000011402 */
[----:B------:R-:W-:Y:S02]  /*0300*/  LEA.HI R13, R13, R52, RZ, 0x2 ;  /* 0x000000340d0d7211 */ /* 0x000fe400078f10ff */
[----:B------:R-:W-:Y:S02]  /*0310*/  IADD3 R16, P1, R53, R2, RZ ;  /* 0x0000000235107210 */ /* 0x000fe40007f3e0ff */
[----:B------:R-:W-:Y:S01]  /*0320*/  SHF.R.S32.HI R12, RZ, 0x2, R13 ;  /* 0x00000002ff0c7819 */ /* 0x000fe2000001140d */
[----:B------:R-:W1:Y:S03]  /*0330*/  LDC.64 R20, c[0x0][0x220] ;  /* 0x00008800ff147b82 */ /* 0x000e660000000a00 */
[----:B------:R-:W-:Y:S01]  /*0340*/  IADD3 R13, R47, R12, RZ ;  /* 0x0000000c2f0d7210 */ /* 0x000fe20007ffe0ff */
[----:B------:R-:W-:-:S04]  /*0350*/  IMAD R12, R12, R3, R46 ;  /* 0x000000030c0c7224 */ /* 0x000fc800078e022e */
[----:B------:R-:W-:-:S05]  /*0360*/  IMAD R13, R13, 0x20, R0 ;  /* 0x000000200d0d7824 */ /* 0x000fca00078e0200 */
[----:B------:R-:W-:-:S05]  /*0370*/  SHF.L.U32 R13, R13, 0x1, RZ ;  /* 0x000000010d0d7819 */ /* 0x000fca00000006ff */
[----:B0-----:R-:W-:Y:S01]  /*0380*/  IMAD.WIDE R6, R13, 0x4, R6 ;  /* 0x000000040d067825 */ /* 0x001fe200078e0206 */
[----:B------:R-:W-:Y:S02]  /*0390*/  LEA.HI.X.SX32 R17, R53, R14, 0x1, P1 ;  /* 0x0000000e35117211 */ /* 0x000fe400008f0eff */
[C---:B------:R-:W-:Y:S02]  /*03a0*/  IADD3 R14, P1, R49.reuse, R16, RZ ;  /* 0x00000010310e7210 */ /* 0x040fe40007f3e0ff */
[----:B------:R-:W2:Y:S01]  /*03b0*/  LDG.E.64.CONSTANT R44, desc[UR8][R6.64] ;  /* 0x00000008062c7981 */ /* 0x000ea2000c1e9b00 */
[----:B------:R-:W-:Y:S01]  /*03c0*/  IMAD.SHL.U32 R13, R12, 0x2, RZ ;  /* 0x000000020c0d7824 */ /* 0x000fe200078e00ff */
[----:B------:R-:W-:Y:S02]  /*03d0*/  LEA.HI.X.SX32 R15, R49, R17, 0x1, P1 ;  /* 0x00000011310f7211 */ /* 0x000fe400008f0eff */
[----:B------:R-:W-:Y:S02]  /*03e0*/  CS2R R36, SRZ ;  /* 0x0000000000247805 */ /* 0x000fe4000001ff00 */
[----:B------:R-:W-:Y:S01]  /*03f0*/  ISETP.GE.AND P1, PT, R48, UR14, PT ;  /* 0x0000000e30007c0c */ /* 0x000fe2000bf26270 */
[----:B-1----:R-:W-:Y:S01]  /*0400*/  IMAD.WIDE R20, R13, 0x2, R20 ;  /* 0x000000020d147825 */ /* 0x002fe200078e0214 */
[----:B------:R-:W-:-:S02]  /*0410*/  LEA R50, P2, R16, UR12, 0x1 ;  /* 0x0000000c10327c11 */ /* 0x000fc4000f8408ff */
[----:B------:R-:W-:Y:S02]  /*0420*/  CS2R R38, SRZ ;  /* 0x0000000000267805 */ /* 0x000fe4000001ff00 */
[----:B------:R-:W-:Y:S01]  /*0430*/  LEA R58, P3, R14, UR12, 0x1 ;  /* 0x0000000c0e3a7c11 */ /* 0x000fe2000f8608ff */
[----:B------:R0:W3:Y:S01]  /*0440*/  LDG.E.CONSTANT R56, desc[UR8][R20.64] ;  /* 0x0000000814387981 */ /* 0x0000e2000c1e9900 */
[----:B------:R-:W-:Y:S02]  /*0450*/  LEA.HI.X R51, R16, UR13, R17, 0x1, P2 ;  /* 0x0000000d10337c11 */ /* 0x000fe400090f0c11 */
[----:B------:R-:W-:Y:S02]  /*0460*/  LEA.HI.X R59, R14, UR13, R15, 0x1, P3 ;  /* 0x0000000d0e3b7c11 */ /* 0x000fe400098f0c0f */
[----:B------:R-:W-:Y:S02]  /*0470*/  CS2R R40, SRZ ;  /* 0x0000000000287805 */ /* 0x000fe4000001ff00 */
[----:B------:R-:W-:Y:S01]  /*0480*/  CS2R R42, SRZ ;  /* 0x00000000002a7805 */ /* 0x000fe2000001ff00 */
[----:B------:R-:W4:Y:S04]  /*0490*/  @!P0 LDG.E.CONSTANT R36, desc[UR8][R50.64] ;  /* 0x0000000832248981 */ /* 0x000f28000c1e9900 */
        /* <DEDUP_REMOVED lines=9> */
[----:B------:R-:W-:Y:S01]  /*0530*/  CS2R R18, SRZ ;  /* 0x0000000000127805 */ /* 0x000fe2000001ff00 */
[----:B------:R-:W5:Y:S04]  /*0540*/  LDG.E.64.CONSTANT R6, desc[UR8][R6.64+0x100] ;  /* 0x0001000806067981 */ /* 0x000f68000c1e9b00 */
[----:B------:R-:W5:Y:S04]  /*0550*/  @!P0 LDG.E.CONSTANT R12, desc[UR8][R50.64+0x40] ;  /* 0x00004008320c8981 */ /* 0x000f68000c1e9900 */
[----:B------:R-:W5:Y:S04]  /*0560*/  @!P0 LDG.E.CONSTANT R14, desc[UR8][R50.64+0x50] ;  /* 0x00005008320e8981 */ /* 0x000f68000c1e9900 */
[----:B------:R-:W5:Y:S04]  /*0570*/  @!P1 LDG.E.CONSTANT R13, desc[UR8][R58.64+0x40] ;  /* 0x000040083a0d9981 */ /* 0x000f68000c1e9900 */
[----:B------:R-:W5:Y:S01]  /*0580*/  @!P1 LDG.E.CONSTANT R15, desc[UR8][R58.64+0x50] ;  /* 0x000050083a0f9981 */ /* 0x000f62000c1e9900 */
[----:B------:R-:W-:-:S02]  /*0590*/  CS2R R16, SRZ ;  /* 0x0000000000107805 */ /* 0x000fc4000001ff00 */
[----:B------:R-:W-:Y:S01]  /*05a0*/  LEA R54, P2, R5, R20, 0x1 ;  /* 0x0000001405367211 */ /* 0x000fe200078408ff */
[----:B------:R-:W5:Y:S04]  /*05b0*/  @!P0 LDG.E.CONSTANT R18, desc[UR8][R50.64+0x70] ;  /* 0x0000700832128981 */ /* 0x000f68000c1e9900 */
[----:B------:R-:W5:Y:S04]  /*05c0*/  @!P0 LDG.E.CONSTANT R16, desc[UR8][R50.64+0x60] ;  /* 0x0000600832108981 */ /* 0x000f68000c1e9900 */
[----:B------:R-:W5:Y:S04]  /*05d0*/  @!P1 LDG.E.CONSTANT R17, desc[UR8][R58.64+0x60] ;  /* 0x000060083a119981 */ /* 0x000f68000c1e9900 */
[----:B------:R-:W5:Y:S01]  /*05e0*/  @!P1 LDG.E.CONSTANT R19, desc[UR8][R58.64+0x70] ;  /* 0x000070083a139981 */ /* 0x000f62000c1e9900 */
[----:B------:R-:W-:-:S02]  /*05f0*/  IADD3.X R55, R21, R4, RZ, P2, !PT ;  /* 0x0000000415377210 */ /* 0x000fc400017fe4ff */
[----:B0-----:R-:W-:Y:S02]  /*0600*/  CS2R R20, SRZ ;  /* 0x0000000000147805 */ /* 0x001fe4000001ff00 */
[----:B------:R-:W-:Y:S01]  /*0610*/  CS2R R22, SRZ ;  /* 0x0000000000167805 */ /* 0x000fe2000001ff00 */
[----:B------:R0:W5:Y:S01]  /*0620*/  LDG.E.CONSTANT R54, desc[UR8][R54.64] ;  /* 0x0000000836367981 */ /* 0x000162000c1e9900 */
        /* <DEDUP_REMOVED lines=21> */
[----:B------:R-:W5:Y:S01]  /*0780*/  @!P1 LDG.E.CONSTANT R35, desc[UR8][R58.64+0xf0] ;  /* 0x0000f0083a239981 */ /* 0x000f62000c1e9900 */
[----:B0-----:R-:W-:Y:S01]  /*0790*/  MOV R55, 0x43004300 ;  /* 0x4300430000377802 */ /* 0x001fe20000000f00 */
[----:B------:R-:W-:Y:S01]  /*07a0*/  IMAD.MOV.U32 R57, RZ, RZ, 0x3f80 ;  /* 0x00003f80ff397424 */ /* 0x000fe200078e00ff */
[----:B------:R-:W-:Y:S05]  /*07b0*/  WARPSYNC.ALL ;  /* 0x0000000000007948 */ /* 0x000fea0003800000 */
[----:B------:R-:W-:Y:S01]  /*07c0*/  VIADD R52, R52, 0x40 ;  /* 0x0000004034347836 */ /* 0x000fe20000000000 */
[----:B--2---:R-:W-:-:S02]  /*07d0*/  SHF.R.U32.HI R60, RZ, 0x4, R44 ;  /* 0x00000004ff3c7819 */ /* 0x004fc4000001162c */
[--C-:B-1----:R-:W-:Y:S02]  /*07e0*/  LOP3.LUT R50, R44, 0xf000f, R55.reuse, 0xea, !PT ;  /* 0x000f000f2c327812 */ /* 0x102fe400078eea37 */
[----:B------:R-:W-:-:S03]  /*07f0*/  LOP3.LUT R60, R60, 0xf000f, R55, 0xea, !PT ;  /* 0x000f000f3c3c7812 */ /* 0x000fc600078eea37 */
[-C--:B------:R-:W-:Y:S02]  /*0800*/  HFMA2.BF16_V2 R50, R50, R57.reuse.H0_H0, -136, -136 ;  /* 0xc308c30832327431 */ /* 0x080fe40000240039 */
[----:B------:R-:W-:Y:S02]  /*0810*/  HFMA2.BF16_V2 R51, R60, R57.H0_H0, -136, -136 ;  /* 0xc308c3083c337431 */ /* 0x000fe40000240039 */
[-CC-:B---3--:R-:W-:Y:S02]  /*0820*/  HFMA2.BF16_V2 R50, R50, R56.reuse.H0_H0, R56.reuse.H1_H1 ;  /* 0x2000003832327231 */ /* 0x188fe40000260038 */
        /* <DEDUP_REMOVED lines=10> */
[----:B------:R-:W-:-:S06]  /*08d0*/  SHF.R.U32.HI R44, RZ, 0x4, R45 ;  /* 0x00000004ff2c7819 */ /* 0x000fcc000001162d */
[----:B-----5:R-:W-:Y:S07]  /*08e0*/  HMMA.16816.F32.BF16 R40, R40, R50, RZ ;  /* 0x000000322828723c */ /* 0x020fee00000418ff */
[--C-:B------:R-:W-:Y:S02]  /*08f0*/  LOP3.LUT R50, R44, 0xf000f, R55.reuse, 0xea, !PT ;  /* 0x000f000f2c327812 */ /* 0x100fe400078eea37 */
[----:B------:R-:W-:-:S03]  /*0900*/  LOP3.LUT R44, R45, 0xf000f, R55, 0xea, !PT ;  /* 0x000f000f2d2c7812 */ /* 0x000fc600078eea37 */
[-C--:B------:R-:W-:Y:S02]  /*0910*/  HFMA2.BF16_V2 R51, R50, R57.reuse.H0_H0, -136, -136 ;  /* 0xc308c30832337431 */ /* 0x080fe40000240039 */
[----:B------:R-:W-:Y:S02]  /*0920*/  HFMA2.BF16_V2 R44, R44, R57.H0_H0, -136, -136 ;  /* 0xc308c3082c2c7431 */ /* 0x000fe40000240039 */
[-CC-:B------:R-:W-:Y:S02]  /*0930*/  HFMA2.BF16_V2 R51, R51, R56.reuse.H0_H0, R56.reuse.H1_H1 ;  /* 0x2000003833337231 */ /* 0x180fe40000260038 */
[----:B------:R-:W-:Y:S01]  /*0940*/  HFMA2.BF16_V2 R50, R44, R56.H0_H0, R56.H1_H1 ;  /* 0x200000382c327231 */ /* 0x000fe20000260038 */
[----:B------:R-:W-:-:S06]  /*0950*/  SHF.R.U32.HI R44, RZ, 0x8, R45 ;  /* 0x00000008ff2c7819 */ /* 0x000fcc000001162d */
[----:B------:R-:W-:Y:S01]  /*0960*/  HMMA.16816.F32.BF16 R12, R12, R50, RZ ;  /* 0x000000320c0c723c */ /* 0x000fe200000418ff */
[----:B------:R-:W-:-:S06]  /*0970*/  LOP3.LUT R44, R44, 0xf000f, R55, 0xea, !PT ;  /* 0x000f000f2c2c7812 */ /* 0x000fcc00078eea37 */
[----:B------:R-:W-:-:S04]  /*0980*/  SHF.R.U32.HI R50, RZ, 0xc, R45 ;  /* 0x0000000cff327819 */ /* 0x000fc8000001162d */
[----:B------:R-:W-:Y:S01]  /*0990*/  LOP3.LUT R50, R50, 0xf000f, R55, 0xea, !PT ;  /* 0x000f000f32327812 */ /* 0x000fe200078eea37 */
[----:B------:R-:W-:-:S04]  /*09a0*/  HFMA2.BF16_V2 R44, R44, R57.H0_H0, -136, -136 ;  /* 0xc308c3082c2c7431 */ /* 0x000fc80000240039 */
[----:B------:R-:W-:Y:S02]  /*09b0*/  HFMA2.BF16_V2 R45, R50, R57.H0_H0, -136, -136 ;  /* 0xc308c308322d7431 */ /* 0x000fe40000240039 */
[-CC-:B------:R-:W-:Y:S02]  /*09c0*/  HFMA2.BF16_V2 R44, R44, R56.reuse.H0_H0, R56.reuse.H1_H1 ;  /* 0x200000382c2c7231 */ /* 0x180fe40000260038 */
[----:B------:R-:W-:Y:S01]  /*09d0*/  HFMA2.BF16_V2 R45, R45, R56.H0_H0, R56.H1_H1 ;  /* 0x200000382d2d7231 */ /* 0x000fe20000260038 */
[----:B------:R-:W-:-:S04]  /*09e0*/  SHF.R.U32.HI R50, RZ, 0x4, R6 ;  /* 0x00000004ff327819 */ /* 0x000fc80000011606 */
[----:B------:R-:W-:Y:S02]  /*09f0*/  LOP3.LUT R50, R50, 0xf000f, R55, 0xea, !PT ;  /* 0x000f000f32327812 */ /* 0x000fe400078eea37 */
[----:B------:R-:W-:Y:S01]  /*0a00*/  HMMA.16816.F32.BF16 R16, R16, R44, RZ ;  /* 0x0000002c1010723c */ /* 0x000fe200000418ff */
[----:B------:R-:W-:-:S06]  /*0a10*/  SHF.R.U32.HI R56, RZ, 0x8, R6 ;  /* 0x00000008ff387819 */ /* 0x000fcc0000011606 */
[----:B------:R-:W-:Y:S01]  /*0a20*/  LOP3.LUT R44, R6, 0xf000f, R55, 0xea, !PT ;  /* 0x000f000f062c7812 */ /* 0x000fe200078eea37 */
[----:B------:R-:W-:Y:S01]  /*0a30*/  HFMA2.BF16_V2 R45, R50, R57.H0_H0, -136, -136 ;  /* 0xc308c308322d7431 */ /* 0x000fe20000240039 */
[----:B------:R-:W-:-:S03]  /*0a40*/  SHF.R.U32.HI R6, RZ, 0xc, R6 ;  /* 0x0000000cff067819 */ /* 0x000fc60000011606 */
[-C--:B------:R-:W-:Y:S01]  /*0a50*/  HFMA2.BF16_V2 R44, R44, R57.reuse.H0_H0, -136, -136 ;  /* 0xc308c3082c2c7431 */ /* 0x080fe20000240039 */
[--C-:B------:R-:W-:Y:S01]  /*0a60*/  LOP3.LUT R56, R56, 0xf000f, R55.reuse, 0xea, !PT ;  /* 0x000f000f38387812 */ /* 0x100fe200078eea37 */
[-CC-:B------:R-:W-:Y:S01]  /*0a70*/  HFMA2.BF16_V2 R45, R45, R54.reuse.H0_H0, R54.reuse.H1_H1 ;  /* 0x200000362d2d7231 */ /* 0x180fe20000260036 */
[----:B------:R-:W-:Y:S01]  /*0a80*/  LOP3.LUT R6, R6, 0xf000f, R55, 0xea, !PT ;  /* 0x000f000f06067812 */ /* 0x000fe200078eea37 */
[----:B------:R-:W-:Y:S02]  /*0a90*/  HFMA2.BF16_V2 R44, R44, R54.H0_H0, R54.H1_H1 ;  /* 0x200000362c2c7231 */ /* 0x000fe40000260036 */
[-C--:B------:R-:W-:Y:S02]  /*0aa0*/  HFMA2.BF16_V2 R56, R56, R57.reuse.H0_H0, -136, -136 ;  /* 0xc308c30838387431 */ /* 0x080fe40000240039 */
[----:B------:R-:W-:-:S03]  /*0ab0*/  HFMA2.BF16_V2 R6, R6, R57.H0_H0, -136, -136 ;  /* 0xc308c30806067431 */ /* 0x000fc60000240039 */
[----:B------:R-:W-:Y:S01]  /*0ac0*/  HMMA.16816.F32.BF16 R20, R20, R44, RZ ;  /* 0x0000002c1414723c */ /* 0x000fe200000418ff */
[----:B------:R-:W-:-:S06]  /*0ad0*/  SHF.R.U32.HI R50, RZ, 0x4, R7 ;  /* 0x00000004ff327819 */ /* 0x000fcc0000011607 */
[-CC-:B------:R-:W-:Y:S02]  /*0ae0*/  HFMA2.BF16_V2 R44, R56, R54.reuse.H0_H0, R54.reuse.H1_H1 ;  /* 0x20000036382c7231 */ /* 0x180fe40000260036 */
[----:B------:R-:W-:Y:S01]  /*0af0*/  HFMA2.BF16_V2 R45, R6, R54.H0_H0, R54.H1_H1 ;  /* 0x20000036062d7231 */ /* 0x000fe20000260036 */
[--C-:B------:R-:W-:Y:S02]  /*0b00*/  LOP3.LUT R6, R7, 0xf000f, R55.reuse, 0xea, !PT ;  /* 0x000f000f07067812 */ /* 0x100fe400078eea37 */
[----:B------:R-:W-:Y:S02]  /*0b10*/  LOP3.LUT R50, R50, 0xf000f, R55, 0xea, !PT ;  /* 0x000f000f32327812 */ /* 0x000fe400078eea37 */
[----:B------:R-:W-:Y:S02]  /*0b20*/  SHF.R.U32.HI R56, RZ, 0xc, R7 ;  /* 0x0000000cff387819 */ /* 0x000fe40000011607 */
[----:B------:R-:W-:Y:S01]  /*0b30*/  HMMA.16816.F32.BF16 R24, R24, R44, RZ ;  /* 0x0000002c1818723c */ /* 0x000fe200000418ff */
[----:B------:R-:W-:Y:S01]  /*0b40*/  HFMA2.BF16_V2 R6, R6, R57.H0_H0, -136, -136 ;  /* 0xc308c30806067431 */ /* 0x000fe20000240039 */
[----:B------:R-:W-:-:S05]  /*0b50*/  LOP3.LUT R56, R56, 0xf000f, R55, 0xea, !PT ;  /* 0x000f000f38387812 */ /* 0x000fca00078eea37 */
[----:B------:R-:W-:Y:S01]  /*0b60*/  SHF.R.U32.HI R44, RZ, 0x8, R7 ;  /* 0x00000008ff2c7819 */ /* 0x000fe20000011607 */
[----:B------:R-:W-:-:S03]  /*0b70*/  HFMA2.BF16_V2 R7, R50, R57.H0_H0, -136, -136 ;  /* 0xc308c30832077431 */ /* 0x000fc60000240039 */
[----:B------:R-:W-:Y:S01]  /*0b80*/  LOP3.LUT R44, R44, 0xf000f, R55, 0xea, !PT ;  /* 0x000f000f2c2c7812 */ /* 0x000fe200078eea37 */
[-CC-:B------:R-:W-:Y:S02]  /*0b90*/  HFMA2.BF16_V2 R6, R6, R54.reuse.H0_H0, R54.reuse.H1_H1 ;  /* 0x2000003606067231 */ /* 0x180fe40000260036 */
[-CC-:B------:R-:W-:Y:S02]  /*0ba0*/  HFMA2.BF16_V2 R7, R7, R54.reuse.H0_H0, R54.reuse.H1_H1 ;  /* 0x2000003607077231 */ /* 0x180fe40000260036 */
[-C--:B------:R-:W-:Y:S02]  /*0bb0*/  HFMA2.BF16_V2 R44, R44, R57.reuse.H0_H0, -136, -136 ;  /* 0xc308c3082c2c7431 */ /* 0x080fe40000240039 */
[----:B------:R-:W-:Y:S02]  /*0bc0*/  HFMA2.BF16_V2 R56, R56, R57.H0_H0, -136, -136 ;  /* 0xc308c30838387431 */ /* 0x000fe40000240039 */
[----:B------:R-:W-:Y:S01]  /*0bd0*/  FADD.FTZ R45, R36, R8 ;  /* 0x00000008242d7221 */ /* 0x000fe20000010000 */
[----:B------:R-:W-:Y:S01]  /*0be0*/  FADD.FTZ R36, R37, R9 ;  /* 0x0000000925247221 */ /* 0x000fe20000010000 */
[----:B------:R-:W-:-:S02]  /*0bf0*/  HFMA2.BF16_V2 R8, R44, R54.H0_H0, R54.H1_H1 ;  /* 0x200000362c087231 */ /* 0x000fc40000260036 */
[----:B------:R-:W-:Y:S01]  /*0c00*/  HFMA2.BF16_V2 R9, R56, R54.H0_H0, R54.H1_H1 ;  /* 0x2000003638097231 */ /* 0x000fe20000260036 */
[----:B------:R-:W-:Y:S01]  /*0c10*/  HMMA.16816.F32.BF16 R28, R28, R6, RZ ;  /* 0x000000061c1c723c */ /* 0x000fe200000418ff */
[----:B------:R-:W-:Y:S01]  /*0c20*/  FADD.FTZ R45, R40, R45 ;  /* 0x0000002d282d7221 */ /* 0x000fe20000010000 */
[----:B------:R-:W-:-:S05]  /*0c30*/  FADD.FTZ R36, R41, R36 ;  /* 0x0000002429247221 */ /* 0x000fca0000010000 */
[----:B------:R-:W-:Y:S01]  /*0c40*/  FADD.FTZ R7, R38, R10 ;  /* 0x0000000a26077221 */ /* 0x000fe20000010000 */
[----:B------:R-:W-:Y:S01]  /*0c50*/  FADD.FTZ R6, R39, R11 ;  /* 0x0000000b27067221 */ /* 0x000fe20000010000 */
[----:B------:R-:W-:Y:S02]  /*0c60*/  HMMA.16816.F32.BF16 R32, R32, R8, RZ ;  /* 0x000000082020723c */ /* 0x000fe400000418ff */
        /* <DEDUP_REMOVED lines=10> */
[----:B------:R-:W-:Y:S01]  /*0d10*/  ISETP.GE.AND P1, PT, R52, UR4, PT ;  /* 0x0000000434007c0c */ /* 0x000fe2000bf26270 */
        /* <DEDUP_REMOVED lines=18> */
.L_x_28:
        /* <DEDUP_REMOVED lines=11> */
[----:B------:R-:W0:Y:S01]  /*0ef0*/  S2UR UR5, SR_CTAID.Y ;  /* 0x00000000000579c3 */ /* 0x000e220000002600 */
[----:B------:R-:W1:Y:S01]  /*0f00*/  S2R R16, SR_CTAID.Z ;  /* 0x0000000000107919 */ /* 0x000e620000002700 */
[----:B------:R-:W-:Y:S01]  /*0f10*/  SHF.R.S32.HI R7, RZ, 0x1f, R12 ;  /* 0x0000001fff077819 */ /* 0x000fe2000001140c */
[----:B------:R-:W-:Y:S01]  /*0f20*/  ULDC.64 UR10, c[0x0][0x210] ;  /* 0x00008400000a7ab9 */ /* 0x000fe20000000a00 */
[----:B------:R-:W-:Y:S02]  /*0f30*/  SHF.R.S32.HI R6, RZ, 0x1f, R15 ;  /* 0x0000001fff067819 */ /* 0x000fe4000001140f */
[----:B------:R-:W-:Y:S02]  /*0f40*/  LEA.HI R13, R7, R12, RZ, 0x2 ;  /* 0x0000000c070d7211 */ /* 0x000fe400078f10ff */
[----:B------:R-:W0:Y:S01]  /*0f50*/  LDC R20, c[0x0][0x240] ;  /* 0x00009000ff147b82 */ /* 0x000e220000000800 */
[----:B------:R-:W-:Y:S02]  /*0f60*/  LEA.HI R14, R6, R15, RZ, 0x2 ;  /* 0x0000000f060e7211 */ /* 0x000fe400078f10ff */
[----:B------:R-:W-:-:S02]  /*0f70*/  SHF.R.S32.HI R17, RZ, 0x1f, R0 ;  /* 0x0000001fff117819 */ /* 0x000fc40000011400 */
[----:B------:R-:W-:Y:S02]  /*0f80*/  SHF.R.S32.HI R13, RZ, 0x2, R13 ;  /* 0x00000002ff0d7819 */ /* 0x000fe4000001140d */
[----:B------:R-:W-:Y:S01]  /*0f90*/  SHF.R.S32.HI R18, RZ, 0x2, R14 ;  /* 0x00000002ff127819 */ /* 0x000fe2000001140e */
[----:B------:R-:W2:Y:S01]  /*0fa0*/  LDC R19, c[0x0][0x238] ;  /* 0x00008e00ff137b82 */ /* 0x000ea20000000800 */
[----:B------:R-:W-:-:S04]  /*0fb0*/  LEA.HI R17, R17, R0, RZ, 0x2 ;  /* 0x0000000011117211 */ /* 0x000fc800078f10ff */
[----:B------:R-:W-:Y:S02]  /*0fc0*/  LOP3.LUT R15, R17, 0x7ffffffc, RZ, 0xc0, !PT ;  /* 0x7ffffffc110f7812 */ /* 0x000fe400078ec0ff */
[----:B------:R-:W-:Y:S01]  /*0fd0*/  SHF.R.S32.HI R17, RZ, 0x2, R17 ;  /* 0x00000002ff117819 */ /* 0x000fe20000011411 */
[----:B------:R-:W3:Y:S01]  /*0fe0*/  LDC.64 R4, c[0x0][0x218] ;  /* 0x00008600ff047b82 */ /* 0x000ee20000000a00 */
[----:B------:R-:W-:-:S04]  /*0ff0*/  IADD3 R15, -R15, R0, RZ ;  /* 0x000000000f0f7210 */ /* 0x000fc80007ffe1ff */
[----:B------:R-:W-:Y:S01]  /*1000*/  LEA R12, R12, R15, 0x3 ;  /* 0x0000000f0c0c7211 */ /* 0x000fe200078e18ff */
[----:B0-----:R-:W-:Y:S02]  /*1010*/  IMAD R14, R13, R20, UR5 ;  /* 0x000000050d0e7e24 */ /* 0x001fe4000f8e0214 */
[----:B------:R-:W0:Y:S01]  /*1020*/  LDC.64 R6, c[0x0][0x220] ;  /* 0x00008800ff067b82 */ /* 0x000e220000000a00 */
[----:B------:R-:W-:Y:S01]  /*1030*/  IMAD R13, R18, UR5, R13 ;  /* 0x00000005120d7c24 */ /* 0x000fe2000f8e020d */
[----:B------:R-:W-:Y:S01]  /*1040*/  SHF.L.U32 R12, R12, 0x1, RZ ;  /* 0x000000010c0c7819 */ /* 0x000fe200000006ff */
[----:B-1----:R-:W-:Y:S01]  /*1050*/  IMAD R18, R16, 0x10, R17 ;  /* 0x0000001010127824 */ /* 0x002fe200078e0211 */
[----:B------:R-:W-:Y:S01]  /*1060*/  LEA R14, R14, R17, 0x3 ;  /* 0x000000110e0e7211 */ /* 0x000fe200078e18ff */
[----:B------:R-:W-:Y:S01]  /*1070*/  IMAD R13, R13, 0x20, R0 ;  /* 0x000000200d0d7824 */ /* 0x000fe200078e0200 */
[----:B------:R-:W-:Y:S01]  /*1080*/  ULDC UR5, c[0x0][0x230] ;  /* 0x00008c0000057ab9 */ /* 0x000fe20000000800 */
[----:B--2---:R-:W-:-:S02]  /*1090*/  IMAD R17, R18, R19, RZ ;  /* 0x0000001312117224 */ /* 0x004fc400078e02ff */
[----:B------:R-:W-:Y:S01]  /*10a0*/  IMAD.SHL.U32 R15, R14, 0x2, RZ ;  /* 0x000000020e0f7824 */ /* 0x000fe200078e00ff */
[----:B------:R-:W-:Y:S02]  /*10b0*/  SHF.L.U32 R13, R13, 0x1, RZ ;  /* 0x000000010d0d7819 */ /* 0x000fe400000006ff */
[----:B------:R-:W-:Y:S02]  /*10c0*/  SHF.R.S32.HI R14, RZ, 0x1f, R12 ;  /* 0x0000001fff0e7819 */ /* 0x000fe4000001140c */
[----:B------:R-:W-:Y:S01]  /*10d0*/  IADD3 R16, P1, R17, R12, RZ ;  /* 0x0000000c11107210 */ /* 0x000fe20007f3e0ff */
[----:B---3--:R-:W-:Y:S01]  /*10e0*/  IMAD.WIDE R4, R13, 0x4, R4 ;  /* 0x000000040d047825 */ /* 0x008fe200078e0204 */
[----:B------:R-:W-:Y:S02]  /*10f0*/  SHF.L.U32 R13, R19, 0x3, RZ ;  /* 0x00000003130d7819 */ /* 0x000fe400000006ff */
[----:B------:R-:W-:Y:S02]  /*1100*/  LEA.HI.X.SX32 R17, R17, R14, 0x1, P1 ;  /* 0x0000000e11117211 */ /* 0x000fe400008f0eff */
[----:B------:R1:W2:Y:S01]  /*1110*/  LDG.E.64.CONSTANT R26, desc[UR8][R4.64] ;  /* 0x00000008041a7981 */ /* 0x0002a2000c1e9b00 */
[----:B------:R-:W-:-:S02]  /*1120*/  IADD3 R14, R18, 0x8, RZ ;  /* 0x00000008120e7810 */ /* 0x000fc40007ffe0ff */
[----:B------:R-:W-:Y:S01]  /*1130*/  IADD3 R12, P2, R13, R16, RZ ;  /* 0x000000100d0c7210 */ /* 0x000fe20007f5e0ff */
[----:B0-----:R-:W-:Y:S01]  /*1140*/  IMAD.WIDE R6, R15, 0x2, R6 ;  /* 0x000000020f067825 */ /* 0x001fe200078e0206 */
[----:B------:R-:W-:Y:S02]  /*1150*/  ISETP.GE.AND P3, PT, R18, UR5, PT ;  /* 0x0000000512007c0c */ /* 0x000fe4000bf66270 */
[----:B------:R-:W-:Y:S02]  /*1160*/  ISETP.GE.AND P4, PT, R14, UR5, PT ;  /* 0x000000050e007c0c */ /* 0x000fe4000bf86270 */
[----:B------:R-:W-:Y:S01]  /*1170*/  LEA.HI.X.SX32 R13, R13, R17, 0x1, P2 ;  /* 0x000000110d0d7211 */ /* 0x000fe200010f0eff */
[----:B------:R0:W3:Y:S01]  /*1180*/  LDG.E.CONSTANT R24, desc[UR8][R6.64] ;  /* 0x0000000806187981 */ /* 0x0000e2000c1e9900 */
[----:B------:R-:W-:Y:S02]  /*1190*/  LEA R28, P1, R16, UR10, 0x1 ;  /* 0x0000000a101c7c11 */ /* 0x000fe4000f8208ff */
[----:B------:R-:W-:-:S02]  /*11a0*/  LEA R30, P2, R12, UR10, 0x1 ;  /* 0x0000000a0c1e7c11 */ /* 0x000fc4000f8408ff */
[----:B------:R-:W-:Y:S02]  /*11b0*/  CS2R R20, SRZ ;  /* 0x0000000000147805 */ /* 0x000fe4000001ff00 */
[----:B------:R-:W-:Y:S02]  /*11c0*/  CS2R R22, SRZ ;  /* 0x0000000000167805 */ /* 0x000fe4000001ff00 */
[----:B------:R-:W-:Y:S02]  /*11d0*/  LEA.HI.X R29, R16, UR11, R17, 0x1, P1 ;  /* 0x0000000b101d7c11 */ /* 0x000fe400088f0c11 */
[----:B------:R-:W-:Y:S02]  /*11e0*/  LEA.HI.X R31, R12, UR11, R13, 0x1, P2 ;  /* 0x0000000b0c1f7c11 */ /* 0x000fe400090f0c0d */
        /* <DEDUP_REMOVED lines=8> */
[----:B------:R-:W5:Y:S01]  /*1270*/  @!P3 LDG.E.CONSTANT R16, desc[UR8][R28.64+0x20] ;  /* 0x000020081c10b981 */ /* 0x000f62000c1e9900 */
[----:B-1----:R-:W-:Y:S02]  /*1280*/  CS2R R4, SRZ ;  /* 0x0000000000047805 */ /* 0x002fe4000001ff00 */
        /* <DEDUP_REMOVED lines=16> */
[----:B------:R-:W-:Y:S02]  /*1390*/  LOP3.LUT R32, R26, 0xf000f, R40, 0xea, !PT ;  /* 0x000f000f1a207812 */ /* 0x000fe400078eea28 */
[--C-:B------:R-:W-:Y:S02]  /*13a0*/  SHF.R.U32.HI R34, RZ, 0x8, R26.reuse ;  /* 0x00000008ff227819 */ /* 0x100fe4000001161a */
[----:B------:R-:W-:Y:S02]  /*13b0*/  SHF.R.U32.HI R35, RZ, 0xc, R26 ;  /* 0x0000000cff237819 */ /* 0x000fe4000001161a */
[--C-:B------:R-:W-:Y:S01]  /*13c0*/  LOP3.LUT R26, R33, 0xf000f, R40.reuse, 0xea, !PT ;  /* 0x000f000f211a7812 */ /* 0x100fe200078eea28 */
[-C--:B------:R-:W-:Y:S01]  /*13d0*/  HFMA2.BF16_V2 R32, R32, R25.reuse.H0_H0, -136, -136 ;  /* 0xc308c30820207431 */ /* 0x080fe20000240019 */
[--C-:B0-----:R-:W-:Y:S02]  /*13e0*/  SHF.R.U32.HI R29, RZ, 0x4, R27.reuse ;  /* 0x00000004ff1d7819 */ /* 0x101fe4000001161b */
[--C-:B------:R-:W-:Y:S01]  /*13f0*/  LOP3.LUT R34, R34, 0xf000f, R40.reuse, 0xea, !PT ;  /* 0x000f000f22227812 */ /* 0x100fe200078eea28 */
[-C--:B------:R-:W-:Y:S01]  /*1400*/  HFMA2.BF16_V2 R26, R26, R25.reuse.H0_H0, -136, -136 ;  /* 0xc308c3081a1a7431 */ /* 0x080fe20000240019 */
[--C-:B------:R-:W-:Y:S01]  /*1410*/  LOP3.LUT R28, R35, 0xf000f, R40.reuse, 0xea, !PT ;  /* 0x000f000f231c7812 */ /* 0x100fe200078eea28 */
[-CC-:B---3--:R-:W-:Y:S01]  /*1420*/  HFMA2.BF16_V2 R32, R32, R24.reuse.H0_H0, R24.reuse.H1_H1 ;  /* 0x2000001820207231 */ /* 0x188fe20000260018 */
[--C-:B------:R-:W-:Y:S01]  /*1430*/  LOP3.LUT R36, R27, 0xf000f, R40.reuse, 0xea, !PT ;  /* 0x000f000f1b247812 */ /* 0x100fe200078eea28 */
[----:B------:R-:W-:Y:S01]  /*1440*/  HFMA2.BF16_V2 R33, R26, R24.H0_H0, R24.H1_H1 ;  /* 0x200000181a217231 */ /* 0x000fe20000260018 */
[--C-:B------:R-:W-:Y:S01]  /*1450*/  SHF.R.U32.HI R37, RZ, 0x8, R27.reuse ;  /* 0x00000008ff257819 */ /* 0x100fe2000001161b */
[-C--:B------:R-:W-:Y:S01]  /*1460*/  HFMA2.BF16_V2 R34, R34, R25.reuse.H0_H0, -136, -136 ;  /* 0xc308c30822227431 */ /* 0x080fe20000240019 */
[----:B------:R-:W-:Y:S01]  /*1470*/  SHF.R.U32.HI R27, RZ, 0xc, R27 ;  /* 0x0000000cff1b7819 */ /* 0x000fe2000001161b */
[----:B------:R-:W-:Y:S01]  /*1480*/  HFMA2.BF16_V2 R28, R28, R25.H0_H0, -136, -136 ;  /* 0xc308c3081c1c7431 */ /* 0x000fe20000240019 */
[----:B-1----:R-:W-:-:S02]  /*1490*/  LOP3.LUT R30, R29, 0xf000f, R40, 0xea, !PT ;  /* 0x000f000f1d1e7812 */ /* 0x002fc400078eea28 */
[--C-:B------:R-:W-:Y:S01]  /*14a0*/  LOP3.LUT R38, R37, 0xf000f, R40.reuse, 0xea, !PT ;  /* 0x000f000f25267812 */ /* 0x100fe200078eea28 */
[-C--:B------:R-:W-:Y:S01]  /*14b0*/  HFMA2.BF16_V2 R36, R36, R25.reuse.H0_H0, -136, -136 ;  /* 0xc308c30824247431 */ /* 0x080fe20000240019 */
[----:B------:R-:W-:Y:S01]  /*14c0*/  LOP3.LUT R40, R27, 0xf000f, R40, 0xea, !PT ;  /* 0x000f000f1b287812 */ /* 0x000fe200078eea28 */
[-CC-:B------:R-:W-:Y:S02]  /*14d0*/  HFMA2.BF16_V2 R34, R34, R24.reuse.H0_H0, R24.reuse.H1_H1 ;  /* 0x2000001822227231 */ /* 0x180fe40000260018 */
[----:B------:R-:W-:Y:S02]  /*14e0*/  HFMA2.BF16_V2 R35, R28, R24.H0_H0, R24.H1_H1 ;  /* 0x200000181c237231 */ /* 0x000fe40000260018 */
[-C--:B------:R-:W-:Y:S01]  /*14f0*/  HFMA2.BF16_V2 R30, R30, R25.reuse.H0_H0, -136, -136 ;  /* 0xc308c3081e1e7431 */ /* 0x080fe20000240019 */
[----:B----4-:R-:W-:Y:S01]  /*1500*/  HMMA.16816.F32.BF16 R20, R20, R32, RZ ;  /* 0x000000201414723c */ /* 0x010fe200000418ff */
[-C--:B------:R-:W-:Y:S02]  /*1510*/  HFMA2.BF16_V2 R38, R38, R25.reuse.H0_H0, -136, -136 ;  /* 0xc308c30826267431 */ /* 0x080fe40000240019 */
[----:B------:R-:W-:-:S02]  /*1520*/  HFMA2.BF16_V2 R25, R40, R25.H0_H0, -136, -136 ;  /* 0xc308c30828197431 */ /* 0x000fc40000240019 */
[-CC-:B------:R-:W-:Y:S02]  /*1530*/  HFMA2.BF16_V2 R36, R36, R24.reuse.H0_H0, R24.reuse.H1_H1 ;  /* 0x2000001824247231 */ /* 0x180fe40000260018 */
[-CC-:B------:R-:W-:Y:S02]  /*1540*/  HFMA2.BF16_V2 R37, R30, R24.reuse.H0_H0, R24.reuse.H1_H1 ;  /* 0x200000181e257231 */ /* 0x180fe40000260018 */
[-CC-:B------:R-:W-:Y:S02]  /*1550*/  HFMA2.BF16_V2 R38, R38, R24.reuse.H0_H0, R24.reuse.H1_H1 ;  /* 0x2000001826267231 */ /* 0x180fe40000260018 */
[----:B------:R-:W-:Y:S01]  /*1560*/  HFMA2.BF16_V2 R39, R25, R24.H0_H0, R24.H1_H1 ;  /* 0x2000001819277231 */ /* 0x000fe20000260018 */
[----:B-----5:R-:W-:Y:S06]  /*1570*/  HMMA.16816.F32.BF16 R16, R16, R34, RZ ;  /* 0x000000221010723c */ /* 0x020fec00000418ff */
[----:B------:R-:W-:Y:S06]  /*1580*/  HMMA.16816.F32.BF16 R12, R12, R36, RZ ;  /* 0x000000240c0c723c */ /* 0x000fec00000418ff */
[----:B------:R-:W-:Y:S01]  /*1590*/  FADD.FTZ R25, R8, R20 ;  /* 0x0000001408197221 */ /* 0x000fe20000010000 */
[----:B------:R-:W-:Y:S01]  /*15a0*/  FADD.FTZ R8, R9, R21 ;  /* 0x0000001509087221 */ /* 0x000fe20000010000 */
[----:B------:R-:W-:Y:S01]  /*15b0*/  FADD.FTZ R9, R10, R22 ;  /* 0x000000160a097221 */ /* 0x000fe20000010000 */
[----:B------:R-:W-:Y:S01]  /*15c0*/  HMMA.16816.F32.BF16 R4, R4, R38, RZ ;  /* 0x000000260404723c */ /* 0x000fe200000418ff */
[----:B------:R-:W-:-:S08]  /*15d0*/  FADD.FTZ R10, R11, R23 ;  /* 0x000000170b0a7221 */ /* 0x000fd00000010000 */
        /* <DEDUP_REMOVED lines=12> */
.L_x_30:
        /* <DEDUP_REMOVED lines=13> */
[----:B------:R-:W3:Y:S02]  /*1770*/  S2R R38, SR_CTAID.Y ;  /* 0x0000000000267919 */ /* 0x000ee40000002600 */
[----:B------:R-:W-:Y:S01]  /*1780*/  IMAD.IADD R37, R0, 0x1, -R37 ;  /* 0x0000000100257824 */ /* 0x000fe200078e0a25 */
[----:B------:R-:W4:Y:S04]  /*1790*/  LDS.128 R24, [R36+0x400] ;  /* 0x0004000024187984 */ /* 0x000f280000000c00 */
[----:B------:R-:W5:Y:S04]  /*17a0*/  LDS.128 R20, [R36+0x600] ;  /* 0x0006000024147984 */ /* 0x000f680000000c00 */
[----:B------:R-:W5:Y:S04]  /*17b0*/  LDS.128 R16, [R36+0x800] ;  /* 0x0008000024107984 */ /* 0x000f680000000c00 */
[----:B------:R-:W5:Y:S04]  /*17c0*/  LDS.128 R12, [R36+0xa00] ;  /* 0x000a0000240c7984 */ /* 0x000f680000000c00 */
[----:B------:R-:W5:Y:S01]  /*17d0*/  LDS.128 R4, [R36+0xc00] ;  /* 0x000c000024047984 */ /* 0x000f620000000c00 */
[----:B0-----:R-:W-:-:S02]  /*17e0*/  LEA R0, R2, R3, 0x4 ;  /* 0x0000000302007211 */ /* 0x001fc400078e20ff */
[----:B------:R-:W0:Y:S01]  /*17f0*/  LDC.64 R2, c[0x0][0x230] ;  /* 0x00008c00ff027b82 */ /* 0x000e220000000a00 */
[----:B------:R-:W0:Y:S01]  /*1800*/  LDS.128 R8, [R36+0xe00] ;  /* 0x000e000024087984 */ /* 0x000e220000000c00 */
[----:B---3--:R-:W-:Y:S01]  /*1810*/  LEA R38, R38, R37, 0x2 ;  /* 0x0000002526267211 */ /* 0x008fe200078e10ff */
        /* <DEDUP_REMOVED lines=8> */
[----:B----4-:R-:W-:Y:S01]  /*18a0*/  FADD.FTZ R37, R37, R24 ;  /* 0x0000001825257221 */ /* 0x010fe20000010000 */
[----:B------:R-:W-:-:S02]  /*18b0*/  FADD.FTZ R32, R32, R25 ;  /* 0x0000001920207221 */ /* 0x000fc40000010000 */
        /* <DEDUP_REMOVED lines=9> */
[----:B0-----:R-:W-:Y:S01]  /*1950*/  ISETP.GE.AND P1, PT, R0, R2, PT ;  /* 0x000000020000720c */ /* 0x001fe20003f26270 */
        /* <DEDUP_REMOVED lines=30> */
.L_x_31:
        /* <DEDUP_REMOVED lines=12> */
.L_x_58:


//--------------------- .text._ZN2at6native30tinygemm_m16n8k16_chunk_kernelINS0_10ALayout_RMILNS0_14KReductionTypeE0EEENS0_15BLayout_TC_int4ILi2ELi64EEES4_Li8ELi8EEEvPKvS8_S8_Pviiiiii --------------------------
	.section	.text._ZN2at6native30tinygemm_m16n8k16_chunk_kernelINS0_10ALayout_RMILNS0_14KReductionTypeE0EEENS0_15BLayout_TC_int4ILi2ELi64EEES4_Li8ELi8EEEvPKvS8_S8_Pviiiiii,"ax",@progbits
	.align	128
        .global         _ZN2at6native30tinygemm_m16n8k16_chunk_kernelINS0_10ALayout_RMILNS0_14KReductionTypeE0EEENS0_15BLayout_TC_int4ILi2ELi64EEES4_Li8ELi8EEEvPKvS8_S8_Pviiiiii
        .type           _ZN2at6native30tinygemm_m16n8k16_chunk_kernelINS0_10ALayout_RMILNS0_14KReductionTypeE0EEENS0_15BLayout_TC_int4ILi2ELi64EEES4_Li8ELi8EEEvPKvS8_S8_Pviiiiii,@function
        .size           _ZN2at6native30tinygemm_m16n8k16_chunk_kernelINS0_10ALayout_RMILNS0_14KReductionTypeE0EEENS0_15BLayout_TC_int4ILi2ELi64EEES4_Li8ELi8EEEvPKvS8_S8_Pviiiiii,(.L_x_59 - _ZN2at6native30tinygemm_m16n8k16_chunk_kernelINS0_10ALayout_RMILNS0_14KReductionTypeE0EEENS0_15BLayout_TC_int4ILi2ELi64EEES4_Li8ELi8EEEvPKvS8_S8_Pviiiiii)
        .other          _ZN2at6native30tinygemm_m16n8k16_chunk_kernelINS0_10ALayout_RMILNS0_14KReductionTypeE0EEENS0_15BLayout_TC_int4ILi2ELi64EEES4_Li8ELi8EEEvPKvS8_S8_Pviiiiii,@"STO_CUDA_ENTRY STV_DEFAULT"
_ZN2at6native30tinygemm_m16n8k16_chunk_kernelINS0_10ALayout_RMILNS0_14KReductionTypeE0EEENS0_15BLayout_TC_int4ILi2ELi64EEES4_Li8ELi8EEEvPKvS8_S8_Pviiiiii:
.text._ZN2at6native30tinygemm_m16n8k16_chunk_kernelINS0_10ALayout_RMILNS0_14KReductionTypeE0EEENS0_15BLayout_TC_int4ILi2ELi64EEES4_Li8ELi8EEEvPKvS8_S8_Pviiiiii:
        /* <DEDUP_REMOVED lines=12> */
[----:B0-----:R-:W-:-:S05]  /*00c0*/  IMAD R0, R2, 0x8, R7 ;  /* 0x0000000802007824 */ /* 0x001fca00078e0207 */
[----:B------:R-:W-:Y:S02]  /*00d0*/  SHF.L.U32 R46, R0, 0x3, RZ ;  /* 0x00000003002e7819 */ /* 0x000fe400000006ff */
[----:B------:R-:W0:Y:S02]  /*00e0*/  S2R R0, SR_TID.X ;  /* 0x0000000000007919 */ /* 0x000e240000002100 */
[----:B------:R-:W-:-:S13]  /*00f0*/  ISETP.GE.AND P0, PT, R46, UR4, PT ;  /* 0x000000042e007c0c */ /* 0x000fda000bf06270 */
[----:B------:R-:W-:Y:S05]  /*0100*/  @P0 BRA `(.L_x_32) ;  /* 0x0000000c00540947 */ /* 0x000fea0003800000 */
[----:B------:R-:W1:Y:S01]  /*0110*/  S2R R44, SR_CTAID.Z ;  /* 0x00000000002c7919 */ /* 0x000e620000002700 */
[----:B0-----:R-:W-:Y:S01]  /*0120*/  SHF.R.S32.HI R3, RZ, 0x1f, R0 ;  /* 0x0000001fff037819 */ /* 0x001fe20000011400 */
[----:B------:R-:W0:Y:S01]  /*0130*/  LDC R4, c[0x0][0x240] ;  /* 0x00009000ff047b82 */ /* 0x000e220000000800 */
[----:B------:R-:W-:Y:S01]  /*0140*/  ULEA.HI UR5, UR8, UR8, URZ, 0x1 ;  /* 0x0000000808057291 */ /* 0x000fe2000f8f083f */
[----:B------:R-:W2:Y:S01]  /*0150*/  S2R R6, SR_CTAID.Y ;  /* 0x0000000000067919 */ /* 0x000ea20000002600 */
[----:B------:R-:W-:Y:S01]  /*0160*/  LEA.HI R3, R3, R0, RZ, 0x2 ;  /* 0x0000000003037211 */ /* 0x000fe200078f10ff */
[----:B------:R-:W-:Y:S01]  /*0170*/  ULDC UR9, c[0x0][0x230] ;  /* 0x00008c0000097ab9 */ /* 0x000fe20000000800 */
[----:B------:R-:W-:Y:S01]  /*0180*/  USHF.R.S32.HI UR5, URZ, 0x1, UR5 ;  /* 0x000000013f057899 */ /* 0x000fe20008011405 */
[----:B------:R-:W-:Y:S02]  /*0190*/  CS2R R14, SRZ ;  /* 0x00000000000e7805 */ /* 0x000fe4000001ff00 */
[----:B------:R-:W-:Y:S01]  /*01a0*/  LOP3.LUT R5, R3, 0x7ffffffc, RZ, 0xc0, !PT ;  /* 0x7ffffffc03057812 */ /* 0x000fe200078ec0ff */
[----:B------:R-:W3:Y:S01]  /*01b0*/  LDC R47, c[0x0][0x238] ;  /* 0x00008e00ff2f7b82 */ /* 0x000ee20000000800 */
[----:B------:R-:W-:-:S03]  /*01c0*/  CS2R R12, SRZ ;  /* 0x00000000000c7805 */ /* 0x000fc6000001ff00 */
[----:B------:R-:W-:-:S05]  /*01d0*/  IMAD.IADD R5, R0, 0x1, -R5 ;  /* 0x0000000100057824 */ /* 0x000fca00078e0a05 */
[----:B------:R-:W-:-:S05]  /*01e0*/  LEA R2, R2, R5, 0x9 ;  /* 0x0000000502027211 */ /* 0x000fca00078e48ff */
[----:B------:R-:W-:Y:S01]  /*01f0*/  IMAD R2, R7, 0x40, R2 ;  /* 0x0000004007027824 */ /* 0x000fe200078e0202 */
[----:B------:R-:W-:Y:S02]  /*0200*/  SHF.R.S32.HI R7, RZ, 0x2, R3 ;  /* 0x00000002ff077819 */ /* 0x000fe40000011403 */
[C---:B0-----:R-:W-:Y:S01]  /*0210*/  SHF.L.U32 R3, R4.reuse, 0x4, RZ ;  /* 0x0000000404037819 */ /* 0x041fe200000006ff */
[----:B------:R-:W-:Y:S01]  /*0220*/  IMAD.SHL.U32 R4, R4, 0x8, RZ ;  /* 0x0000000804047824 */ /* 0x000fe200078e00ff */
[----:B------:R-:W-:Y:S02]  /*0230*/  SHF.L.U32 R2, R2, 0x1, RZ ;  /* 0x0000000102027819 */ /* 0x000fe400000006ff */
[----:B------:R-:W-:Y:S01]  /*0240*/  SHF.R.S32.HI R8, RZ, 0x1f, R3 ;  /* 0x0000001fff087819 */ /* 0x000fe20000011403 */
[----:B-1----:R-:W-:Y:S01]  /*0250*/  IMAD R44, R44, 0x10, R7 ;  /* 0x000000102c2c7824 */ /* 0x002fe200078e0207 */
[----:B---3--:R-:W-:Y:S02]  /*0260*/  SHF.L.U32 R45, R47, 0x3, RZ ;  /* 0x000000032f2d7819 */ /* 0x008fe400000006ff */
[----:B--2---:R-:W-:Y:S01]  /*0270*/  LEA R7, R6, R7, 0x3 ;  /* 0x0000000706077211 */ /* 0x004fe200078e18ff */
[C---:B------:R-:W-:Y:S01]  /*0280*/  IMAD R47, R44.reuse, R47, RZ ;  /* 0x0000002f2c2f7224 */ /* 0x040fe200078e02ff */
[----:B------:R-:W-:Y:S01]  /*0290*/  ISETP.GE.AND P0, PT, R44, UR9, PT ;  /* 0x000000092c007c0c */ /* 0x000fe2000bf06270 */
[----:B------:R-:W-:Y:S01]  /*02a0*/  IMAD R6, R6, UR5, RZ ;  /* 0x0000000506067c24 */ /* 0x000fe2000f8e02ff */
[----:B------:R-:W-:Y:S01]  /*02b0*/  SHF.L.U64.HI R5, R3, 0x1, R8 ;  /* 0x0000000103057819 */ /* 0x000fe20000010208 */
[----:B------:R-:W-:-:S10]  /*02c0*/  VIADD R44, R44, 0x8 ;  /* 0x000000082c2c7836 */ /* 0x000fd40000000000 */
.L_x_33:
[----:B------:R-:W0:Y:S01]  /*02d0*/  LDC.64 R24, c[0x0][0x218] ;  /* 0x00008600ff187b82 */ /* 0x000e220000000a00 */
[----:B------:R-:W-:Y:S02]  /*02e0*/  LEA.HI R9, R46, R46, RZ, 0x1 ;  /* 0x0000002e2e097211 */ /* 0x000fe400078f08ff */
[----:B------:R-:W-:Y:S02]  /*02f0*/  SHF.R.S32.HI R11, RZ, 0x1f, R46 ;  /* 0x0000001fff0b7819 */ /* 0x000fe4000001142e */
[----:B------:R-:W-:Y:S02]  /*0300*/  LEA.HI R9, R9, R6, RZ, 0x1f ;  /* 0x0000000609097211 */ /* 0x000fe400078ff8ff */
[----:B------:R-:W-:Y:S01]  /*0310*/  LEA.HI R11, R11, R46, RZ, 0x2 ;  /* 0x0000002e0b0b7211 */ /* 0x000fe200078f10ff */
[----:B------:R-:W1:Y:S01]  /*0320*/  LDC.64 R26, c[0x0][0x220] ;  /* 0x00008800ff1a7b82 */ /* 0x000e620000000a00 */
[----:B------:R-:W-:Y:S01]  /*0330*/  SHF.R.S32.HI R8, RZ, 0x1f, R2 ;  /* 0x0000001fff087819 */ /* 0x000fe20000011402 */
[----:B------:R-:W-:Y:S01]  /*0340*/  IMAD R9, R9, 0x20, R0 ;  /* 0x0000002009097824 */ /* 0x000fe200078e0200 */
[----:B------:R-:W-:-:S02]  /*0350*/  SHF.R.S32.HI R11, RZ, 0x2, R11 ;  /* 0x00000002ff0b7819 */ /* 0x000fc4000001140b */
[----:B------:R-:W-:-:S03]  /*0360*/  IADD3 R10, P1, R47, R2, RZ ;  /* 0x000000022f0a7210 */ /* 0x000fc60007f3e0ff */
[----:B------:R-:W-:Y:S01]  /*0370*/  IMAD R11, R4, R11, R7 ;  /* 0x0000000b040b7224 */ /* 0x000fe200078e0207 */
[----:B------:R-:W-:Y:S01]  /*0380*/  LEA.HI.X.SX32 R16, R47, R8, 0x1, P1 ;  /* 0x000000082f107211 */ /* 0x000fe200008f0eff */
[----:B0-----:R-:W-:Y:S01]  /*0390*/  IMAD.WIDE R24, R9, 0x4, R24 ;  /* 0x0000000409187825 */ /* 0x001fe200078e0218 */
[----:B------:R-:W-:-:S04]  /*03a0*/  IADD3 R8, P1, R45, R10, RZ ;  /* 0x0000000a2d087210 */ /* 0x000fc80007f3e0ff */
[----:B------:R-:W2:Y:S01]  /*03b0*/  LDG.E.CONSTANT R58, desc[UR6][R24.64] ;  /* 0x00000006183a7981 */ /* 0x000ea2000c1e9900 */
[----:B------:R-:W-:Y:S02]  /*03c0*/  SHF.L.U32 R11, R11, 0x1, RZ ;  /* 0x000000010b0b7819 */ /* 0x000fe400000006ff */
[----:B------:R-:W-:Y:S02]  /*03d0*/  CS2R R18, SRZ ;  /* 0x0000000000127805 */ /* 0x000fe4000001ff00 */
[----:B------:R-:W-:Y:S01]  /*03e0*/  LEA.HI.X.SX32 R9, R45, R16, 0x1, P1 ;  /* 0x000000102d097211 */ /* 0x000fe200008f0eff */
[----:B------:R-:W3:Y:S01]  /*03f0*/  LDG.E.CONSTANT R56, desc[UR6][R24.64+0x80] ;  /* 0x0000800618387981 */ /* 0x000ee2000c1e9900 */
[----:B------:R-:W-:Y:S01]  /*0400*/  ISETP.GE.AND P1, PT, R44, UR14, PT ;  /* 0x0000000e2c007c0c */ /* 0x000fe2000bf26270 */
[----:B-1----:R-:W-:Y:S01]  /*0410*/  IMAD.WIDE R26, R11, 0x2, R26 ;  /* 0x000000020b1a7825 */ /* 0x002fe200078e021a */
[----:B------:R-:W-:Y:S02]  /*0420*/  LEA R48, P2, R10, UR10, 0x1 ;  /* 0x0000000a0a307c11 */ /* 0x000fe4000f8408ff */
[----:B------:R-:W-:-:S02]  /*0430*/  CS2R R20, SRZ ;  /* 0x0000000000147805 */ /* 0x000fc4000001ff00 */
[----:B------:R-:W-:Y:S02]  /*0440*/  LEA R60, P3, R8, UR10, 0x1 ;  /* 0x0000000a083c7c11 */ /* 0x000fe4000f8608ff */
[----:B------:R-:W-:Y:S02]  /*0450*/  CS2R R22, SRZ ;  /* 0x0000000000167805 */ /* 0x000fe4000001ff00 */
[----:B------:R-:W-:Y:S01]  /*0460*/  LEA.HI.X R49, R10, UR11, R16, 0x1, P2 ;  /* 0x0000000b0a317c11 */ /* 0x000fe200090f0c10 */
[----:B------:R-:W4:Y:S01]  /*0470*/  LDG.E.CONSTANT R53, desc[UR6][R26.64] ;  /* 0x000000061a357981 */ /* 0x000f22000c1e9900 */
[----:B------:R-:W-:Y:S02]  /*0480*/  CS2R R16, SRZ ;  /* 0x0000000000107805 */ /* 0x000fe4000001ff00 */
[----:B------:R-:W-:Y:S01]  /*0490*/  LEA.HI.X R61, R8, UR11, R9, 0x1, P3 ;  /* 0x0000000b083d7c11 */ /* 0x000fe200098f0c09 */
[----:B------:R-:W5:Y:S04]  /*04a0*/  @!P0 LDG.E.CONSTANT R18, desc[UR6][R48.64+0x10] ;  /* 0x0000100630128981 */ /* 0x000f68000c1e9900 */
[----:B------:R-:W5:Y:S04]  /*04b0*/  @!P0 LDG.E.CONSTANT R16, desc[UR6][R48.64] ;  /* 0x0000000630108981 */ /* 0x000f68000c1e9900 */
[----:B------:R-:W5:Y:S04]  /*04c0*/  @!P1 LDG.E.CONSTANT R17, desc[UR6][R60.64] ;  /* 0x000000063c119981 */ /* 0x000f68000c1e9900 */
[----:B------:R-:W5:Y:S01]  /*04d0*/  @!P1 LDG.E.CONSTANT R19, desc[UR6][R60.64+0x10] ;  /* 0x000010063c139981 */ /* 0x000f62000c1e9900 */
[----:B------:R-:W-:-:S02]  /*04e0*/  CS2R R8, SRZ ;  /* 0x0000000000087805 */ /* 0x000fc4000001ff00 */
[----:B------:R-:W-:Y:S01]  /*04f0*/  CS2R R10, SRZ ;  /* 0x00000000000a7805 */ /* 0x000fe2000001ff00 */
[----:B------:R-:W3:Y:S04]  /*0500*/  @!P0 LDG.E.CONSTANT R20, desc[UR6][R48.64+0x40] ;  /* 0x0000400630148981 */ /* 0x000ee8000c1e9900 */
[----:B------:R-:W3:Y:S04]  /*0510*/  @!P0 LDG.E.CONSTANT R8, desc[UR6][R48.64+0x20] ;  /* 0x0000200630088981 */ /* 0x000ee8000c1e9900 */
[----:B------:R-:W3:Y:S04]  /*0520*/  @!P0 LDG.E.CONSTANT R10, desc[UR6][R48.64+0x30] ;  /* 0x00003006300a8981 */ /* 0x000ee8000c1e9900 */
[----:B------:R-:W3:Y:S04]  /*0530*/  @!P1 LDG.E.CONSTANT R9, desc[UR6][R60.64+0x20] ;  /* 0x000020063c099981 */ /* 0x000ee8000c1e9900 */
[----:B------:R-:W3:Y:S04]  /*0540*/  @!P1 LDG.E.CONSTANT R11, desc[UR6][R60.64+0x30] ;  /* 0x000030063c0b9981 */ /* 0x000ee8000c1e9900 */
[----:B------:R-:W3:Y:S04]  /*0550*/  @!P0 LDG.E.CONSTANT R22, desc[UR6][R48.64+0x50] ;  /* 0x0000500630168981 */ /* 0x000ee8000c1e9900 */
[----:B------:R-:W3:Y:S04]  /*0560*/  @!P1 LDG.E.CONSTANT R21, desc[UR6][R60.64+0x40] ;  /* 0x000040063c159981 */ /* 0x000ee8000c1e9900 */
[----:B------:R-:W3:Y:S01]  /*0570*/  @!P1 LDG.E.CONSTANT R23, desc[UR6][R60.64+0x50] ;  /* 0x000050063c179981 */ /* 0x000ee2000c1e9900 */
[----:B------:R-:W-:-:S02]  /*0580*/  CS2R R40, SRZ ;  /* 0x0000000000287805 */ /* 0x000fc4000001ff00 */
[----:B------:R-:W-:Y:S01]  /*0590*/  CS2R R42, SRZ ;  /* 0x00000000002a7805 */ /* 0x000fe2000001ff00 */
[----:B------:R-:W3:Y:S01]  /*05a0*/  LDG.E.CONSTANT R54, desc[UR6][R24.64+0x100] ;  /* 0x0001000618367981 */ /* 0x000ee2000c1e9900 */
[----:B------:R-:W-:-:S03]  /*05b0*/  LEA R50, P2, R3, R26, 0x1 ;  /* 0x0000001a03327211 */ /* 0x000fc600078408ff */
[----:B------:R-:W3:Y:S04]  /*05c0*/  @!P0 LDG.E.CONSTANT R40, desc[UR6][R48.64+0x60] ;  /* 0x0000600630288981 */ /* 0x000ee8000c1e9900 */
[----:B------:R-:W3:Y:S04]  /*05d0*/  @!P0 LDG.E.CONSTANT R42, desc[UR6][R48.64+0x70] ;  /* 0x00007006302a8981 */ /* 0x000ee8000c1e9900 */
[----:B------:R-:W3:Y:S04]  /*05e0*/  @!P1 LDG.E.CONSTANT R41, desc[UR6][R60.64+0x60] ;  /* 0x000060063c299981 */ /* 0x000ee8000c1e9900 */
[----:B------:R-:W3:Y:S01]  /*05f0*/  @!P1 LDG.E.CONSTANT R43, desc[UR6][R60.64+0x70] ;  /* 0x000070063c2b9981 */ /* 0x000ee2000c1e9900 */
[----:B------:R-:W-:Y:S01]  /*0600*/  IMAD.X R51, R27, 0x1, R5, P2 ;  /* 0x000000011b337824 */ /* 0x000fe200010e0605 */
[----:B------:R-:W-:-:S02]  /*0610*/  CS2R R36, SRZ ;  /* 0x0000000000247805 */ /* 0x000fc4000001ff00 */
[----:B------:R-:W-:Y:S02]  /*0620*/  CS2R R38, SRZ ;  /* 0x0000000000267805 */ /* 0x000fe4000001ff00 */
[----:B------:R-:W-:Y:S02]  /*0630*/  CS2R R32, SRZ ;  /* 0x0000000000207805 */ /* 0x000fe4000001ff00 */
[----:B------:R-:W-:Y:S01]  /*0640*/  CS2R R34, SRZ ;  /* 0x0000000000227805 */ /* 0x000fe2000001ff00 */
[----:B------:R-:W3:Y:S04]  /*0650*/  LDG.E.CONSTANT R50, desc[UR6][R50.64] ;  /* 0x0000000632327981 */ /* 0x000ee8000c1e9900 */
[----:B------:R-:W3:Y:S04]  /*0660*/  @!P0 LDG.E.CONSTANT R36, desc[UR6][R48.64+0x80] ;  /* 0x0000800630248981 */ /* 0x000ee8000c1e9900 */
[----:B------:R-:W3:Y:S04]  /*0670*/  @!P0 LDG.E.CONSTANT R38, desc[UR6][R48.64+0x90] ;  /* 0x0000900630268981 */ /* 0x000ee8000c1e9900 */
[----:B------:R-:W3:Y:S04]  /*0680*/  @!P1 LDG.E.CONSTANT R37, desc[UR6][R60.64+0x80] ;  /* 0x000080063c259981 */ /* 0x000ee8000c1e9900 */
[----:B------:R-:W3:Y:S04]  /*0690*/  @!P1 LDG.E.CONSTANT R39, desc[UR6][R60.64+0x90] ;  /* 0x000090063c279981 */ /* 0x000ee8000c1e9900 */
[----:B------:R0:W3:Y:S04]  /*06a0*/  LDG.E.CONSTANT R52, desc[UR6][R24.64+0x180] ;  /* 0x0001800618347981 */ /* 0x0000e8000c1e9900 */
[----:B------:R-:W3:Y:S04]  /*06b0*/  @!P0 LDG.E.CONSTANT R32, desc[UR6][R48.64+0xa0] ;  /* 0x0000a00630208981 */ /* 0x000ee8000c1e9900 */
[----:B------:R-:W3:Y:S04]  /*06c0*/  @!P0 LDG.E.CONSTANT R34, desc[UR6][R48.64+0xb0] ;  /* 0x0000b00630228981 */ /* 0x000ee8000c1e9900 */
[----:B------:R-:W3:Y:S04]  /*06d0*/  @!P1 LDG.E.CONSTANT R33, desc[UR6][R60.64+0xa0] ;  /* 0x0000a0063c219981 */ /* 0x000ee8000c1e9900 */
[----:B------:R-:W3:Y:S01]  /*06e0*/  @!P1 LDG.E.CONSTANT R35, desc[UR6][R60.64+0xb0] ;  /* 0x0000b0063c239981 */ /* 0x000ee2000c1e9900 */
[----:B------:R-:W-:-:S02]  /*06f0*/  CS2R R28, SRZ ;  /* 0x00000000001c7805 */ /* 0x000fc4000001ff00 */
[----:B------:R-:W-:Y:S02]  /*0700*/  CS2R R30, SRZ ;  /* 0x00000000001e7805 */ /* 0x000fe4000001ff00 */
[----:B0-----:R-:W-:Y:S02]  /*0710*/  CS2R R24, SRZ ;  /* 0x0000000000187805 */ /* 0x001fe4000001ff00 */
[----:B------:R-:W-:Y:S01]  /*0720*/  CS2R R26, SRZ ;  /* 0x00000000001a7805 */ /* 0x000fe2000001ff00 */
[----:B------:R-:W3:Y:S04]  /*0730*/  @!P0 LDG.E.CONSTANT R28, desc[UR6][R48.64+0xc0] ;  /* 0x0000c006301c8981 */ /* 0x000ee8000c1e9900 */
[----:B------:R-:W3:Y:S04]  /*0740*/  @!P0 LDG.E.CONSTANT R30, desc[UR6][R48.64+0xd0] ;  /* 0x0000d006301e8981 */ /* 0x000ee8000c1e9900 */
[----:B------:R-:W3:Y:S04]  /*0750*/  @!P1 LDG.E.CONSTANT R29, desc[UR6][R60.64+0xc0] ;  /* 0x0000c0063c1d9981 */ /* 0x000ee8000c1e9900 */
[----:B------:R-:W3:Y:S04]  /*0760*/  @!P1 LDG.E.CONSTANT R31, desc[UR6][R60.64+0xd0] ;  /* 0x0000d0063c1f9981 */ /* 0x000ee8000c1e9900 */
[----:B------:R-:W3:Y:S04]  /*0770*/  @!P0 LDG.E.CONSTANT R24, desc[UR6][R48.64+0xe0] ;  /* 0x0000e00630188981 */ /* 0x000ee8000c1e9900 */
[----:B------:R0:W3:Y:S04]  /*0780*/  @!P0 LDG.E.CONSTANT R26, desc[UR6][R48.64+0xf0] ;  /* 0x0000f006301a8981 */ /* 0x0000e8000c1e9900 */
[----:B------:R-:W3:Y:S04]  /*0790*/  @!P1 LDG.E.CONSTANT R25, desc[UR6][R60.64+0xe0] ;  /* 0x0000e0063c199981 */ /* 0x000ee8000c1e9900 */
[----:B------:R-:W3:Y:S01]  /*07a0*/  @!P1 LDG.E.CONSTANT R27, desc[UR6][R60.64+0xf0] ;  /* 0x0000f0063c1b9981 */ /* 0x000ee2000c1e9900 */
[----:B------:R-:W-:Y:S01]  /*07b0*/  IMAD.MOV.U32 R51, RZ, RZ, 0x43004300 ;  /* 0x43004300ff337424 */ /* 0x000fe200078e00ff */
[----:B------:R-:W-:Y:S01]  /*07c0*/  MOV R55, 0x3f80 ;  /* 0x00003f8000377802 */ /* 0x000fe20000000f00 */
[----:B------:R-:W-:Y:S05]  /*07d0*/  WARPSYNC.ALL ;  /* 0x0000000000007948 */ /* 0x000fea0003800000 */
[----:B--2---:R-:W-:-:S02]  /*07e0*/  SHF.R.U32.HI R57, RZ, 0x4, R58 ;  /* 0x00000004ff397819 */ /* 0x004fc4000001163a */
[--C-:B0-----:R-:W-:Y:S02]  /*07f0*/  LOP3.LUT R48, R58, 0xf000f, R51.reuse, 0xea, !PT ;  /* 0x000f000f3a307812 */ /* 0x101fe400078eea33 */
[----:B------:R-:W-:-:S03]  /*0800*/  LOP3.LUT R57, R57, 0xf000f, R51, 0xea, !PT ;  /* 0x000f000f39397812 */ /* 0x000fc600078eea33 */
[-C--:B------:R-:W-:Y:S02]  /*0810*/  HFMA2.BF16_V2 R48, R48, R55.reuse.H0_H0, -136, -136 ;  /* 0xc308c30830307431 */ /* 0x080fe40000240037 */
[----:B------:R-:W-:Y:S02]  /*0820*/  HFMA2.BF16_V2 R49, R57, R55.H0_H0, -136, -136 ;  /* 0xc308c30839317431 */ /* 0x000fe40000240037 */
[-CC-:B----4-:R-:W-:Y:S02]  /*0830*/  HFMA2.BF16_V2 R48, R48, R53.reuse.H0_H0, R53.reuse.H1_H1 ;  /* 0x2000003530307231 */ /* 0x190fe40000260035 */
[----:B------:R-:W-:-:S07]  /*0840*/  HFMA2.BF16_V2 R49, R49, R53.H0_H0, R53.H1_H1 ;  /* 0x2000003531317231 */ /* 0x000fce0000260035 */
[----:B-----5:R-:W-:Y:S07]  /*0850*/  HMMA.16816.F32.BF16 R16, R16, R48, RZ ;  /* 0x000000301010723c */ /* 0x020fee00000418ff */
        /* <DEDUP_REMOVED lines=8> */
[----:B---3--:R-:W-:Y:S07]  /*08e0*/  HMMA.16816.F32.BF16 R8, R8, R48, RZ ;  /* 0x000000300808723c */ /* 0x008fee00000418ff */
[----:B------:R-:W-:-:S04]  /*08f0*/  SHF.R.U32.HI R48, RZ, 0x4, R56 ;  /* 0x00000004ff307819 */ /* 0x000fc80000011638 */
[--C-:B------:R-:W-:Y:S02]  /*0900*/  LOP3.LUT R58, R48, 0xf000f, R51.reuse, 0xea, !PT ;  /* 0x000f000f303a7812 */ /* 0x100fe400078eea33 */
[----:B------:R-:W-:-:S03]  /*0910*/  LOP3.LUT R48, R56, 0xf000f, R51, 0xea, !PT ;  /* 0x000f000f38307812 */ /* 0x000fc600078eea33 */
        /* <DEDUP_REMOVED lines=27> */
[----:B------:R-:W-:Y:S07]  /*0ad0*/  HMMA.16816.F32.BF16 R36, R36, R48, RZ ;  /* 0x000000302424723c */ /* 0x000fee00000418ff */
[-CC-:B------:R-:W-:Y:S02]  /*0ae0*/  HFMA2.BF16_V2 R48, R58, R50.reuse.H0_H0, R50.reuse.H1_H1 ;  /* 0x200000323a307231 */ /* 0x180fe40000260032 */
[----:B------:R-:W-:Y:S01]  /*0af0*/  HFMA2.BF16_V2 R49, R54, R50.H0_H0, R50.H1_H1 ;  /* 0x2000003236317231 */ /* 0x000fe20000260032 */
[----:B------:R-:W-:-:S02]  /*0b00*/  SHF.R.U32.HI R54, RZ, 0x4, R52 ;  /* 0x00000004ff367819 */ /* 0x000fc40000011634 */
[----:B------:R-:W-:Y:S02]  /*0b10*/  SHF.R.U32.HI R56, RZ, 0x8, R52 ;  /* 0x00000008ff387819 */ /* 0x000fe40000011634 */
[--C-:B------:R-:W-:Y:S02]  /*0b20*/  LOP3.LUT R54, R54, 0xf000f, R51.reuse, 0xea, !PT ;  /* 0x000f000f36367812 */ /* 0x100fe400078eea33 */
[----:B------:R-:W-:Y:S01]  /*0b30*/  HMMA.16816.F32.BF16 R32, R32, R48, RZ ;  /* 0x000000302020723c */ /* 0x000fe200000418ff */
[----:B------:R-:W-:-:S06]  /*0b40*/  LOP3.LUT R56, R56, 0xf000f, R51, 0xea, !PT ;  /* 0x000f000f38387812 */ /* 0x000fcc00078eea33 */
[--C-:B------:R-:W-:Y:S02]  /*0b50*/  LOP3.LUT R48, R52, 0xf000f, R51.reuse, 0xea, !PT ;  /* 0x000f000f34307812 */ /* 0x100fe400078eea33 */
[----:B------:R-:W-:Y:S01]  /*0b60*/  SHF.R.U32.HI R52, RZ, 0xc, R52 ;  /* 0x0000000cff347819 */ /* 0x000fe20000011634 */
[-C--:B------:R-:W-:Y:S02]  /*0b70*/  HFMA2.BF16_V2 R49, R54, R55.reuse.H0_H0, -136, -136 ;  /* 0xc308c30836317431 */ /* 0x080fe40000240037 */
[-C--:B------:R-:W-:Y:S01]  /*0b80*/  HFMA2.BF16_V2 R48, R48, R55.reuse.H0_H0, -136, -136 ;  /* 0xc308c30830307431 */ /* 0x080fe20000240037 */
[----:B------:R-:W-:Y:S01]  /*0b90*/  LOP3.LUT R52, R52, 0xf000f, R51, 0xea, !PT ;  /* 0x000f000f34347812 */ /* 0x000fe200078eea33 */
[-CC-:B------:R-:W-:Y:S02]  /*0ba0*/  HFMA2.BF16_V2 R49, R49, R50.reuse.H0_H0, R50.reuse.H1_H1 ;  /* 0x2000003231317231 */ /* 0x180fe40000260032 */
[----:B------:R-:W-:Y:S02]  /*0bb0*/  HFMA2.BF16_V2 R48, R48, R50.H0_H0, R50.H1_H1 ;  /* 0x2000003230307231 */ /* 0x000fe40000260032 */
[----:B------:R-:W-:-:S02]  /*0bc0*/  HFMA2.BF16_V2 R56, R56, R55.H0_H0, -136, -136 ;  /* 0xc308c30838387431 */ /* 0x000fc40000240037 */
[----:B------:R-:W-:Y:S02]  /*0bd0*/  HFMA2.BF16_V2 R52, R52, R55.H0_H0, -136, -136 ;  /* 0xc308c30834347431 */ /* 0x000fe40000240037 */
[----:B------:R-:W-:Y:S01]  /*0be0*/  FADD.FTZ R51, R16, R12 ;  /* 0x0000000c10337221 */ /* 0x000fe20000010000 */
[----:B------:R-:W-:Y:S01]  /*0bf0*/  FADD.FTZ R16, R17, R13 ;  /* 0x0000000d11107221 */ /* 0x000fe20000010000 */
[-CC-:B------:R-:W-:Y:S02]  /*0c00*/  HFMA2.BF16_V2 R12, R56, R50.reuse.H0_H0, R50.reuse.H1_H1 ;  /* 0x20000032380c7231 */ /* 0x180fe40000260032 */
[----:B------:R-:W-:Y:S02]  /*0c10*/  HFMA2.BF16_V2 R13, R52, R50.H0_H0, R50.H1_H1 ;  /* 0x20000032340d7231 */ /* 0x000fe40000260032 */
[----:B------:R-:W-:Y:S01]  /*0c20*/  FADD.FTZ R17, R18, R14 ;  /* 0x0000000e12117221 */ /* 0x000fe20000010000 */
[----:B------:R-:W-:Y:S01]  /*0c30*/  HMMA.16816.F32.BF16 R28, R28, R48, RZ ;  /* 0x000000301c1c723c */ /* 0x000fe200000418ff */
        /* <DEDUP_REMOVED lines=28> */
[----:B------:R-:W-:-:S02]  /*0e00*/  VIADD R2, R2, 0x400 ;  /* 0x0000040002027836 */ /* 0x000fc40000000000 */
[----:B------:R-:W-:Y:S01]  /*0e10*/  FADD.FTZ R12, R24, R51 ;  /* 0x00000033180c7221 */ /* 0x000fe20000010000 */
[----:B------:R-:W-:Y:S01]  /*0e20*/  FADD.FTZ R13, R25, R16 ;  /* 0x00000010190d7221 */ /* 0x000fe20000010000 */
[----:B------:R-:W-:Y:S01]  /*0e30*/  FADD.FTZ R14, R26, R17 ;  /* 0x000000111a0e7221 */ /* 0x000fe20000010000 */
[----:B------:R-:W-:Y:S01]  /*0e40*/  FADD.FTZ R15, R27, R8 ;  /* 0x000000081b0f7221 */ /* 0x000fe20000010000 */
[----:B------:R-:W-:Y:S06]  /*0e50*/  @!P1 BRA `(.L_x_33) ;  /* 0xfffffff4001c9947 */ /* 0x000fec000383ffff */
.L_x_32:
        /* <DEDUP_REMOVED lines=12> */
[----:B------:R-:W1:Y:S01]  /*0f20*/  S2UR UR5, SR_CTAID.Y ;  /* 0x00000000000579c3 */ /* 0x000e620000002600 */
[----:B------:R-:W-:Y:S01]  /*0f30*/  LEA.HI R17, R7, R7, RZ, 0x1 ;  /* 0x0000000707117211 */ /* 0x000fe200078f08ff */
[----:B------:R-:W-:Y:S01]  /*0f40*/  ULDC.64 UR12, c[0x0][0x210] ;  /* 0x00008400000c7ab9 */ /* 0x000fe20000000a00 */
[----:B------:R-:W-:Y:S02]  /*0f50*/  SHF.R.S32.HI R5, RZ, 0x1f, R0 ;  /* 0x0000001fff057819 */ /* 0x000fe40000011400 */
[----:B------:R-:W-:Y:S02]  /*0f60*/  LEA.HI R9, R8, R8, RZ, 0x1 ;  /* 0x0000000808097211 */ /* 0x000fe400078f08ff */
[----:B------:R-:W-:Y:S01]  /*0f70*/  LEA.HI R16, R5, R0, RZ, 0x2 ;  /* 0x0000000005107211 */ /* 0x000fe200078f10ff */
[----:B------:R-:W2:Y:S01]  /*0f80*/  LDC R22, c[0x0][0x240] ;  /* 0x00009000ff167b82 */ /* 0x000ea20000000800 */
[----:B------:R-:W-:-:S02]  /*0f90*/  SHF.R.S32.HI R11, RZ, 0x1f, R8 ;  /* 0x0000001fff0b7819 */ /* 0x000fc40000011408 */
[----:B------:R-:W-:Y:S02]  /*0fa0*/  SHF.R.S32.HI R20, RZ, 0x1, R17 ;  /* 0x00000001ff147819 */ /* 0x000fe40000011411 */
[----:B------:R-:W-:Y:S02]  /*0fb0*/  LOP3.LUT R17, R16, 0x7ffffffc, RZ, 0xc0, !PT ;  /* 0x7ffffffc10117812 */ /* 0x000fe400078ec0ff */
[----:B------:R-:W-:Y:S01]  /*0fc0*/  SHF.R.S32.HI R9, RZ, 0x1, R9 ;  /* 0x00000001ff097819 */ /* 0x000fe20000011409 */
[----:B------:R-:W3:Y:S01]  /*0fd0*/  LDC R18, c[0x0][0x238] ;  /* 0x00008e00ff127b82 */ /* 0x000ee20000000800 */
[----:B------:R-:W-:Y:S02]  /*0fe0*/  LEA.HI R11, R11, R8, RZ, 0x2 ;  /* 0x000000080b0b7211 */ /* 0x000fe400078f10ff */
[----:B------:R-:W-:Y:S02]  /*0ff0*/  IADD3 R19, -R17, R0, RZ ;  /* 0x0000000011137210 */ /* 0x000fe40007ffe1ff */
[----:B------:R-:W-:-:S02]  /*1000*/  SHF.R.S32.HI R16, RZ, 0x2, R16 ;  /* 0x00000002ff107819 */ /* 0x000fc40000011410 */
[----:B------:R-:W-:Y:S01]  /*1010*/  SHF.R.S32.HI R11, RZ, 0x2, R11 ;  /* 0x00000002ff0b7819 */ /* 0x000fe2000001140b */
[----:B------:R-:W4:Y:S01]  /*1020*/  LDC.64 R6, c[0x0][0x218] ;  /* 0x00008600ff067b82 */ /* 0x000f220000000a00 */
[----:B-1----:R-:W-:Y:S01]  /*1030*/  IMAD R9, R20, UR5, R9 ;  /* 0x0000000514097c24 */ /* 0x002fe2000f8e0209 */
[----:B------:R-:W-:-:S04]  /*1040*/  LEA R8, R8, R19, 0x3 ;  /* 0x0000001308087211 */ /* 0x000fc800078e18ff */
[----:B------:R-:W-:Y:S01]  /*1050*/  LEA R9, R9, R0, 0x5 ;  /* 0x0000000009097211 */ /* 0x000fe200078e28ff */
[--C-:B0-----:R-:W-:Y:S01]  /*1060*/  IMAD R17, R10, 0x10, R16.reuse ;  /* 0x000000100a117824 */ /* 0x101fe200078e0210 */
[----:B------:R-:W0:Y:S01]  /*1070*/  LDC.64 R4, c[0x0][0x220] ;  /* 0x00008800ff047b82 */ /* 0x000e220000000a00 */
[----:B--2---:R-:W-:Y:S01]  /*1080*/  IMAD R11, R11, R22, UR5 ;  /* 0x000000050b0b7e24 */ /* 0x004fe2000f8e0216 */
[----:B------:R-:W-:Y:S01]  /*1090*/  ULDC UR5, c[0x0][0x230] ;  /* 0x00008c0000057ab9 */ /* 0x000fe20000000800 */
[----:B------:R-:W-:Y:S02]  /*10a0*/  IMAD.SHL.U32 R8, R8, 0x2, RZ ;  /* 0x0000000208087824 */ /* 0x000fe400078e00ff */
[----:B------:R-:W-:Y:S02]  /*10b0*/  IMAD R11, R11, 0x8, R16 ;  /* 0x000000080b0b7824 */ /* 0x000fe400078e0210 */
[----:B---3--:R-:W-:Y:S01]  /*10c0*/  IMAD R19, R17, R18, RZ ;  /* 0x0000001211137224 */ /* 0x008fe200078e02ff */
[----:B------:R-:W-:Y:S01]  /*10d0*/  SHF.R.S32.HI R10, RZ, 0x1f, R8 ;  /* 0x0000001fff0a7819 */ /* 0x000fe20000011408 */
[----:B------:R-:W-:Y:S01]  /*10e0*/  IMAD.SHL.U32 R18, R18, 0x8, RZ ;  /* 0x0000000812127824 */ /* 0x000fe200078e00ff */
[----:B------:R-:W-:-:S02]  /*10f0*/  SHF.L.U32 R11, R11, 0x1, RZ ;  /* 0x000000010b0b7819 */ /* 0x000fc400000006ff */
[----:B------:R-:W-:Y:S01]  /*1100*/  IADD3 R8, P1, R19, R8, RZ ;  /* 0x0000000813087210 */ /* 0x000fe20007f3e0ff */
[----:B----4-:R-:W-:-:S03]  /*1110*/  IMAD.WIDE R6, R9, 0x4, R6 ;  /* 0x0000000409067825 */ /* 0x010fc600078e0206 */
[----:B------:R-:W-:Y:S02]  /*1120*/  LEA.HI.X.SX32 R9, R19, R10, 0x1, P1 ;  /* 0x0000000a13097211 */ /* 0x000fe400008f0eff */
[----:B------:R1:W2:Y:S01]  /*1130*/  LDG.E.CONSTANT R22, desc[UR6][R6.64] ;  /* 0x0000000606167981 */ /* 0x0002a2000c1e9900 */
[----:B------:R-:W-:Y:S01]  /*1140*/  IADD3 R10, R17, 0x8, RZ ;  /* 0x00000008110a7810 */ /* 0x000fe20007ffe0ff */
[----:B0-----:R-:W-:Y:S01]  /*1150*/  IMAD.WIDE R20, R11, 0x2, R4 ;  /* 0x000000020b147825 */ /* 0x001fe200078e0204 */
[----:B------:R-:W-:Y:S02]  /*1160*/  IADD3 R4, P2, R18, R8, RZ ;  /* 0x0000000812047210 */ /* 0x000fe40007f5e0ff */
[----:B------:R-:W-:Y:S02]  /*1170*/  ISETP.GE.AND P3, PT, R17, UR5, PT ;  /* 0x0000000511007c0c */ /* 0x000fe4000bf66270 */
[----:B------:R-:W-:Y:S01]  /*1180*/  ISETP.GE.AND P4, PT, R10, UR5, PT ;  /* 0x000000050a007c0c */ /* 0x000fe2000bf86270 */
[----:B------:R0:W3:Y:S01]  /*1190*/  LDG.E.CONSTANT R24, desc[UR6][R20.64] ;  /* 0x0000000614187981 */ /* 0x0000e2000c1e9900 */
[----:B------:R-:W-:-:S02]  /*11a0*/  LEA R16, P1, R8, UR12, 0x1 ;  /* 0x0000000c08107c11 */ /* 0x000fc4000f8208ff */
[----:B------:R-:W-:Y:S02]  /*11b0*/  LEA.HI.X.SX32 R5, R18, R9, 0x1, P2 ;  /* 0x0000000912057211 */ /* 0x000fe400010f0eff */
[----:B------:R-:W-:Y:S02]  /*11c0*/  LEA R18, P2, R4, UR12, 0x1 ;  /* 0x0000000c04127c11 */ /* 0x000fe4000f8408ff */
[----:B------:R-:W-:Y:S02]  /*11d0*/  CS2R R10, SRZ ;  /* 0x00000000000a7805 */ /* 0x000fe4000001ff00 */
[----:B------:R-:W-:Y:S02]  /*11e0*/  LEA.HI.X R17, R8, UR13, R9, 0x1, P1 ;  /* 0x0000000d08117c11 */ /* 0x000fe400088f0c09 */
[----:B------:R-:W-:Y:S02]  /*11f0*/  CS2R R8, SRZ ;  /* 0x0000000000087805 */ /* 0x000fe4000001ff00 */
[----:B------:R-:W-:-:S02]  /*1200*/  LEA.HI.X R19, R4, UR13, R5, 0x1, P2 ;  /* 0x0000000d04137c11 */ /* 0x000fc400090f0c05 */
[----:B------:R-:W-:Y:S02]  /*1210*/  CS2R R4, SRZ ;  /* 0x0000000000047805 */ /* 0x000fe4000001ff00 */
[----:B-1----:R-:W-:Y:S01]  /*1220*/  CS2R R6, SRZ ;  /* 0x0000000000067805 */ /* 0x002fe2000001ff00 */
[----:B------:R-:W4:Y:S04]  /*1230*/  @!P3 LDG.E.CONSTANT R10, desc[UR6][R16.64+0x10] ;  /* 0x00001006100ab981 */ /* 0x000f28000c1e9900 */
[----:B------:R-:W4:Y:S04]  /*1240*/  @!P3 LDG.E.CONSTANT R8, desc[UR6][R16.64] ;  /* 0x000000061008b981 */ /* 0x000f28000c1e9900 */
[----:B------:R-:W4:Y:S04]  /*1250*/  @!P4 LDG.E.CONSTANT R9, desc[UR6][R18.64] ;  /* 0x000000061209c981 */ /* 0x000f28000c1e9900 */
[----:B------:R-:W4:Y:S04]  /*1260*/  @!P4 LDG.E.CONSTANT R11, desc[UR6][R18.64+0x10] ;  /* 0x00001006120bc981 */ /* 0x000f28000c1e9900 */
[----:B------:R-:W5:Y:S04]  /*1270*/  @!P3 LDG.E.CONSTANT R4, desc[UR6][R16.64+0x20] ;  /* 0x000020061004b981 */ /* 0x000f68000c1e9900 */
[----:B------:R1:W5:Y:S04]  /*1280*/  @!P3 LDG.E.CONSTANT R6, desc[UR6][R16.64+0x30] ;  /* 0x000030061006b981 */ /* 0x000368000c1e9900 */
[----:B------:R-:W5:Y:S04]  /*1290*/  @!P4 LDG.E.CONSTANT R5, desc[UR6][R18.64+0x20] ;  /* 0x000020061205c981 */ /* 0x000f68000c1e9900 */
[----:B------:R-:W5:Y:S01]  /*12a0*/  @!P4 LDG.E.CONSTANT R7, desc[UR6][R18.64+0x30] ;  /* 0x000030061207c981 */ /* 0x000f62000c1e9900 */
[----:B0-----:R-:W-:Y:S01]  /*12b0*/  IMAD.MOV.U32 R20, RZ, RZ, 0x3f80 ;  /* 0x00003f80ff147424 */ /* 0x001fe200078e00ff */
[----:B------:R-:W-:-:S04]  /*12c0*/  MOV R25, 0x43004300 ;  /* 0x4300430000197802 */ /* 0x000fc80000000f00 */
[----:B-1----:R-:W-:Y:S01]  /*12d0*/  PRMT R17, R20, 0x7610, R17 ;  /* 0x0000761014117816 */ /* 0x002fe20000000011 */
        /* <DEDUP_REMOVED lines=8> */
[-C--:B------:R-:W-:Y:S02]  /*1360*/  HFMA2.BF16_V2 R22, R22, R17.reuse.H0_H0, -136, -136 ;  /* 0xc308c30816167431 */ /* 0x080fe40000240011 */
[-C--:B------:R-:W-:Y:S02]  /*1370*/  HFMA2.BF16_V2 R20, R20, R17.reuse.H0_H0, -136, -136 ;  /* 0xc308c30814147431 */ /* 0x080fe40000240011 */
[----:B------:R-:W-:-:S02]  /*1380*/  HFMA2.BF16_V2 R21, R21, R17.H0_H0, -136, -136 ;  /* 0xc308c30815157431 */ /* 0x000fc40000240011 */
[----:B------:R-:W-:Y:S02]  /*1390*/  HFMA2.BF16_V2 R23, R23, R17.H0_H0, -136, -136 ;  /* 0xc308c30817177431 */ /* 0x000fe40000240011 */
        /* <DEDUP_REMOVED lines=15> */
.L_x_34:
[----:B------:R0:W-:Y:S01]  /*1490*/  STS.128 [R2], R12 ;  /* 0x0000000c02007388 */ /* 0x0001e20000000c00 */
[----:B------:R-:W-:Y:S05]  /*14a0*/  WARPSYNC.ALL ;  /* 0x0000000000007948 */ /* 0x000fea0003800000 */
[----:B------:R-:W-:Y:S06]  /*14b0*/  BAR.SYNC.DEFER_BLOCKING 0x0 ;  /* 0x0000000000007b1d */ /* 0x000fec0000010000 */
[----:B------:R-:W-:Y:S05]  /*14c0*/  @P0 EXIT ;  /* 0x000000000000094d */ /* 0x000fea0003800000 */
[----:B------:R-:W-:Y:S01]  /*14d0*/  IMAD R36, R0, 0x10, R3 ;  /* 0x0000001000247824 */ /* 0x000fe200078e0203 */
        /* <DEDUP_REMOVED lines=8> */
[----:B------:R-:W3:Y:S01]  /*1560*/  S2R R38, SR_CTAID.Y ;  /* 0x0000000000267919 */ /* 0x000ee20000002600 */
[----:B------:R-:W-:Y:S01]  /*1570*/  IADD3 R37, -R37, R0, RZ ;  /* 0x0000000025257210 */ /* 0x000fe20007ffe1ff */
[----:B------:R-:W4:Y:S04]  /*1580*/  LDS.128 R24, [R36+0x400] ;  /* 0x0004000024187984 */ /* 0x000f280000000c00 */
[----:B------:R-:W5:Y:S04]  /*1590*/  LDS.128 R20, [R36+0x600] ;  /* 0x0006000024147984 */ /* 0x000f680000000c00 */
[----:B------:R-:W5:Y:S04]  /*15a0*/  LDS.128 R16, [R36+0x800] ;  /* 0x0008000024107984 */ /* 0x000f680000000c00 */
[----:B------:R-:W5:Y:S04]  /*15b0*/  LDS.128 R12, [R36+0xa00] ;  /* 0x000a0000240c7984 */ /* 0x000f680000000c00 */
[----:B------:R-:W5:Y:S01]  /*15c0*/  LDS.128 R4, [R36+0xc00] ;  /* 0x000c000024047984 */ /* 0x000f620000000c00 */
[----:B0-----:R-:W-:-:S02]  /*15d0*/  IMAD R0, R2, 0x10, R3 ;  /* 0x0000001002007824 */ /* 0x001fc400078e0203 */
        /* <DEDUP_REMOVED lines=48> */
[----:B------:R-:W-:Y:S01]  /*18e0*/  IMAD.SHL.U32 R3, R3, 0x8, RZ ;  /* 0x0000000803037824 */ /* 0x000fe200078e00ff */
[----:B------:R-:W-:-:S03]  /*18f0*/  F2FP.BF16.F32.PACK_AB R11, R11, R10 ;  /* 0x0000000a0b0b723e */ /* 0x000fc600000010ff */
[----:B0-----:R-:W-:-:S05]  /*1900*/  IMAD.WIDE R4, R3, 0x2, R4 ;  /* 0x0000000203047825 */ /* 0x001fca00078e0204 */
[----:B------:R-:W-:Y:S01]  /*1910*/  STG.E desc[UR6][R4.64], R11 ;  /* 0x0000000b04007986 */ /* 0x000fe2000c101906 */
[----:B------:R-:W-:Y:S05]  /*1920*/  EXIT ;  /* 0x000000000000794d */ /* 0x000fea0003800000 */
.L_x_35:
        /* <DEDUP_REMOVED lines=13> */
.L_x_59:


//--------------------- .text._ZN2at6native30tinygemm_m16n8k16_chunk_kernelINS0_10ALayout_RMILNS0_14KReductionTypeE0EEENS0_15BLayout_TC_int4ILi8ELi32EEES4_Li8ELi8EEEvPKvS8_S8_Pviiiiii --------------------------
	.section	.text._ZN2at6native30tinygemm_m16n8k16_chunk_kernelINS0_10ALayout_RMILNS0_14KReductionTypeE0EEENS0_15BLayout_TC_int4ILi8ELi32EEES4_Li8ELi8EEEvPKvS8_S8_Pviiiiii,"ax",@progbits
	.align	128
        .global         _ZN2at6native30tinygemm_m16n8k16_chunk_kernelINS0_10ALayout_RMILNS0_14KReductionTypeE0EEENS0_15BLayout_TC_int4ILi8ELi32EEES4_Li8ELi8EEEvPKvS8_S8_Pviiiiii
        .type           _ZN2at6native30tinygemm_m16n8k16_chunk_kernelINS0_10ALayout_RMILNS0_14KReductionTypeE0EEENS0_15BLayout_TC_int4ILi8ELi32EEES4_Li8ELi8EEEvPKvS8_S8_Pviiiiii,@function
        .size           _ZN2at6native30tinygemm_m16n8k16_chunk_kernelINS0_10ALayout_RMILNS0_14KReductionTypeE0EEENS0_15BLayout_TC_int4ILi8ELi32EEES4_Li8ELi8EEEvPKvS8_S8_Pviiiiii,(.L_x_60 - _ZN2at6native30tinygemm_m16n8k16_chunk_kernelINS0_10ALayout_RMILNS0_14KReductionTypeE0EEENS0_15BLayout_TC_int4ILi8ELi32EEES4_Li8ELi8EEEvPKvS8_S8_Pviiiiii)
        .other          _ZN2at6native30tinygemm_m16n8k16_chunk_kernelINS0_10ALayout_RMILNS0_14KReductionTypeE0EEENS0_15BLayout_TC_int4ILi8ELi32EEES4_Li8ELi8EEEvPKvS8_S8_Pviiiiii,@"STO_CUDA_ENTRY STV_DEFAULT"
_ZN2at6native30tinygemm_m16n8k16_chunk_kernelINS0_10ALayout_RMILNS0_14KReductionTypeE0EEENS0_15BLayout_TC_int4ILi8ELi32EEES4_Li8ELi8EEEvPKvS8_S8_Pviiiiii:
.text._ZN2at6native30tinygemm_m16n8k16_chunk_kernelINS0_10ALayout_RMILNS0_14KReductionTypeE0EEENS0_15BLayout_TC_int4ILi8ELi32EEES4_Li8ELi8EEEvPKvS8_S8_Pviiiiii:
        /* <DEDUP_REMOVED lines=13> */
[----:B0-----:R-:W-:-:S04]  /*00d0*/  LEA R3, R4, R9, 0x3 ;  /* 0x0000000904037211 */ /* 0x001fc800078e18ff */
[----:B------:R-:W-:-:S04]  /*00e0*/  SHF.L.U32 R52, R3, 0x3, RZ ;  /* 0x0000000303347819 */ /* 0x000fc800000006ff */
        /* <DEDUP_REMOVED lines=12> */
[----:B------:R-:W-:-:S03]  /*01b0*/  SHF.R.S32.HI R3, RZ, 0x2, R3 ;  /* 0x00000002ff037819 */ /* 0x000fc60000011403 */
[----:B------:R-:W-:-:S05]  /*01c0*/  IMAD.IADD R5, R0, 0x1, -R5 ;  /* 0x0000000100057824 */ /* 0x000fca00078e0a05 */
[----:B------:R-:W-:-:S04]  /*01d0*/  LEA R4, R4, R5, 0x9 ;  /* 0x0000000504047211 */ /* 0x000fc800078e48ff */
[----:B------:R-:W-:Y:S01]  /*01e0*/  LEA R2, R9, R4, 0x6 ;  /* 0x0000000409027211 */ /* 0x000fe200078e30ff */
[----:B------:R-:W-:Y:S01]  /*01f0*/  IMAD.SHL.U32 R4, R18, 0x8, RZ ;  /* 0x0000000812047824 */ /* 0x000fe200078e00ff */
[----:B-1----:R-:W-:-:S03]  /*0200*/  SHF.L.U32 R48, R16, 0x3, RZ ;  /* 0x0000000310307819 */ /* 0x002fc600000006ff */
[----:B------:R-:W-:Y:S01]  /*0210*/  IMAD.SHL.U32 R2, R2, 0x2, RZ ;  /* 0x0000000202027824 */ /* 0x000fe200078e00ff */
[----:B0-----:R-:W-:Y:S01]  /*0220*/  LEA R7, R10, R3, 0x4 ;  /* 0x000000030a077211 */ /* 0x001fe200078e20ff */
[----:B--2---:R-:W-:-:S03]  /*0230*/  IMAD R5, R8, 0x8, R3 ;  /* 0x0000000808057824 */ /* 0x004fc600078e0203 */
[C---:B------:R-:W-:Y:S01]  /*0240*/  ISETP.GE.AND P0, PT, R7.reuse, UR6, PT ;  /* 0x0000000607007c0c */ /* 0x040fe2000bf06270 */
[C---:B------:R-:W-:Y:S01]  /*0250*/  IMAD R49, R7.reuse, R16, RZ ;  /* 0x0000001007317224 */ /* 0x040fe200078e02ff */
[----:B------:R-:W-:Y:S01]  /*0260*/  SHF.L.U32 R3, R18, 0x4, RZ ;  /* 0x0000000412037819 */ /* 0x000fe200000006ff */
[----:B------:R-:W-:Y:S01]  /*0270*/  IMAD R6, R6, R8, RZ ;  /* 0x0000000806067224 */ /* 0x000fe200078e02ff */
[----:B------:R-:W-:-:S09]  /*0280*/  IADD3 R7, R7, 0x8, RZ ;  /* 0x0000000807077810 */ /* 0x000fd20007ffe0ff */
.L_x_37:
[----:B------:R-:W0:Y:S01]  /*0290*/  LDC.64 R8, c[0x0][0x218] ;  /* 0x00008600ff087b82 */ /* 0x000e220000000a00 */
[----:B------:R-:W-:Y:S02]  /*02a0*/  SHF.R.S32.HI R11, RZ, 0x1f, R52 ;  /* 0x0000001fff0b7819 */ /* 0x000fe40000011434 */
[-C--:B------:R-:W-:Y:S02]  /*02b0*/  LEA.HI R10, R52, R52.reuse, RZ, 0x1 ;  /* 0x00000034340a7211 */ /* 0x080fe400078f08ff */
[----:B------:R-:W-:Y:S02]  /*02c0*/  LEA.HI R11, R11, R52, RZ, 0x3 ;  /* 0x000000340b0b7211 */ /* 0x000fe400078f18ff */
[----:B------:R-:W-:Y:S01]  /*02d0*/  SHF.R.S32.HI R10, RZ, 0x1, R10 ;  /* 0x00000001ff0a7819 */ /* 0x000fe2000001140a */
[----:B------:R-:W1:Y:S01]  /*02e0*/  LDC.64 R56, c[0x0][0x220] ;  /* 0x00008800ff387b82 */ /* 0x000e620000000a00 */
[----:B------:R-:W-:Y:S02]  /*02f0*/  LEA.HI R11, R11, R6, RZ, 0x1d ;  /* 0x000000060b0b7211 */ /* 0x000fe400078fe8ff */
[----:B------:R-:W-:Y:S01]  /*0300*/  SHF.R.S32.HI R18, RZ, 0x1f, R2 ;  /* 0x0000001fff127819 */ /* 0x000fe20000011402 */
[----:B------:R-:W-:Y:S01]  /*0310*/  IMAD R16, R4, R10, R5 ;  /* 0x0000000a04107224 */ /* 0x000fe200078e0205 */
[----:B------:R-:W-:-:S02]  /*0320*/  LEA R11, R11, R0, 0x5 ;  /* 0x000000000b0b7211 */ /* 0x000fc400078e28ff */
[----:B------:R-:W-:Y:S02]  /*0330*/  IADD3 R21, P1, R49, R2, RZ ;  /* 0x0000000231157210 */ /* 0x000fe40007f3e0ff */
[----:B------:R-:W-:-:S05]  /*0340*/  SHF.L.U32 R11, R11, 0x2, RZ ;  /* 0x000000020b0b7819 */ /* 0x000fca00000006ff */
[----:B0-----:R-:W-:Y:S01]  /*0350*/  IMAD.WIDE R8, R11, 0x4, R8 ;  /* 0x000000040b087825 */ /* 0x001fe200078e0208 */
[----:B------:R-:W-:Y:S02]  /*0360*/  LEA.HI.X.SX32 R20, R49, R18, 0x1, P1 ;  /* 0x0000001231147211 */ /* 0x000fe400008f0eff */
[----:B------:R-:W-:-:S03]  /*0370*/  IADD3 R18, P1, R48, R21, RZ ;  /* 0x0000001530127210 */ /* 0x000fc60007f3e0ff */
[----:B------:R-:W2:Y:S01]  /*0380*/  LDG.E.128.CONSTANT R8, desc[UR4][R8.64] ;  /* 0x0000000408087981 */ /* 0x000ea2000c1e9d00 */
[----:B------:R-:W-:Y:S02]  /*0390*/  SHF.L.U32 R17, R16, 0x1, RZ ;  /* 0x0000000110117819 */ /* 0x000fe400000006ff */
[----:B------:R-:W-:Y:S02]  /*03a0*/  CS2R R36, SRZ ;  /* 0x0000000000247805 */ /* 0x000fe4000001ff00 */
[----:B------:R-:W-:Y:S02]  /*03b0*/  LEA.HI.X.SX32 R19, R48, R20, 0x1, P1 ;  /* 0x0000001430137211 */ /* 0x000fe400008f0eff */
[----:B------:R-:W-:Y:S02]  /*03c0*/  CS2R R38, SRZ ;  /* 0x0000000000267805 */ /* 0x000fe4000001ff00 */
[----:B------:R-:W-:Y:S01]  /*03d0*/  ISETP.GE.AND P1, PT, R7, UR10, PT ;  /* 0x0000000a07007c0c */ /* 0x000fe2000bf26270 */
[----:B-1----:R-:W-:Y:S01]  /*03e0*/  IMAD.WIDE R56, R17, 0x2, R56 ;  /* 0x0000000211387825 */ /* 0x002fe200078e0238 */
[----:B------:R-:W-:-:S02]  /*03f0*/  LEA R50, P2, R21, UR8, 0x1 ;  /* 0x0000000815327c11 */ /* 0x000fc4000f8408ff */
[C---:B------:R-:W-:Y:S02]  /*0400*/  LEA R60, P3, R18.reuse, UR8, 0x1 ;  /* 0x00000008123c7c11 */ /* 0x040fe4000f8608ff */
[----:B------:R-:W3:Y:S01]  /*0410*/  LDG.E.CONSTANT R58, desc[UR4][R56.64] ;  /* 0x00000004383a7981 */ /* 0x000ee2000c1e9900 */
[----:B------:R-:W-:Y:S02]  /*0420*/  LEA.HI.X R51, R21, UR9, R20, 0x1, P2 ;  /* 0x0000000915337c11 */ /* 0x000fe400090f0c14 */
[----:B------:R-:W-:-:S03]  /*0430*/  LEA.HI.X R61, R18, UR9, R19, 0x1, P3 ;  /* 0x00000009123d7c11 */ /* 0x000fc600098f0c13 */
[----:B------:R-:W4:Y:S04]  /*0440*/  @!P0 LDG.E.CONSTANT R36, desc[UR4][R50.64] ;  /* 0x0000000432248981 */ /* 0x000f28000c1e9900 */
[----:B------:R-:W4:Y:S04]  /*0450*/  @!P0 LDG.E.CONSTANT R38, desc[UR4][R50.64+0x10] ;  /* 0x0000100432268981 */ /* 0x000f28000c1e9900 */
[----:B------:R-:W4:Y:S04]  /*0460*/  @!P1 LDG.E.CONSTANT R37, desc[UR4][R60.64] ;  /* 0x000000043c259981 */ /* 0x000f28000c1e9900 */
[----:B------:R-:W4:Y:S01]  /*0470*/  @!P1 LDG.E.CONSTANT R39, desc[UR4][R60.64+0x10] ;  /* 0x000010043c279981 */ /* 0x000f22000c1e9900 */
[----:B------:R-:W-:-:S02]  /*0480*/  CS2R R40, SRZ ;  /* 0x0000000000287805 */ /* 0x000fc4000001ff00 */
[----:B------:R-:W-:Y:S02]  /*0490*/  CS2R R42, SRZ ;  /* 0x00000000002a7805 */ /* 0x000fe4000001ff00 */
[----:B------:R-:W-:Y:S02]  /*04a0*/  CS2R R44, SRZ ;  /* 0x00000000002c7805 */ /* 0x000fe4000001ff00 */
[----:B------:R-:W-:Y:S02]  /*04b0*/  CS2R R46, SRZ ;  /* 0x00000000002e7805 */ /* 0x000fe4000001ff00 */
[----:B------:R-:W-:Y:S02]  /*04c0*/  CS2R R16, SRZ ;  /* 0x0000000000107805 */ /* 0x000fe4000001ff00 */
[----:B------:R-:W-:Y:S02]  /*04d0*/  CS2R R18, SRZ ;  /* 0x0000000000127805 */ /* 0x000fe4000001ff00 */
[----:B------:R-:W-:-:S02]  /*04e0*/  CS2R R20, SRZ ;  /* 0x0000000000147805 */ /* 0x000fc4000001ff00 */
[----:B------:R-:W-:Y:S02]  /*04f0*/  CS2R R22, SRZ ;  /* 0x0000000000167805 */ /* 0x000fe4000001ff00 */
[----:B------:R-:W-:Y:S02]  /*0500*/  CS2R R24, SRZ ;  /* 0x0000000000187805 */ /* 0x000fe4000001ff00 */
[----:B------:R-:W-:Y:S02]  /*0510*/  CS2R R26, SRZ ;  /* 0x00000000001a7805 */ /* 0x000fe4000001ff00 */
[----:B------:R-:W-:Y:S02]  /*0520*/  CS2R R28, SRZ ;  /* 0x00000000001c7805 */ /* 0x000fe4000001ff00 */
[----:B------:R-:W-:Y:S02]  /*0530*/  CS2R R30, SRZ ;  /* 0x00000000001e7805 */ /* 0x000fe4000001ff00 */
[----:B------:R-:W-:-:S02]  /*0540*/  CS2R R32, SRZ ;  /* 0x0000000000207805 */ /* 0x000fc4000001ff00 */
[----:B------:R-:W-:Y:S01]  /*0550*/  CS2R R34, SRZ ;  /* 0x0000000000227805 */ /* 0x000fe2000001ff00 */
[----:B------:R-:W5:Y:S01]  /*0560*/  @!P0 LDG.E.CONSTANT R40, desc[UR4][R50.64+0x20] ;  /* 0x0000200432288981 */ /* 0x000f62000c1e9900 */
[----:B------:R-:W-:-:S03]  /*0570*/  MOV R54, 0x43004300 ;  /* 0x4300430000367802 */ /* 0x000fc60000000f00 */
        /* <DEDUP_REMOVED lines=13> */
[----:B------:R-:W-:-:S03]  /*0650*/  IMAD.MOV.U32 R59, RZ, RZ, 0x3f80 ;  /* 0x00003f80ff3b7424 */ /* 0x000fc600078e00ff */
[----:B------:R-:W5:Y:S04]  /*0660*/  @!P1 LDG.E.CONSTANT R41, desc[UR4][R60.64+0x20] ;  /* 0x000020043c299981 */ /* 0x000f68000c1e9900 */
[----:B------:R-:W5:Y:S01]  /*0670*/  @!P1 LDG.E.CONSTANT R43, desc[UR4][R60.64+0x30] ;  /* 0x000030043c2b9981 */ /* 0x000f62000c1e9900 */
[----:B------:R-:W-:Y:S05]  /*0680*/  WARPSYNC.ALL ;  /* 0x0000000000007948 */ /* 0x000fea0003800000 */
        /* <DEDUP_REMOVED lines=12> */
[----:B--2---:R-:W-:-:S02]  /*0750*/  SHF.R.U32.HI R51, RZ, 0x4, R8 ;  /* 0x00000004ff337819 */ /* 0x004fc40000011608 */
[--C-:B------:R-:W-:Y:S02]  /*0760*/  LOP3.LUT R50, R8, 0xf000f, R54.reuse, 0xea, !PT ;  /* 0x000f000f08327812 */ /* 0x100fe400078eea36 */
[----:B------:R-:W-:-:S03]  /*0770*/  LOP3.LUT R51, R51, 0xf000f, R54, 0xea, !PT ;  /* 0x000f000f33337812 */ /* 0x000fc600078eea36 */
[-C--:B------:R-:W-:Y:S02]  /*0780*/  HFMA2.BF16_V2 R50, R50, R59.reuse.H0_H0, -136, -136 ;  /* 0xc308c30832327431 */ /* 0x080fe4000024003b */
[----:B------:R-:W-:Y:S02]  /*0790*/  HFMA2.BF16_V2 R51, R51, R59.H0_H0, -136, -136 ;  /* 0xc308c30833337431 */ /* 0x000fe4000024003b */
[-CC-:B---3--:R-:W-:Y:S02]  /*07a0*/  HFMA2.BF16_V2 R50, R50, R58.reuse.H0_H0, R58.reuse.H1_H1 ;  /* 0x2000003a32327231 */ /* 0x188fe4000026003a */
[----:B------:R-:W-:-:S07]  /*07b0*/  HFMA2.BF16_V2 R51, R51, R58.H0_H0, R58.H1_H1 ;  /* 0x2000003a33337231 */ /* 0x000fce000026003a */
[----:B----4-:R-:W-:Y:S07]  /*07c0*/  HMMA.16816.F32.BF16 R36, R36, R50, RZ ;  /* 0x000000322424723c */ /* 0x010fee00000418ff */
[----:B------:R-:W-:-:S05]  /*07d0*/  IMAD.WIDE R50, R3, 0x2, R56 ;  /* 0x0000000203327825 */ /* 0x000fca00078e0238 */
[----:B------:R-:W2:Y:S01]  /*07e0*/  LDG.E.CONSTANT R57, desc[UR4][R50.64] ;  /* 0x0000000432397981 */ /* 0x000ea2000c1e9900 */
[----:B0-----:R-:W-:-:S05]  /*07f0*/  IMAD.WIDE R60, R3, 0x2, R50 ;  /* 0x00000002033c7825 */ /* 0x001fca00078e0232 */
[----:B------:R0:W3:Y:S02]  /*0800*/  LDG.E.CONSTANT R56, desc[UR4][R60.64] ;  /* 0x000000043c387981 */ /* 0x0000e4000c1e9900 */
[----:B0-----:R-:W-:-:S05]  /*0810*/  IMAD.WIDE R60, R3, 0x2, R60 ;  /* 0x00000002033c7825 */ /* 0x001fca00078e023c */
[----:B------:R-:W4:Y:S01]  /*0820*/  LDG.E.CONSTANT R55, desc[UR4][R60.64] ;  /* 0x000000043c377981 */ /* 0x000f22000c1e9900 */
[--C-:B------:R-:W-:Y:S02]  /*0830*/  SHF.R.U32.HI R51, RZ, 0x8, R8.reuse ;  /* 0x00000008ff337819 */ /* 0x100fe40000011608 */
[----:B------:R-:W-:Y:S02]  /*0840*/  SHF.R.U32.HI R50, RZ, 0xc, R8 ;  /* 0x0000000cff327819 */ /* 0x000fe40000011608 */
[--C-:B------:R-:W-:Y:S02]  /*0850*/  LOP3.LUT R8, R51, 0xf000f, R54.reuse, 0xea, !PT ;  /* 0x000f000f33087812 */ /* 0x100fe400078eea36 */
[----:B------:R-:W-:-:S03]  /*0860*/  LOP3.LUT R50, R50, 0xf000f, R54, 0xea, !PT ;  /* 0x000f000f32327812 */ /* 0x000fc600078eea36 */
[-C--:B------:R-:W-:Y:S02]  /*0870*/  HFMA2.BF16_V2 R8, R8, R59.reuse.H0_H0, -136, -136 ;  /* 0xc308c30808087431 */ /* 0x080fe4000024003b */
[----:B------:R-:W-:Y:S02]  /*0880*/  HFMA2.BF16_V2 R51, R50, R59.H0_H0, -136, -136 ;  /* 0xc308c30832337431 */ /* 0x000fe4000024003b */
[-CC-:B------:R-:W-:Y:S02]  /*0890*/  HFMA2.BF16_V2 R50, R8, R58.reuse.H0_H0, R58.reuse.H1_H1 ;  /* 0x2000003a08327231 */ /* 0x180fe4000026003a */
[----:B------:R-:W-:Y:S01]  /*08a0*/  HFMA2.BF16_V2 R51, R51, R58.H0_H0, R58.H1_H1 ;  /* 0x2000003a33337231 */ /* 0x000fe2000026003a */
[----:B------:R-:W-:-:S05]  /*08b0*/  LOP3.LUT R8, R9, 0xf000f, R54, 0xea, !PT ;  /* 0x000f000f09087812 */ /* 0x000fca00078eea36 */
[----:B------:R-:W-:Y:S01]  /*08c0*/  HFMA2.BF16_V2 R8, R8, R59.H0_H0, -136, -136 ;  /* 0xc308c30808087431 */ /* 0x000fe2000024003b */
[----:B-----5:R-:W-:Y:S07]  /*08d0*/  HMMA.16816.F32.BF16 R40, R40, R50, RZ ;  /* 0x000000322828723c */ /* 0x020fee00000418ff */
[----:B------:R-:W-:-:S04]  /*08e0*/  SHF.R.U32.HI R51, RZ, 0x4, R9 ;  /* 0x00000004ff337819 */ /* 0x000fc80000011609 */
[----:B------:R-:W-:-:S05]  /*08f0*/  LOP3.LUT R50, R51, 0xf000f, R54, 0xea, !PT ;  /* 0x000f000f33327812 */ /* 0x000fca00078eea36 */
[----:B------:R-:W-:Y:S01]  /*0900*/  HFMA2.BF16_V2 R51, R50, R59.H0_H0, -136, -136 ;  /* 0xc308c30832337431 */ /* 0x000fe2000024003b */
[----:B------:R-:W-:-:S04]  /*0910*/  IADD3 R52, R52, 0x40, RZ ;  /* 0x0000004034347810 */ /* 0x000fc80007ffe0ff */
[----:B------:R-:W-:Y:S02]  /*0920*/  ISETP.GE.AND P1, PT, R52, R53, PT ;  /* 0x000000353400720c */ /* 0x000fe40003f26270 */
[----:B------:R-:W-:Y:S01]  /*0930*/  IADD3 R2, R2, 0x400, RZ ;  /* 0x0000040002027810 */ /* 0x000fe20007ffe0ff */
[-CC-:B--2---:R-:W-:Y:S02]  /*0940*/  HFMA2.BF16_V2 R50, R8, R57.reuse.H0_H0, R57.reuse.H1_H1 ;  /* 0x2000003908327231 */ /* 0x184fe40000260039 */
        /* <DEDUP_REMOVED lines=16> */
[-CC-:B---3--:R-:W-:Y:S02]  /*0a50*/  HFMA2.BF16_V2 R8, R8, R56.reuse.H0_H0, R56.reuse.H1_H1 ;  /* 0x2000003808087231 */ /* 0x188fe40000260038 */
[----:B------:R-:W-:Y:S01]  /*0a60*/  HFMA2.BF16_V2 R9, R9, R56.H0_H0, R56.H1_H1 ;  /* 0x2000003809097231 */ /* 0x000fe20000260038 */
[----:B------:R-:W-:-:S06]  /*0a70*/  SHF.R.U32.HI R51, RZ, 0xc, R10 ;  /* 0x0000000cff337819 */ /* 0x000fcc000001160a */
        /* <DEDUP_REMOVED lines=8> */
[----:B------:R-:W-:-:S04]  /*0b00*/  SHF.R.U32.HI R51, RZ, 0x4, R11 ;  /* 0x00000004ff337819 */ /* 0x000fc8000001160b */
[--C-:B------:R-:W-:Y:S02]  /*0b10*/  LOP3.LUT R10, R51, 0xf000f, R54.reuse, 0xea, !PT ;  /* 0x000f000f330a7812 */ /* 0x100fe400078eea36 */
[----:B------:R-:W-:Y:S07]  /*0b20*/  HMMA.16816.F32.BF16 R24, R24, R8, RZ ;  /* 0x000000081818723c */ /* 0x000fee00000418ff */
[----:B------:R-:W-:Y:S02]  /*0b30*/  LOP3.LUT R8, R11, 0xf000f, R54, 0xea, !PT ;  /* 0x000f000f0b087812 */ /* 0x000fe400078eea36 */
[----:B------:R-:W-:-:S02]  /*0b40*/  SHF.R.U32.HI R9, RZ, 0x8, R11 ;  /* 0x00000008ff097819 */ /* 0x000fc4000001160b */
[----:B------:R-:W-:Y:S01]  /*0b50*/  SHF.R.U32.HI R11, RZ, 0xc, R11 ;  /* 0x0000000cff0b7819 */ /* 0x000fe2000001160b */
[-C--:B------:R-:W-:Y:S01]  /*0b60*/  HFMA2.BF16_V2 R8, R8, R59.reuse.H0_H0, -136, -136 ;  /* 0xc308c30808087431 */ /* 0x080fe2000024003b */
[--C-:B------:R-:W-:Y:S01]  /*0b70*/  LOP3.LUT R50, R9, 0xf000f, R54.reuse, 0xea, !PT ;  /* 0x000f000f09327812 */ /* 0x100fe200078eea36 */
[----:B------:R-:W-:Y:S01]  /*0b80*/  HFMA2.BF16_V2 R9, R10, R59.H0_H0, -136, -136 ;  /* 0xc308c3080a097431 */ /* 0x000fe2000024003b */
[----:B------:R-:W-:Y:S01]  /*0b90*/  LOP3.LUT R54, R11, 0xf000f, R54, 0xea, !PT ;  /* 0x000f000f0b367812 */ /* 0x000fe200078eea36 */
[-CC-:B----4-:R-:W-:Y:S02]  /*0ba0*/  HFMA2.BF16_V2 R8, R8, R55.reuse.H0_H0, R55.reuse.H1_H1 ;  /* 0x2000003708087231 */ /* 0x190fe40000260037 */
[----:B------:R-:W-:Y:S02]  /*0bb0*/  HFMA2.BF16_V2 R9, R9, R55.H0_H0, R55.H1_H1 ;  /* 0x2000003709097231 */ /* 0x000fe40000260037 */
[-C--:B------:R-:W-:Y:S02]  /*0bc0*/  HFMA2.BF16_V2 R10, R50, R59.reuse.H0_H0, -136, -136 ;  /* 0xc308c308320a7431 */ /* 0x080fe4000024003b */
[----:B------:R-:W-:-:S02]  /*0bd0*/  HFMA2.BF16_V2 R11, R54, R59.H0_H0, -136, -136 ;  /* 0xc308c308360b7431 */ /* 0x000fc4000024003b */
[-CC-:B------:R-:W-:Y:S02]  /*0be0*/  HFMA2.BF16_V2 R10, R10, R55.reuse.H0_H0, R55.reuse.H1_H1 ;  /* 0x200000370a0a7231 */ /* 0x180fe40000260037 */
[----:B------:R-:W-:Y:S02]  /*0bf0*/  HFMA2.BF16_V2 R11, R11, R55.H0_H0, R55.H1_H1 ;  /* 0x200000370b0b7231 */ /* 0x000fe40000260037 */
[----:B------:R-:W-:Y:S01]  /*0c00*/  FADD.FTZ R51, R36, R12 ;  /* 0x0000000c24337221 */ /* 0x000fe20000010000 */
[----:B------:R-:W-:Y:S01]  /*0c10*/  HMMA.16816.F32.BF16 R28, R28, R8, RZ ;  /* 0x000000081c1c723c */ /* 0x000fe200000418ff */
[----:B------:R-:W-:Y:S02]  /*0c20*/  FADD.FTZ R12, R37, R13 ;  /* 0x0000000d250c7221 */ /* 0x000fe40000010000 */
[----:B------:R-:W-:-:S04]  /*0c30*/  FADD.FTZ R51, R40, R51 ;  /* 0x0000003328337221 */ /* 0x000fc80000010000 */
        /* <DEDUP_REMOVED lines=25> */
[----:B------:R-:W-:-:S02]  /*0dd0*/  FADD.FTZ R8, R8, R31 ;  /* 0x0000001f08087221 */ /* 0x000fc40000010000 */
[----:B------:R-:W-:Y:S01]  /*0de0*/  FADD.FTZ R12, R32, R51 ;  /* 0x00000033200c7221 */ /* 0x000fe20000010000 */
[----:B------:R-:W-:Y:S01]  /*0df0*/  FADD.FTZ R13, R33, R10 ;  /* 0x0000000a210d7221 */ /* 0x000fe20000010000 */
[----:B------:R-:W-:Y:S01]  /*0e00*/  FADD.FTZ R14, R34, R9 ;  /* 0x00000009220e7221 */ /* 0x000fe20000010000 */
[----:B------:R-:W-:Y:S01]  /*0e10*/  FADD.FTZ R15, R35, R8 ;  /* 0x00000008230f7221 */ /* 0x000fe20000010000 */
[----:B------:R-:W-:Y:S06]  /*0e20*/  @!P1 BRA `(.L_x_37) ;  /* 0xfffffff400189947 */ /* 0x000fec000383ffff */
.L_x_36:
        /* <DEDUP_REMOVED lines=23> */
[----:B------:R-:W-:Y:S02]  /*0fa0*/  SHF.R.S32.HI R19, RZ, 0x3, R11 ;  /* 0x00000003ff137819 */ /* 0x000fe4000001140b */
[----:B------:R-:W-:Y:S02]  /*0fb0*/  SHF.R.S32.HI R4, RZ, 0x3, R4 ;  /* 0x00000003ff047819 */ /* 0x000fe40000011404 */
[----:B------:R-:W-:Y:S01]  /*0fc0*/  LOP3.LUT R11, R6, 0x7ffffffc, RZ, 0xc0, !PT ;  /* 0x7ffffffc060b7812 */ /* 0x000fe200078ec0ff */
[----:B------:R-:W4:Y:S01]  /*0fd0*/  LDC.64 R8, c[0x0][0x218] ;  /* 0x00008600ff087b82 */ /* 0x000f220000000a00 */
[----:B------:R-:W-:Y:S02]  /*0fe0*/  SHF.R.S32.HI R6, RZ, 0x2, R6 ;  /* 0x00000002ff067819 */ /* 0x000fe40000011406 */
[----:B------:R-:W-:Y:S01]  /*0ff0*/  IADD3 R10, -R11, R0, RZ ;  /* 0x000000000b0a7210 */ /* 0x000fe20007ffe1ff */
[----:B0-----:R-:W-:Y:S01]  /*1000*/  IMAD R11, R19, R21, R4 ;  /* 0x00000015130b7224 */ /* 0x001fe200078e0204 */
[----:B------:R-:W-:-:S02]  /*1010*/  LEA R20, R21, R6, 0x3 ;  /* 0x0000000615147211 */ /* 0x000fc400078e18ff */
[----:B------:R-:W-:Y:S01]  /*1020*/  LEA R4, R53, R10, 0x3 ;  /* 0x0000000a35047211 */ /* 0x000fe200078e18ff */
[----:B--2---:R-:W-:Y:S01]  /*1030*/  IMAD R18, R7, 0x10, R6 ;  /* 0x0000001007127824 */ /* 0x004fe200078e0206 */
[----:B------:R-:W-:Y:S01]  /*1040*/  LEA.HI R53, R53, R53, RZ, 0x1 ;  /* 0x0000003535357211 */ /* 0x000fe200078f08ff */
[----:B------:R-:W0:Y:S01]  /*1050*/  LDC.64 R6, c[0x0][0x220] ;  /* 0x00008800ff067b82 */ /* 0x000e220000000a00 */
[----:B------:R-:W-:Y:S01]  /*1060*/  IMAD R11, R11, 0x20, R0 ;  /* 0x000000200b0b7824 */ /* 0x000fe200078e0200 */
[----:B------:R-:W-:Y:S01]  /*1070*/  SHF.L.U32 R4, R4, 0x1, RZ ;  /* 0x0000000104047819 */ /* 0x000fe200000006ff */
[----:B-1----:R-:W-:Y:S01]  /*1080*/  IMAD R21, R18, R17, RZ ;  /* 0x0000001112157224 */ /* 0x002fe200078e02ff */
[----:B------:R-:W-:Y:S02]  /*1090*/  SHF.R.S32.HI R53, RZ, 0x1, R53 ;  /* 0x00000001ff357819 */ /* 0x000fe40000011435 */
[----:B------:R-:W-:Y:S02]  /*10a0*/  SHF.L.U32 R11, R11, 0x2, RZ ;  /* 0x000000020b0b7819 */ /* 0x000fe400000006ff */
[----:B---3--:R-:W-:-:S02]  /*10b0*/  SHF.L.U32 R19, R3, 0x3, RZ ;  /* 0x0000000303137819 */ /* 0x008fc400000006ff */
[----:B------:R-:W-:Y:S01]  /*10c0*/  SHF.R.S32.HI R10, RZ, 0x1f, R4 ;  /* 0x0000001fff0a7819 */ /* 0x000fe20000011404 */
[----:B----4-:R-:W-:Y:S01]  /*10d0*/  IMAD.WIDE R8, R11, 0x4, R8 ;  /* 0x000000040b087825 */ /* 0x010fe200078e0208 */
[----:B------:R-:W-:-:S03]  /*10e0*/  IADD3 R16, P1, R21, R4, RZ ;  /* 0x0000000415107210 */ /* 0x000fc60007f3e0ff */
[----:B------:R-:W-:Y:S01]  /*10f0*/  IMAD R53, R19, R53, R20 ;  /* 0x0000003513357224 */ /* 0x000fe200078e0214 */
[----:B------:R-:W-:Y:S01]  /*1100*/  LEA.HI.X.SX32 R21, R21, R10, 0x1, P1 ;  /* 0x0000000a15157211 */ /* 0x000fe200008f0eff */
[C---:B------:R-:W-:Y:S01]  /*1110*/  VIADD R20, R18.reuse, 0x8 ;  /* 0x0000000812147836 */ /* 0x040fe20000000000 */
[----:B------:R-:W-:Y:S01]  /*1120*/  SHF.L.U32 R19, R17, 0x3, RZ ;  /* 0x0000000311137819 */ /* 0x000fe200000006ff */
[----:B------:R-:W2:Y:S01]  /*1130*/  LDG.E.128.CONSTANT R8, desc[UR4][R8.64] ;  /* 0x0000000408087981 */ /* 0x000ea2000c1e9d00 */
[----:B------:R-:W-:Y:S02]  /*1140*/  SHF.L.U32 R17, R53, 0x1, RZ ;  /* 0x0000000135117819 */ /* 0x000fe400000006ff */
[----:B------:R-:W-:Y:S02]  /*1150*/  IADD3 R4, P2, R19, R16, RZ ;  /* 0x0000001013047210 */ /* 0x000fe40007f5e0ff */
[----:B------:R-:W-:Y:S01]  /*1160*/  ISETP.GE.AND P3, PT, R18, UR6, PT ;  /* 0x0000000612007c0c */ /* 0x000fe2000bf66270 */
[----:B0-----:R-:W-:Y:S01]  /*1170*/  IMAD.WIDE R6, R17, 0x2, R6 ;  /* 0x0000000211067825 */ /* 0x001fe200078e0206 */
[----:B------:R-:W-:-:S02]  /*1180*/  ISETP.GE.AND P4, PT, R20, UR6, PT ;  /* 0x0000000614007c0c */ /* 0x000fc4000bf86270 */
[----:B------:R-:W-:Y:S02]  /*1190*/  LEA.HI.X.SX32 R19, R19, R21, 0x1, P2 ;  /* 0x0000001513137211 */ /* 0x000fe400010f0eff */
[----:B------:R-:W-:Y:S01]  /*11a0*/  LEA R48, P1, R16, UR12, 0x1 ;  /* 0x0000000c10307c11 */ /* 0x000fe2000f8208ff */
[----:B------:R0:W3:Y:S01]  /*11b0*/  LDG.E.CONSTANT R51, desc[UR4][R6.64] ;  /* 0x0000000406337981 */ /* 0x0000e2000c1e9900 */
[----:B------:R-:W-:Y:S02]  /*11c0*/  LEA R52, P2, R4, UR12, 0x1 ;  /* 0x0000000c04347c11 */ /* 0x000fe4000f8408ff */
[----:B------:R-:W-:Y:S02]  /*11d0*/  LEA.HI.X R49, R16, UR13, R21, 0x1, P1 ;  /* 0x0000000d10317c11 */ /* 0x000fe400088f0c15 */
[----:B------:R-:W-:Y:S02]  /*11e0*/  CS2R R16, SRZ ;  /* 0x0000000000107805 */ /* 0x000fe4000001ff00 */
[----:B------:R-:W-:-:S02]  /*11f0*/  LEA.HI.X R53, R4, UR13, R19, 0x1, P2 ;  /* 0x0000000d04357c11 */ /* 0x000fc400090f0c13 */
[----:B------:R-:W-:Y:S02]  /*1200*/  CS2R R18, SRZ ;  /* 0x0000000000127805 */ /* 0x000fe4000001ff00 */
[----:B------:R-:W-:Y:S02]  /*1210*/  SHF.L.U32 R3, R3, 0x4, RZ ;  /* 0x0000000403037819 */ /* 0x000fe400000006ff */
[----:B------:R-:W-:Y:S02]  /*1220*/  CS2R R28, SRZ ;  /* 0x00000000001c7805 */ /* 0x000fe4000001ff00 */
[----:B------:R-:W-:Y:S01]  /*1230*/  CS2R R30, SRZ ;  /* 0x00000000001e7805 */ /* 0x000fe2000001ff00 */
[----:B------:R-:W4:Y:S01]  /*1240*/  @!P3 LDG.E.CONSTANT R16, desc[UR4][R48.64] ;  /* 0x000000043010b981 */ /* 0x000f22000c1e9900 */
[----:B0-----:R-:W-:-:S03]  /*1250*/  IMAD.WIDE R6, R3, 0x2, R6 ;  /* 0x0000000203067825 */ /* 0x001fc600078e0206 */
[----:B------:R-:W4:Y:S04]  /*1260*/  @!P3 LDG.E.CONSTANT R18, desc[UR4][R48.64+0x10] ;  /* 0x000010043012b981 */ /* 0x000f28000c1e9900 */
[----:B------:R-:W4:Y:S04]  /*1270*/  @!P4 LDG.E.CONSTANT R17, desc[UR4][R52.64] ;  /* 0x000000043411c981 */ /* 0x000f28000c1e9900 */
[----:B------:R-:W4:Y:S01]  /*1280*/  @!P4 LDG.E.CONSTANT R19, desc[UR4][R52.64+0x10] ;  /* 0x000010043413c981 */ /* 0x000f22000c1e9900 */
[----:B------:R-:W-:Y:S02]  /*1290*/  CS2R R44, SRZ ;  /* 0x00000000002c7805 */ /* 0x000fe4000001ff00 */
[----:B------:R-:W-:Y:S01]  /*12a0*/  CS2R R46, SRZ ;  /* 0x00000000002e7805 */ /* 0x000fe2000001ff00 */
[----:B------:R-:W5:Y:S04]  /*12b0*/  @!P3 LDG.E.CONSTANT R28, desc[UR4][R48.64+0x20] ;  /* 0x00002004301cb981 */ /* 0x000f68000c1e9900 */
[----:B------:R-:W5:Y:S04]  /*12c0*/  @!P3 LDG.E.CONSTANT R30, desc[UR4][R48.64+0x30] ;  /* 0x00003004301eb981 */ /* 0x000f68000c1e9900 */
[----:B------:R-:W5:Y:S04]  /*12d0*/  @!P4 LDG.E.CONSTANT R29, desc[UR4][R52.64+0x20] ;  /* 0x00002004341dc981 */ /* 0x000f68000c1e9900 */
[----:B------:R-:W5:Y:S04]  /*12e0*/  @!P4 LDG.E.CONSTANT R31, desc[UR4][R52.64+0x30] ;  /* 0x00003004341fc981 */ /* 0x000f68000c1e9900 */
[----:B------:R-:W5:Y:S01]  /*12f0*/  LDG.E.CONSTANT R50, desc[UR4][R6.64] ;  /* 0x0000000406327981 */ /* 0x000f62000c1e9900 */
[----:B------:R-:W-:-:S03]  /*1300*/  CS2R R40, SRZ ;  /* 0x0000000000287805 */ /* 0x000fc6000001ff00 */
[----:B------:R-:W5:Y:S01]  /*1310*/  @!P3 LDG.E.CONSTANT R44, desc[UR4][R48.64+0x40] ;  /* 0x00004004302cb981 */ /* 0x000f62000c1e9900 */
[----:B------:R-:W-:-:S03]  /*1320*/  CS2R R42, SRZ ;  /* 0x00000000002a7805 */ /* 0x000fc6000001ff00 */
[----:B------:R-:W5:Y:S04]  /*1330*/  @!P3 LDG.E.CONSTANT R46, desc[UR4][R48.64+0x50] ;  /* 0x00005004302eb981 */ /* 0x000f68000c1e9900 */
[----:B------:R-:W5:Y:S04]  /*1340*/  @!P4 LDG.E.CONSTANT R45, desc[UR4][R52.64+0x40] ;  /* 0x00004004342dc981 */ /* 0x000f68000c1e9900 */
[----:B------:R-:W5:Y:S01]  /*1350*/  @!P4 LDG.E.CONSTANT R47, desc[UR4][R52.64+0x50] ;  /* 0x00005004342fc981 */ /* 0x000f62000c1e9900 */
[----:B------:R-:W-:-:S03]  /*1360*/  IMAD.WIDE R24, R3, 0x2, R6 ;  /* 0x0000000203187825 */ /* 0x000fc600078e0206 */
[----:B------:R-:W5:Y:S04]  /*1370*/  @!P3 LDG.E.CONSTANT R40, desc[UR4][R48.64+0x60] ;  /* 0x000060043028b981 */ /* 0x000f68000c1e9900 */
[----:B------:R-:W5:Y:S04]  /*1380*/  @!P3 LDG.E.CONSTANT R42, desc[UR4][R48.64+0x70] ;  /* 0x00007004302ab981 */ /* 0x000f68000c1e9900 */
[----:B------:R-:W5:Y:S04]  /*1390*/  @!P4 LDG.E.CONSTANT R41, desc[UR4][R52.64+0x60] ;  /* 0x000060043429c981 */ /* 0x000f68000c1e9900 */
[----:B------:R-:W5:Y:S01]  /*13a0*/  @!P4 LDG.E.CONSTANT R43, desc[UR4][R52.64+0x70] ;  /* 0x00007004342bc981 */ /* 0x000f62000c1e9900 */
[----:B------:R-:W-:-:S02]  /*13b0*/  CS2R R20, SRZ ;  /* 0x0000000000147805 */ /* 0x000fc4000001ff00 */
[----:B------:R-:W-:Y:S01]  /*13c0*/  CS2R R22, SRZ ;  /* 0x0000000000167805 */ /* 0x000fe2000001ff00 */
[----:B------:R0:W5:Y:S01]  /*13d0*/  LDG.E.CONSTANT R6, desc[UR4][R24.64] ;  /* 0x0000000418067981 */ /* 0x000162000c1e9900 */
[----:B------:R-:W-:Y:S02]  /*13e0*/  CS2R R36, SRZ ;  /* 0x0000000000247805 */ /* 0x000fe4000001ff00 */
[----:B------:R-:W-:Y:S01]  /*13f0*/  CS2R R38, SRZ ;  /* 0x0000000000267805 */ /* 0x000fe2000001ff00 */
[----:B------:R-:W5:Y:S01]  /*1400*/  @!P3 LDG.E.CONSTANT R20, desc[UR4][R48.64+0x80] ;  /* 0x000080043014b981 */ /* 0x000f62000c1e9900 */
[----:B------:R-:W-:-:S03]  /*1410*/  IMAD.WIDE R26, R3, 0x2, R24 ;  /* 0x00000002031a7825 */ /* 0x000fc600078e0218 */
[----:B------:R-:W5:Y:S04]  /*1420*/  @!P3 LDG.E.CONSTANT R22, desc[UR4][R48.64+0x90] ;  /* 0x000090043016b981 */ /* 0x000f68000c1e9900 */
[----:B------:R-:W5:Y:S04]  /*1430*/  @!P4 LDG.E.CONSTANT R21, desc[UR4][R52.64+0x80] ;  /* 0x000080043415c981 */ /* 0x000f68000c1e9900 */
[----:B------:R-:W5:Y:S04]  /*1440*/  @!P4 LDG.E.CONSTANT R23, desc[UR4][R52.64+0x90] ;  /* 0x000090043417c981 */ /* 0x000f68000c1e9900 */
[----:B------:R-:W5:Y:S04]  /*1450*/  @!P3 LDG.E.CONSTANT R36, desc[UR4][R48.64+0xa0] ;  /* 0x0000a0043024b981 */ /* 0x000f68000c1e9900 */
[----:B------:R-:W5:Y:S04]  /*1460*/  @!P3 LDG.E.CONSTANT R38, desc[UR4][R48.64+0xb0] ;  /* 0x0000b0043026b981 */ /* 0x000f68000c1e9900 */
[----:B------:R-:W5:Y:S04]  /*1470*/  @!P4 LDG.E.CONSTANT R37, desc[UR4][R52.64+0xa0] ;  /* 0x0000a0043425c981 */ /* 0x000f68000c1e9900 */
[----:B------:R-:W5:Y:S01]  /*1480*/  @!P4 LDG.E.CONSTANT R39, desc[UR4][R52.64+0xb0] ;  /* 0x0000b0043427c981 */ /* 0x000f62000c1e9900 */
[----:B------:R-:W-:-:S03]  /*1490*/  CS2R R32, SRZ ;  /* 0x0000000000207805 */ /* 0x000fc6000001ff00 */
[----:B------:R1:W5:Y:S01]  /*14a0*/  LDG.E.CONSTANT R4, desc[UR4][R26.64] ;  /* 0x000000041a047981 */ /* 0x000362000c1e9900 */
[----:B------:R-:W-:Y:S02]  /*14b0*/  CS2R R34, SRZ ;  /* 0x0000000000227805 */ /* 0x000fe4000001ff00 */
[----:B0-----:R-:W-:Y:S01]  /*14c0*/  CS2R R24, SRZ ;  /* 0x0000000000187805 */ /* 0x001fe2000001ff00 */
[----:B------:R-:W5:Y:S04]  /*14d0*/  @!P3 LDG.E.CONSTANT R32, desc[UR4][R48.64+0xc0] ;  /* 0x0000c0043020b981 */ /* 0x000f68000c1e9900 */
[----:B------:R-:W5:Y:S01]  /*14e0*/  @!P3 LDG.E.CONSTANT R34, desc[UR4][R48.64+0xd0] ;  /* 0x0000d0043022b981 */ /* 0x000f62000c1e9900 */
[----:B-1----:R-:W-:-:S03]  /*14f0*/  CS2R R26, SRZ ;  /* 0x00000000001a7805 */ /* 0x002fc6000001ff00 */
[----:B------:R-:W5:Y:S04]  /*1500*/  @!P4 LDG.E.CONSTANT R33, desc[UR4][R52.64+0xc0] ;  /* 0x0000c0043421c981 */ /* 0x000f68000c1e9900 */
[----:B------:R-:W5:Y:S04]  /*1510*/  @!P4 LDG.E.CONSTANT R35, desc[UR4][R52.64+0xd0] ;  /* 0x0000d0043423c981 */ /* 0x000f68000c1e9900 */
[----:B------:R-:W5:Y:S04]  /*1520*/  @!P3 LDG.E.CONSTANT R24, desc[UR4][R48.64+0xe0] ;  /* 0x0000e0043018b981 */ /* 0x000f68000c1e9900 */
[----:B------:R-:W5:Y:S04]  /*1530*/  @!P3 LDG.E.CONSTANT R26, desc[UR4][R48.64+0xf0] ;  /* 0x0000f004301ab981 */ /* 0x000f68000c1e9900 */
[----:B------:R-:W5:Y:S04]  /*1540*/  @!P4 LDG.E.CONSTANT R25, desc[UR4][R52.64+0xe0] ;  /* 0x0000e0043419c981 */ /* 0x000f68000c1e9900 */
[----:B------:R0:W5:Y:S01]  /*1550*/  @!P4 LDG.E.CONSTANT R27, desc[UR4][R52.64+0xf0] ;  /* 0x0000f004341bc981 */ /* 0x000162000c1e9900 */
[----:B------:R-:W-:Y:S01]  /*1560*/  IMAD.MOV.U32 R3, RZ, RZ, 0x43004300 ;  /* 0x43004300ff037424 */ /* 0x000fe200078e00ff */
[----:B------:R-:W-:Y:S01]  /*1570*/  MOV R7, 0x3f80 ;  /* 0x00003f8000077802 */ /* 0x000fe20000000f00 */
[----:B------:R-:W-:Y:S05]  /*1580*/  WARPSYNC.ALL ;  /* 0x0000000000007948 */ /* 0x000fea0003800000 */
[----:B--2---:R-:W-:-:S02]  /*1590*/  SHF.R.U32.HI R56, RZ, 0x4, R8 ;  /* 0x00000004ff387819 */ /* 0x004fc40000011608 */
[--C-:B------:R-:W-:Y:S02]  /*15a0*/  SHF.R.U32.HI R58, RZ, 0x8, R8.reuse ;  /* 0x00000008ff3a7819 */ /* 0x100fe40000011608 */
[----:B------:R-:W-:Y:S02]  /*15b0*/  SHF.R.U32.HI R60, RZ, 0xc, R8 ;  /* 0x0000000cff3c7819 */ /* 0x000fe40000011608 */
[--C-:B------:R-:W-:Y:S02]  /*15c0*/  LOP3.LUT R54, R8, 0xf000f, R3.reuse, 0xea, !PT ;  /* 0x000f000f08367812 */ /* 0x100fe400078eea03 */
[--C-:B------:R-:W-:Y:S02]  /*15d0*/  LOP3.LUT R56, R56, 0xf000f, R3.reuse, 0xea, !PT ;  /* 0x000f000f38387812 */ /* 0x100fe400078eea03 */
[--C-:B------:R-:W-:Y:S01]  /*15e0*/  LOP3.LUT R58, R58, 0xf000f, R3.reuse, 0xea, !PT ;  /* 0x000f000f3a3a7812 */ /* 0x100fe200078eea03 */
[-C--:B0-----:R-:W-:Y:S01]  /*15f0*/  HFMA2.BF16_V2 R52, R54, R7.reuse.H0_H0, -136, -136 ;  /* 0xc308c30836347431 */ /* 0x081fe20000240007 */
[----:B------:R-:W-:Y:S01]  /*1600*/  LOP3.LUT R60, R60, 0xf000f, R3, 0xea, !PT ;  /* 0x000f000f3c3c7812 */ /* 0x000fe200078eea03 */
[-C--:B------:R-:W-:Y:S01]  /*1610*/  HFMA2.BF16_V2 R53, R56, R7.reuse.H0_H0, -136, -136 ;  /* 0xc308c30838357431 */ /* 0x080fe20000240007 */
[----:B------:R-:W-:Y:S01]  /*1620*/  SHF.R.U32.HI R8, RZ, 0x4, R9 ;  /* 0x00000004ff087819 */ /* 0x000fe20000011609 */
[----:B------:R-:W-:-:S02]  /*1630*/  HFMA2.BF16_V2 R48, R58, R7.H0_H0, -136, -136 ;  /* 0xc308c3083a307431 */ /* 0x000fc40000240007 */
[----:B------:R-:W-:Y:S02]  /*1640*/  HFMA2.BF16_V2 R49, R60, R7.H0_H0, -136, -136 ;  /* 0xc308c3083c317431 */ /* 0x000fe40000240007 */
[-CC-:B---3--:R-:W-:Y:S02]  /*1650*/  HFMA2.BF16_V2 R52, R52, R51.reuse.H0_H0, R51.reuse.H1_H1 ;  /* 0x2000003334347231 */ /* 0x188fe40000260033 */
[-CC-:B------:R-:W-:Y:S01]  /*1660*/  HFMA2.BF16_V2 R53, R53, R51.reuse.H0_H0, R51.reuse.H1_H1 ;  /* 0x2000003335357231 */ /* 0x180fe20000260033 */
[--C-:B------:R-:W-:Y:S01]  /*1670*/  LOP3.LUT R54, R9, 0xf000f, R3.reuse, 0xea, !PT ;  /* 0x000f000f09367812 */ /* 0x100fe200078eea03 */
[-CC-:B------:R-:W-:Y:S01]  /*1680*/  HFMA2.BF16_V2 R48, R48, R51.reuse.H0_H0, R51.reuse.H1_H1 ;  /* 0x2000003330307231 */ /* 0x180fe20000260033 */
[----:B------:R-:W-:Y:S01]  /*1690*/  LOP3.LUT R8, R8, 0xf000f, R3, 0xea, !PT ;  /* 0x000f000f08087812 */ /* 0x000fe200078eea03 */
[----:B------:R-:W-:Y:S01]  /*16a0*/  HFMA2.BF16_V2 R49, R49, R51.H0_H0, R51.H1_H1 ;  /* 0x2000003331317231 */ /* 0x000fe20000260033 */
[----:B------:R-:W-:Y:S01]  /*16b0*/  SHF.R.U32.HI R56, RZ, 0x8, R9 ;  /* 0x00000008ff387819 */ /* 0x000fe20000011609 */
[----:B------:R-:W-:-:S02]  /*16c0*/  HFMA2.BF16_V2 R54, R54, R7.H0_H0, -136, -136 ;  /* 0xc308c30836367431 */ /* 0x000fc40000240007 */
[----:B------:R-:W-:Y:S01]  /*16d0*/  HFMA2.BF16_V2 R8, R8, R7.H0_H0, -136, -136 ;  /* 0xc308c30808087431 */ /* 0x000fe20000240007 */
[----:B----4-:R-:W-:Y:S01]  /*16e0*/  HMMA.16816.F32.BF16 R16, R16, R52, RZ ;  /* 0x000000341010723c */ /* 0x010fe200000418ff */
[----:B------:R-:W-:-:S06]  /*16f0*/  LOP3.LUT R56, R56, 0xf000f, R3, 0xea, !PT ;  /* 0x000f000f38387812 */ /* 0x000fcc00078eea03 */
[----:B------:R-:W-:-:S04]  /*1700*/  SHF.R.U32.HI R52, RZ, 0xc, R9 ;  /* 0x0000000cff347819 */ /* 0x000fc80000011609 */
[----:B------:R-:W-:Y:S01]  /*1710*/  LOP3.LUT R52, R52, 0xf000f, R3, 0xea, !PT ;  /* 0x000f000f34347812 */ /* 0x000fe200078eea03 */
[----:B-----5:R-:W-:Y:S04]  /*1720*/  HMMA.16816.F32.BF16 R28, R28, R48, RZ ;  /* 0x000000301c1c723c */ /* 0x020fe800000418ff */
[----:B------:R-:W-:-:S03]  /*1730*/  HFMA2.BF16_V2 R9, R52, R7.H0_H0, -136, -136 ;  /* 0xc308c30834097431 */ /* 0x000fc60000240007 */
[-CC-:B------:R-:W-:Y:S02]  /*1740*/  HFMA2.BF16_V2 R48, R54, R50.reuse.H0_H0, R50.reuse.H1_H1 ;  /* 0x2000003236307231 */ /* 0x180fe40000260032 */
[-CC-:B------:R-:W-:Y:S02]  /*1750*/  HFMA2.BF16_V2 R49, R8, R50.reuse.H0_H0, R50.reuse.H1_H1 ;  /* 0x2000003208317231 */ /* 0x180fe40000260032 */
[----:B------:R-:W-:Y:S02]  /*1760*/  HFMA2.BF16_V2 R8, R56, R7.H0_H0, -136, -136 ;  /* 0xc308c30838087431 */ /* 0x000fe40000240007 */
[-CC-:B------:R-:W-:Y:S02]  /*1770*/  HFMA2.BF16_V2 R9, R9, R50.reuse.H0_H0, R50.reuse.H1_H1 ;  /* 0x2000003209097231 */ /* 0x180fe40000260032 */
[----:B------:R-:W-:Y:S01]  /*1780*/  HFMA2.BF16_V2 R8, R8, R50.H0_H0, R50.H1_H1 ;  /* 0x2000003208087231 */ /* 0x000fe20000260032 */
[--C-:B------:R-:W-:Y:S01]  /*1790*/  SHF.R.U32.HI R50, RZ, 0x8, R10.reuse ;  /* 0x00000008ff327819 */ /* 0x100fe2000001160a */
[----:B------:R-:W-:Y:S01]  /*17a0*/  HMMA.16816.F32.BF16 R44, R44, R48, RZ ;  /* 0x000000302c2c723c */ /* 0x000fe200000418ff */
[----:B------:R-:W-:-:S06]  /*17b0*/  SHF.R.U32.HI R52, RZ, 0xc, R10 ;  /* 0x0000000cff347819 */ /* 0x000fcc000001160a */
[----:B------:R-:W-:Y:S02]  /*17c0*/  SHF.R.U32.HI R48, RZ, 0x4, R10 ;  /* 0x00000004ff307819 */ /* 0x000fe4000001160a */
[--C-:B------:R-:W-:Y:S02]  /*17d0*/  LOP3.LUT R10, R10, 0xf000f, R3.reuse, 0xea, !PT ;  /* 0x000f000f0a0a7812 */ /* 0x100fe400078eea03 */
[--C-:B------:R-:W-:Y:S02]  /*17e0*/  LOP3.LUT R48, R48, 0xf000f, R3.reuse, 0xea, !PT ;  /* 0x000f000f30307812 */ /* 0x100fe400078eea03 */
[--C-:B------:R-:W-:Y:S02]  /*17f0*/  LOP3.LUT R50, R50, 0xf000f, R3.reuse, 0xea, !PT ;  /* 0x000f000f32327812 */ /* 0x100fe400078eea03 */
[----:B------:R-:W-:Y:S01]  /*1800*/  LOP3.LUT R52, R52, 0xf000f, R3, 0xea, !PT ;  /* 0x000f000f34347812 */ /* 0x000fe200078eea03 */
[----:B------:R-:W-:Y:S07]  /*1810*/  HMMA.16816.F32.BF16 R40, R40, R8, RZ ;  /* 0x000000082828723c */ /* 0x000fee00000418ff */
[----:B------:R-:W-:-:S02]  /*1820*/  HFMA2.BF16_V2 R8, R10, R7.H0_H0, -136, -136 ;  /* 0xc308c3080a087431 */ /* 0x000fc40000240007 */
[-C--:B------:R-:W-:Y:S02]  /*1830*/  HFMA2.BF16_V2 R9, R48, R7.reuse.H0_H0, -136, -136 ;  /* 0xc308c30830097431 */ /* 0x080fe40000240007 */
[-CC-:B------:R-:W-:Y:S02]  /*1840*/  HFMA2.BF16_V2 R8, R8, R6.reuse.H0_H0, R6.reuse.H1_H1 ;  /* 0x2000000608087231 */ /* 0x180fe40000260006 */
[-CC-:B------:R-:W-:Y:S02]  /*1850*/  HFMA2.BF16_V2 R9, R9, R6.reuse.H0_H0, R6.reuse.H1_H1 ;  /* 0x2000000609097231 */ /* 0x180fe40000260006 */
[-C--:B------:R-:W-:Y:S02]  /*1860*/  HFMA2.BF16_V2 R48, R50, R7.reuse.H0_H0, -136, -136 ;  /* 0xc308c30832307431 */ /* 0x080fe40000240007 */
[----:B------:R-:W-:Y:S01]  /*1870*/  HFMA2.BF16_V2 R49, R52, R7.H0_H0, -136, -136 ;  /* 0xc308c30834317431 */ /* 0x000fe20000240007 */
[----:B------:R-:W-:Y:S01]  /*1880*/  SHF.R.U32.HI R10, RZ, 0x4, R11 ;  /* 0x00000004ff0a7819 */ /* 0x000fe2000001160b */
[----:B------:R-:W-:-:S02]  /*1890*/  HFMA2.BF16_V2 R48, R48, R6.H0_H0, R6.H1_H1 ;  /* 0x2000000630307231 */ /* 0x000fc40000260006 */
[----:B------:R-:W-:Y:S01]  /*18a0*/  HFMA2.BF16_V2 R49, R49, R6.H0_H0, R6.H1_H1 ;  /* 0x2000000631317231 */ /* 0x000fe20000260006 */
[----:B------:R-:W-:Y:S01]  /*18b0*/  LOP3.LUT R6, R11, 0xf000f, R3, 0xea, !PT ;  /* 0x000f000f0b067812 */ /* 0x000fe200078eea03 */
[----:B------:R-:W-:Y:S01]  /*18c0*/  HMMA.16816.F32.BF16 R20, R20, R8, RZ ;  /* 0x000000081414723c */ /* 0x000fe200000418ff */
[----:B------:R-:W-:Y:S02]  /*18d0*/  SHF.R.U32.HI R50, RZ, 0x8, R11 ;  /* 0x00000008ff327819 */ /* 0x000fe4000001160b */
[----:B------:R-:W-:Y:S01]  /*18e0*/  LOP3.LUT R10, R10, 0xf000f, R3, 0xea, !PT ;  /* 0x000f000f0a0a7812 */ /* 0x000fe200078eea03 */
[----:B------:R-:W-:-:S03]  /*18f0*/  HFMA2.BF16_V2 R6, R6, R7.H0_H0, -136, -136 ;  /* 0xc308c30806067431 */ /* 0x000fc60000240007 */
[----:B------:R-:W-:Y:S02]  /*1900*/  SHF.R.U32.HI R8, RZ, 0xc, R11 ;  /* 0x0000000cff087819 */ /* 0x000fe4000001160b */
[--C-:B------:R-:W-:Y:S01]  /*1910*/  LOP3.LUT R50, R50, 0xf000f, R3.reuse, 0xea, !PT ;  /* 0x000f000f32327812 */ /* 0x100fe200078eea03 */
[----:B------:R-:W-:Y:S01]  /*1920*/  HFMA2.BF16_V2 R10, R10, R7.H0_H0, -136, -136 ;  /* 0xc308c3080a0a7431 */ /* 0x000fe20000240007 */
[----:B------:R-:W-:Y:S01]  /*1930*/  LOP3.LUT R8, R8, 0xf000f, R3, 0xea, !PT ;  /* 0x000f000f08087812 */ /* 0x000fe200078eea03 */
[----:B------:R-:W-:Y:S07]  /*1940*/  HMMA.16816.F32.BF16 R36, R36, R48, RZ ;  /* 0x000000302424723c */ /* 0x000fee00000418ff */
[----:B------:R-:W-:-:S02]  /*1950*/  HFMA2.BF16_V2 R48, R6, R4.H0_H0, R4.H1_H1 ;  /* 0x2000000406307231 */ /* 0x000fc40000260004 */
[-C--:B------:R-:W-:Y:S02]  /*1960*/  HFMA2.BF16_V2 R6, R50, R7.reuse.H0_H0, -136, -136 ;  /* 0xc308c30832067431 */ /* 0x080fe40000240007 */
[-CC-:B------:R-:W-:Y:S02]  /*1970*/  HFMA2.BF16_V2 R49, R10, R4.reuse.H0_H0, R4.reuse.H1_H1 ;  /* 0x200000040a317231 */ /* 0x180fe40000260004 */
[----:B------:R-:W-:Y:S02]  /*1980*/  HFMA2.BF16_V2 R7, R8, R7.H0_H0, -136, -136 ;  /* 0xc308c30808077431 */ /* 0x000fe40000240007 */
[-CC-:B------:R-:W-:Y:S02]  /*1990*/  HFMA2.BF16_V2 R6, R6, R4.reuse.H0_H0, R4.reuse.H1_H1 ;  /* 0x2000000406067231 */ /* 0x180fe40000260004 */
[----:B------:R-:W-:Y:S02]  /*19a0*/  HFMA2.BF16_V2 R7, R7, R4.H0_H0, R4.H1_H1 ;  /* 0x2000000407077231 */ /* 0x000fe40000260004 */
        /* <DEDUP_REMOVED lines=29> */
[----:B------:R-:W-:-:S08]  /*1b80*/  FADD.FTZ R8, R8, R35 ;  /* 0x0000002308087221 */ /* 0x000fd00000010000 */
[----:B------:R-:W-:Y:S01]  /*1b90*/  FADD.FTZ R12, R24, R3 ;  /* 0x00000003180c7221 */ /* 0x000fe20000010000 */
[----:B------:R-:W-:Y:S01]  /*1ba0*/  FADD.FTZ R13, R25, R4 ;  /* 0x00000004190d7221 */ /* 0x000fe20000010000 */
[----:B------:R-:W-:Y:S01]  /*1bb0*/  FADD.FTZ R14, R26, R9 ;  /* 0x000000091a0e7221 */ /* 0x000fe20000010000 */
[----:B------:R-:W-:-:S07]  /*1bc0*/  FADD.FTZ R15, R27, R8 ;  /* 0x000000081b0f7221 */ /* 0x000fce0000010000 */
.L_x_38:
        /* <DEDUP_REMOVED lines=23> */
[----:B---3--:R-:W-:Y:S02]  /*1d40*/  IMAD R38, R38, 0x4, R37 ;  /* 0x0000000426267824 */ /* 0x008fe400078e0225 */
        /* <DEDUP_REMOVED lines=21> */
[----:B------:R-:W-:Y:S01]  /*1ea0*/  FADD.FTZ R28, R28, R13 ;  /* 0x0000000d1c1c7221 */ /* 0x000fe20000010000 */
[----:B------:R-:W-:-:S02]  /*1eb0*/  IMAD R13, R0, R3, RZ ;  /* 0x00000003000d7224 */ /* 0x000fc400078e02ff */
[----:B------:R-:W-:Y:S01]  /*1ec0*/  FADD.FTZ R30, R30, R19 ;  /* 0x000000131e1e7221 */ /* 0x000fe20000010000 */
[----:B------:R-:W-:Y:S01]  /*1ed0*/  FADD.FTZ R37, R37, R4 ;  /* 0x0000000425257221 */ /* 0x000fe20000010000 */
        /* <DEDUP_REMOVED lines=8> */
[----:B------:R-:W-:-:S02]  /*1f60*/  FADD.FTZ R29, R29, R6 ;  /* 0x000000061d1d7221 */ /* 0x000fc40000010000 */
[----:B------:R-:W-:Y:S01]  /*1f70*/  LEA.HI.X.SX32 R12, R13, R12, 0x1, P0 ;  /* 0x0000000c0d0c7211 */ /* 0x000fe200000f0eff */
[----:B------:R-:W-:Y:S01]  /*1f80*/  FADD.FTZ R30, R30, R7 ;  /* 0x000000071e1e7221 */ /* 0x000fe20000010000 */
[----:B------:R-:W-:Y:S01]  /*1f90*/  LEA R4, P0, R5, UR6, 0x1 ;  /* 0x0000000605047c11 */ /* 0x000fe2000f8008ff */
[----:B------:R-:W-:Y:S01]  /*1fa0*/  FADD.FTZ R10, R29, R10 ;  /* 0x0000000a1d0a7221 */ /* 0x000fe20000010000 */
[----:B------:R-:W-:Y:S01]  /*1fb0*/  IADD3 R13, R0, 0x8, RZ ;  /* 0x00000008000d7810 */ /* 0x000fe20007ffe0ff */
[----:B------:R-:W-:Y:S01]  /*1fc0*/  FADD.FTZ R11, R30, R11 ;  /* 0x0000000b1e0b7221 */ /* 0x000fe20000010000 */
        /* <DEDUP_REMOVED lines=10> */
.L_x_39:
        /* <DEDUP_REMOVED lines=9> */
.L_x_60:


//--------------------- .text._ZN2at6native30tinygemm_m16n8k16_chunk_kernelINS0_10ALayout_RMILNS0_14KReductionTypeE0EEENS0_15BLayout_TC_int4ILi4ELi32EEES4_Li8ELi8EEEvPKvS8_S8_Pviiiiii --------------------------
	.section	.text._ZN2at6native30tinygemm_m16n8k16_chunk_kernelINS0_10ALayout_RMILNS0_14KReductionTypeE0EEENS0_15BLayout_TC_int4ILi4ELi32EEES4_Li8ELi8EEEvPKvS8_S8_Pviiiiii,"ax",@progbits
	.align	128
        .global         _ZN2at6native30tinygemm_m16n8k16_chunk_kernelINS0_10ALayout_RMILNS0_14KReductionTypeE0EEENS0_15BLayout_TC_int4ILi4ELi32EEES4_Li8ELi8EEEvPKvS8_S8_Pviiiiii
        .type           _ZN2at6native30tinygemm_m16n8k16_chunk_kernelINS0_10ALayout_RMILNS0_14KReductionTypeE0EEENS0_15BLayout_TC_int4ILi4ELi32EEES4_Li8ELi8EEEvPKvS8_S8_Pviiiiii,@function
        .size           _ZN2at6native30tinygemm_m16n8k16_chunk_kernelINS0_10ALayout_RMILNS0_14KReductionTypeE0EEENS0_15BLayout_TC_int4ILi4ELi32EEES4_Li8ELi8EEEvPKvS8_S8_Pviiiiii,(.L_x_61 - _ZN2at6native30tinygemm_m16n8k16_chunk_kernelINS0_10ALayout_RMILNS0_14KReductionTypeE0EEENS0_15BLayout_TC_int4ILi4ELi32EEES4_Li8ELi8EEEvPKvS8_S8_Pviiiiii)
        .other          _ZN2at6native30tinygemm_m16n8k16_chunk_kernelINS0_10ALayout_RMILNS0_14KReductionTypeE0EEENS0_15BLayout_TC_int4ILi4ELi32EEES4_Li8ELi8EEEvPKvS8_S8_Pviiiiii,@"STO_CUDA_ENTRY STV_DEFAULT"
_ZN2at6native30tinygemm_m16n8k16_chunk_kernelINS0_10ALayout_RMILNS0_14KReductionTypeE0EEENS0_15BLayout_TC_int4ILi4ELi32EEES4_Li8ELi8EEEvPKvS8_S8_Pviiiiii:
.text._ZN2at6native30tinygemm_m16n8k16_chunk_kernelINS0_10ALayout_RMILNS0_14KReductionTypeE0EEENS0_15BLayout_TC_int4ILi4ELi32EEES4_Li8ELi8EEEvPKvS8_S8_Pviiiiii:
        /* <DEDUP_REMOVED lines=8> */
[----:B------:R-:W-:Y:S01]  /*0080*/  CS2R R14, SRZ ;  /* 0x00000000000e7805 */ /* 0x000fe2000001ff00 */
[----:B------:R-:W2:Y:S01]  /*0090*/  S2R R61, SR_TID.X ;  /* 0x00000000003d7919 */ /* 0x000ea20000002100 */
[----:B-1----:R-:W-:-:S04]  /*00a0*/  SHF.R.S32.HI R0, RZ, 0x1f, R9 ;  /* 0x0000001fff007819 */ /* 0x002fc80000011409 */
[----:B------:R-:W-:-:S04]  /*00b0*/  LEA.HI R48, R0, R9, RZ, 0x3 ;  /* 0x0000000900307211 */ /* 0x000fc800078f18ff */
[----:B------:R-:W-:Y:S02]  /*00c0*/  LOP3.LUT R48, R48, 0xfffffff8, RZ, 0xc0, !PT ;  /* 0xfffffff830307812 */ /* 0x000fe400078ec0ff */
[----:B0-----:R-:W-:-:S05]  /*00d0*/  LEA R2, R5, R6, 0x3 ;  /* 0x0000000605027211 */ /* 0x001fca00078e18ff */
[----:B------:R-:W-:-:S05]  /*00e0*/  IMAD.SHL.U32 R3, R2, 0x8, RZ ;  /* 0x0000000802037824 */ /* 0x000fca00078e00ff */
[----:B------:R-:W-:-:S13]  /*00f0*/  ISETP.GE.AND P0, PT, R3, R48, PT ;  /* 0x000000300300720c */ /* 0x000fda0003f06270 */
[----:B--2---:R-:W-:Y:S05]  /*0100*/  @P0 BRA `(.L_x_40) ;  /* 0x0000000c00580947 */ /* 0x004fea0003800000 */
[----:B------:R-:W0:Y:S01]  /*0110*/  S2R R7, SR_CTAID.Z ;  /* 0x0000000000077919 */ /* 0x000e220000002700 */
[----:B------:R-:W-:Y:S01]  /*0120*/  SHF.R.S32.HI R2, RZ, 0x1f, R61 ;  /* 0x0000001fff027819 */ /* 0x000fe2000001143d */
[----:B------:R-:W1:Y:S01]  /*0130*/  LDC R45, c[0x0][0x238] ;  /* 0x00008e00ff2d7b82 */ /* 0x000e620000000800 */
[----:B------:R-:W-:Y:S01]  /*0140*/  LEA.HI R4, R0, R9, RZ, 0x2 ;  /* 0x0000000900047211 */ /* 0x000fe200078f10ff */
[----:B------:R-:W2:Y:S01]  /*0150*/  S2R R59, SR_CTAID.Y ;  /* 0x00000000003b7919 */ /* 0x000ea20000002600 */
[----:B------:R-:W-:Y:S01]  /*0160*/  LEA.HI R2, R2, R61, RZ, 0x2 ;  /* 0x0000003d02027211 */ /* 0x000fe200078f10ff */
[----:B------:R-:W-:Y:S01]  /*0170*/  ULDC UR6, c[0x0][0x230] ;  /* 0x00008c0000067ab9 */ /* 0x000fe20000000800 */
[----:B------:R-:W-:Y:S02]  /*0180*/  SHF.R.S32.HI R4, RZ, 0x2, R4 ;  /* 0x00000002ff047819 */ /* 0x000fe40000011404 */
[----:B------:R-:W-:Y:S02]  /*0190*/  CS2R R14, SRZ ;  /* 0x00000000000e7805 */ /* 0x000fe4000001ff00 */
[----:B------:R-:W-:-:S02]  /*01a0*/  LOP3.LUT R0, R2, 0x7ffffffc, RZ, 0xc0, !PT ;  /* 0x7ffffffc02007812 */ /* 0x000fc400078ec0ff */
[----:B------:R-:W-:Y:S02]  /*01b0*/  CS2R R12, SRZ ;  /* 0x00000000000c7805 */ /* 0x000fe4000001ff00 */
[----:B------:R-:W-:Y:S02]  /*01c0*/  SHF.R.S32.HI R2, RZ, 0x2, R2 ;  /* 0x00000002ff027819 */ /* 0x000fe40000011402 */
[----:B------:R-:W-:Y:S02]  /*01d0*/  IADD3 R0, -R0, R61, RZ ;  /* 0x0000003d00007210 */ /* 0x000fe40007ffe1ff */
[----:B------:R-:W-:-:S03]  /*01e0*/  SHF.L.U32 R58, R8, 0x3, RZ ;  /* 0x00000003083a7819 */ /* 0x000fc600000006ff */
[----:B------:R-:W-:-:S05]  /*01f0*/  IMAD R5, R5, 0x200, R0 ;  /* 0x0000020005057824 */ /* 0x000fca00078e0200 */
[----:B------:R-:W-:Y:S01]  /*0200*/  LEA R6, R6, R5, 0x6 ;  /* 0x0000000506067211 */ /* 0x000fe200078e30ff */
[----:B------:R-:W-:Y:S01]  /*0210*/  IMAD.SHL.U32 R5, R8, 0x10, RZ ;  /* 0x0000001008057824 */ /* 0x000fe200078e00ff */
[----:B0-----:R-:W-:Y:S01]  /*0220*/  LEA R0, R7, R2, 0x4 ;  /* 0x0000000207007211 */ /* 0x001fe200078e20ff */
[----:B--2---:R-:W-:-:S03]  /*0230*/  IMAD R60, R4, R59, RZ ;  /* 0x0000003b043c7224 */ /* 0x004fc600078e02ff */
[C---:B------:R-:W-:Y:S01]  /*0240*/  ISETP.GE.AND P0, PT, R0.reuse, UR6, PT ;  /* 0x0000000600007c0c */ /* 0x040fe2000bf06270 */
[----:B------:R-:W-:Y:S02]  /*0250*/  IMAD R59, R59, 0x8, R2 ;  /* 0x000000083b3b7824 */ /* 0x000fe400078e0202 */
[C---:B-1----:R-:W-:Y:S02]  /*0260*/  IMAD R45, R0.reuse, R45, RZ ;  /* 0x0000002d002d7224 */ /* 0x042fe400078e02ff */
[----:B------:R-:W-:Y:S01]  /*0270*/  VIADD R2, R0, 0x8 ;  /* 0x0000000800027836 */ /* 0x000fe20000000000 */
[----:B------:R-:W-:-:S07]  /*0280*/  SHF.L.U32 R0, R6, 0x1, RZ ;  /* 0x0000000106007819 */ /* 0x000fce00000006ff */
.L_x_41:
[----:B------:R-:W0:Y:S01]  /*0290*/  LDC.64 R6, c[0x0][0x218] ;  /* 0x00008600ff067b82 */ /* 0x000e220000000a00 */
[----:B------:R-:W-:Y:S02]  /*02a0*/  SHF.R.S32.HI R4, RZ, 0x1f, R3 ;  /* 0x0000001fff047819 */ /* 0x000fe40000011403 */
[-C--:B------:R-:W-:Y:S02]  /*02b0*/  LEA.HI R8, R3, R3.reuse, RZ, 0x1 ;  /* 0x0000000303087211 */ /* 0x080fe400078f08ff */
[----:B------:R-:W-:Y:S02]  /*02c0*/  LEA.HI R9, R4, R3, RZ, 0x2 ;  /* 0x0000000304097211 */ /* 0x000fe400078f10ff */
[----:B------:R-:W-:Y:S01]  /*02d0*/  SHF.R.S32.HI R8, RZ, 0x1, R8 ;  /* 0x00000001ff087819 */ /* 0x000fe20000011408 */
[----:B------:R-:W1:Y:S01]  /*02e0*/  LDC R11, c[0x0][0x238] ;  /* 0x00008e00ff0b7b82 */ /* 0x000e620000000800 */
[----:B------:R-:W-:Y:S02]  /*02f0*/  LEA.HI R4, R9, R60, RZ, 0x1e ;  /* 0x0000003c09047211 */ /* 0x000fe400078ff0ff */
[----:B------:R-:W-:Y:S01]  /*0300*/  IADD3 R10, P1, R45, R0, RZ ;  /* 0x000000002d0a7210 */ /* 0x000fe20007f3e0ff */
[----:B------:R-:W-:-:S02]  /*0310*/  IMAD R8, R58, R8, R59 ;  /* 0x000000083a087224 */ /* 0x000fc400078e023b */
[----:B------:R-:W-:Y:S02]  /*0320*/  IMAD R4, R4, 0x20, R61 ;  /* 0x0000002004047824 */ /* 0x000fe400078e023d */
[----:B------:R-:W2:Y:S03]  /*0330*/  LDC.64 R52, c[0x0][0x220] ;  /* 0x00008800ff347b82 */ /* 0x000ea60000000a00 */
[----:B------:R-:W-:Y:S02]  /*0340*/  SHF.L.U32 R9, R4, 0x1, RZ ;  /* 0x0000000104097819 */ /* 0x000fe400000006ff */
[----:B------:R-:W-:-:S03]  /*0350*/  SHF.R.S32.HI R4, RZ, 0x1f, R0 ;  /* 0x0000001fff047819 */ /* 0x000fc60000011400 */
[----:B0-----:R-:W-:-:S05]  /*0360*/  IMAD.WIDE R6, R9, 0x4, R6 ;  /* 0x0000000409067825 */ /* 0x001fca00078e0206 */
[----:B------:R-:W3:Y:S01]  /*0370*/  LDG.E.64.CONSTANT R46, desc[UR4][R6.64] ;  /* 0x00000004062e7981 */ /* 0x000ee2000c1e9b00 */
[----:B-1----:R-:W-:Y:S01]  /*0380*/  IMAD.SHL.U32 R11, R11, 0x8, RZ ;  /* 0x000000080b0b7824 */ /* 0x002fe200078e00ff */
[----:B------:R-:W-:Y:S02]  /*0390*/  LEA.HI.X.SX32 R17, R45, R4, 0x1, P1 ;  /* 0x000000042d117211 */ /* 0x000fe400008f0eff */
[----:B------:R-:W-:Y:S02]  /*03a0*/  SHF.L.U32 R9, R8, 0x1, RZ ;  /* 0x0000000108097819 */ /* 0x000fe400000006ff */
[----:B------:R-:W-:Y:S02]  /*03b0*/  IADD3 R4, P1, R11, R10, RZ ;  /* 0x0000000a0b047210 */ /* 0x000fe40007f3e0ff */
[----:B------:R-:W-:Y:S02]  /*03c0*/  LEA R54, P2, R10, UR8, 0x1 ;  /* 0x000000080a367c11 */ /* 0x000fe4000f8408ff */
[----:B------:R-:W-:-:S02]  /*03d0*/  CS2R R18, SRZ ;  /* 0x0000000000127805 */ /* 0x000fc4000001ff00 */
[----:B------:R-:W-:Y:S01]  /*03e0*/  LEA.HI.X.SX32 R11, R11, R17, 0x1, P1 ;  /* 0x000000110b0b7211 */ /* 0x000fe200008f0eff */
[----:B--2---:R-:W-:Y:S01]  /*03f0*/  IMAD.WIDE R52, R9, 0x2, R52 ;  /* 0x0000000209347825 */ /* 0x004fe200078e0234 */
[----:B------:R-:W-:Y:S02]  /*0400*/  ISETP.GE.AND P1, PT, R2, UR10, PT ;  /* 0x0000000a02007c0c */ /* 0x000fe4000bf26270 */
[----:B------:R-:W-:Y:S02]  /*0410*/  CS2R R20, SRZ ;  /* 0x0000000000147805 */ /* 0x000fe4000001ff00 */
[----:B------:R-:W-:Y:S02]  /*0420*/  LEA R56, P3, R4, UR8, 0x1 ;  /* 0x0000000804387c11 */ /* 0x000fe4000f8608ff */
[----:B------:R-:W-:Y:S02]  /*0430*/  CS2R R22, SRZ ;  /* 0x0000000000167805 */ /* 0x000fe4000001ff00 */
[----:B------:R-:W-:Y:S01]  /*0440*/  LEA.HI.X R55, R10, UR9, R17, 0x1, P2 ;  /* 0x000000090a377c11 */ /* 0x000fe200090f0c11 */
[----:B------:R0:W2:Y:S01]  /*0450*/  LDG.E.CONSTANT R51, desc[UR4][R52.64] ;  /* 0x0000000434337981 */ /* 0x0000a2000c1e9900 */
        /* <DEDUP_REMOVED lines=11> */
[----:B------:R-:W-:Y:S01]  /*0510*/  CS2R R38, SRZ ;  /* 0x0000000000267805 */ /* 0x000fe2000001ff00 */
[----:B------:R-:W5:Y:S01]  /*0520*/  @!P0 LDG.E.CONSTANT R8, desc[UR4][R54.64+0x20] ;  /* 0x0000200436088981 */ /* 0x000f62000c1e9900 */
[----:B------:R-:W-:-:S02]  /*0530*/  CS2R R32, SRZ ;  /* 0x0000000000207805 */ /* 0x000fc4000001ff00 */
[----:B------:R-:W-:Y:S01]  /*0540*/  CS2R R34, SRZ ;  /* 0x0000000000227805 */ /* 0x000fe2000001ff00 */
[----:B------:R-:W5:Y:S01]  /*0550*/  @!P0 LDG.E.CONSTANT R10, desc[UR4][R54.64+0x30] ;  /* 0x00003004360a8981 */ /* 0x000f62000c1e9900 */
[----:B------:R-:W-:Y:S02]  /*0560*/  CS2R R28, SRZ ;  /* 0x00000000001c7805 */ /* 0x000fe4000001ff00 */
[----:B------:R-:W-:Y:S01]  /*0570*/  CS2R R30, SRZ ;  /* 0x00000000001e7805 */ /* 0x000fe2000001ff00 */
[----:B------:R-:W5:Y:S01]  /*0580*/  @!P1 LDG.E.CONSTANT R9, desc[UR4][R56.64+0x20] ;  /* 0x0000200438099981 */ /* 0x000f62000c1e9900 */
[----:B------:R-:W-:Y:S02]  /*0590*/  CS2R R24, SRZ ;  /* 0x0000000000187805 */ /* 0x000fe4000001ff00 */
[----:B------:R-:W-:Y:S01]  /*05a0*/  CS2R R26, SRZ ;  /* 0x00000000001a7805 */ /* 0x000fe2000001ff00 */
[----:B------:R-:W5:Y:S01]  /*05b0*/  @!P1 LDG.E.CONSTANT R11, desc[UR4][R56.64+0x30] ;  /* 0x00003004380b9981 */ /* 0x000f62000c1e9900 */
[----:B0-----:R-:W-:-:S03]  /*05c0*/  IMAD.WIDE R52, R5, 0x2, R52 ;  /* 0x0000000205347825 */ /* 0x001fc600078e0234 */
        /* <DEDUP_REMOVED lines=14> */
[----:B0-----:R-:W-:-:S03]  /*06b0*/  MOV R56, 0x43004300 ;  /* 0x4300430000387802 */ /* 0x001fc60000000f00 */
[----:B------:R-:W5:Y:S01]  /*06c0*/  @!P0 LDG.E.CONSTANT R40, desc[UR4][R54.64+0x60] ;  /* 0x0000600436288981 */ /* 0x000f62000c1e9900 */
[----:B------:R-:W-:-:S03]  /*06d0*/  IMAD.MOV.U32 R4, RZ, RZ, 0x3f80 ;  /* 0x00003f80ff047424 */ /* 0x000fc600078e00ff */
[----:B------:R-:W5:Y:S04]  /*06e0*/  @!P0 LDG.E.CONSTANT R42, desc[UR4][R54.64+0x70] ;  /* 0x00007004362a8981 */ /* 0x000f68000c1e9900 */
[----:B------:R-:W5:Y:S01]  /*06f0*/  LDG.E.64.CONSTANT R6, desc[UR4][R6.64+0x100] ;  /* 0x0001000406067981 */ /* 0x000f62000c1e9b00 */
[----:B------:R-:W-:-:S03]  /*0700*/  PRMT R57, R4, 0x7610, R57 ;  /* 0x0000761004397816 */ /* 0x000fc60000000039 */
        /* <DEDUP_REMOVED lines=8> */
[----:B---3--:R-:W-:-:S04]  /*0790*/  SHF.R.U32.HI R49, RZ, 0x4, R46 ;  /* 0x00000004ff317819 */ /* 0x008fc8000001162e */
[----:B------:R-:W-:Y:S02]  /*07a0*/  LOP3.LUT R44, R49, 0xf000f, R56, 0xea, !PT ;  /* 0x000f000f312c7812 */ /* 0x000fe400078eea38 */
[----:B------:R1:W3:Y:S03]  /*07b0*/  LDG.E.CONSTANT R49, desc[UR4][R52.64] ;  /* 0x0000000434317981 */ /* 0x0002e6000c1e9900 */
[----:B0-----:R-:W-:Y:S02]  /*07c0*/  HFMA2.BF16_V2 R55, R44, R57.H0_H0, -136, -136 ;  /* 0xc308c3082c377431 */ /* 0x001fe40000240039 */
[----:B-1----:R-:W-:-:S05]  /*07d0*/  IMAD.WIDE R52, R5, 0x2, R52 ;  /* 0x0000000205347825 */ /* 0x002fca00078e0234 */
[----:B------:R0:W3:Y:S01]  /*07e0*/  LDG.E.CONSTANT R44, desc[UR4][R52.64] ;  /* 0x00000004342c7981 */ /* 0x0000e2000c1e9900 */
[----:B------:R-:W-:-:S05]  /*07f0*/  LOP3.LUT R4, R46, 0xf000f, R56, 0xea, !PT ;  /* 0x000f000f2e047812 */ /* 0x000fca00078eea38 */
[----:B------:R-:W-:Y:S02]  /*0800*/  HFMA2.BF16_V2 R54, R4, R57.H0_H0, -136, -136 ;  /* 0xc308c30804367431 */ /* 0x000fe40000240039 */
[----:B0-----:R-:W-:-:S05]  /*0810*/  IMAD.WIDE R52, R5, 0x2, R52 ;  /* 0x0000000205347825 */ /* 0x001fca00078e0234 */
[----:B------:R0:W3:Y:S01]  /*0820*/  LDG.E.CONSTANT R4, desc[UR4][R52.64] ;  /* 0x0000000434047981 */ /* 0x0000e2000c1e9900 */
[-CC-:B--2---:R-:W-:Y:S02]  /*0830*/  HFMA2.BF16_V2 R54, R54, R51.reuse.H0_H0, R51.reuse.H1_H1 ;  /* 0x2000003336367231 */ /* 0x184fe40000260033 */
[----:B------:R-:W-:Y:S01]  /*0840*/  HFMA2.BF16_V2 R55, R55, R51.H0_H0, R51.H1_H1 ;  /* 0x2000003337377231 */ /* 0x000fe20000260033 */
[----:B------:R-:W-:Y:S06]  /*0850*/  WARPSYNC.ALL ;  /* 0x0000000000007948 */ /* 0x000fec0003800000 */
[----:B----4-:R-:W-:Y:S01]  /*0860*/  HMMA.16816.F32.BF16 R16, R16, R54, RZ ;  /* 0x000000361010723c */ /* 0x010fe200000418ff */
[----:B------:R-:W-:-:S06]  /*0870*/  SHF.R.U32.HI R50, RZ, 0xc, R46 ;  /* 0x0000000cff327819 */ /* 0x000fcc000001162e */
[----:B------:R-:W-:Y:S02]  /*0880*/  SHF.R.U32.HI R55, RZ, 0x8, R46 ;  /* 0x00000008ff377819 */ /* 0x000fe4000001162e */
[--C-:B------:R-:W-:Y:S02]  /*0890*/  LOP3.LUT R50, R50, 0xf000f, R56.reuse, 0xea, !PT ;  /* 0x000f000f32327812 */ /* 0x100fe400078eea38 */
[----:B------:R-:W-:-:S03]  /*08a0*/  LOP3.LUT R46, R55, 0xf000f, R56, 0xea, !PT ;  /* 0x000f000f372e7812 */ /* 0x000fc600078eea38 */
[-C--:B0-----:R-:W-:Y:S02]  /*08b0*/  HFMA2.BF16_V2 R53, R50, R57.reuse.H0_H0, -136, -136 ;  /* 0xc308c30832357431 */ /* 0x081fe40000240039 */
[----:B------:R-:W-:-:S04]  /*08c0*/  HFMA2.BF16_V2 R46, R46, R57.H0_H0, -136, -136 ;  /* 0xc308c3082e2e7431 */ /* 0x000fc80000240039 */
        /* <DEDUP_REMOVED lines=8> */
[----:B------:R-:W-:-:S05]  /*0950*/  VIADD R3, R3, 0x40 ;  /* 0x0000004003037836 */ /* 0x000fca0000000000 */
[----:B------:R-:W-:Y:S02]  /*0960*/  ISETP.GE.AND P1, PT, R3, R48, PT ;  /* 0x000000300300720c */ /* 0x000fe40003f26270 */
[----:B------:R-:W-:Y:S01]  /*0970*/  IADD3 R0, R0, 0x400, RZ ;  /* 0x0000040000007810 */ /* 0x000fe20007ffe0ff */
        /* <DEDUP_REMOVED lines=29> */
[--C-:B------:R-:W-:Y:S02]  /*0b50*/  LOP3.LUT R6, R7, 0xf000f, R56.reuse, 0xea, !PT ;  /* 0x000f000f07067812 */ /* 0x100fe400078eea38 */
[----:B------:R-:W-:-:S02]  /*0b60*/  LOP3.LUT R44, R49, 0xf000f, R56, 0xea, !PT ;  /* 0x000f000f312c7812 */ /* 0x000fc400078eea38 */
[----:B------:R-:W-:Y:S01]  /*0b70*/  HMMA.16816.F32.BF16 R32, R32, R46, RZ ;  /* 0x0000002e2020723c */ /* 0x000fe200000418ff */
[----:B------:R-:W-:-:S06]  /*0b80*/  HFMA2.BF16_V2 R6, R6, R57.H0_H0, -136, -136 ;  /* 0xc308c30806067431 */ /* 0x000fcc0000240039 */
[--C-:B------:R-:W-:Y:S02]  /*0b90*/  SHF.R.U32.HI R47, RZ, 0x8, R7.reuse ;  /* 0x00000008ff2f7819 */ /* 0x100fe40000011607 */
[----:B------:R-:W-:Y:S01]  /*0ba0*/  SHF.R.U32.HI R7, RZ, 0xc, R7 ;  /* 0x0000000cff077819 */ /* 0x000fe20000011607 */
[-C--:B------:R-:W-:Y:S01]  /*0bb0*/  HFMA2.BF16_V2 R44, R44, R57.reuse.H0_H0, -136, -136 ;  /* 0xc308c3082c2c7431 */ /* 0x080fe20000240039 */
[--C-:B------:R-:W-:Y:S02]  /*0bc0*/  LOP3.LUT R46, R47, 0xf000f, R56.reuse, 0xea, !PT ;  /* 0x000f000f2f2e7812 */ /* 0x100fe400078eea38 */
        /* <DEDUP_REMOVED lines=8> */
[----:B------:R-:W-:Y:S01]  /*0c50*/  HFMA2.BF16_V2 R13, R56, R4.H0_H0, R4.H1_H1 ;  /* 0x20000004380d7231 */ /* 0x000fe20000260004 */
[----:B------:R-:W-:Y:S01]  /*0c60*/  HMMA.16816.F32.BF16 R28, R28, R6, RZ ;  /* 0x000000061c1c723c */ /* 0x000fe200000418ff */
[----:B------:R-:W-:Y:S01]  /*0c70*/  FADD.FTZ R4, R19, R15 ;  /* 0x0000000f13047221 */ /* 0x000fe20000010000 */
[----:B------:R-:W-:Y:S01]  /*0c80*/  FADD.FTZ R47, R8, R47 ;  /* 0x0000002f082f7221 */ /* 0x000fe20000010000 */
[----:B------:R-:W-:-:S04]  /*0c90*/  FADD.FTZ R16, R9, R16 ;  /* 0x0000001009107221 */ /* 0x000fc80000010000 */
[----:B------:R-:W-:Y:S01]  /*0ca0*/  FADD.FTZ R7, R18, R14 ;  /* 0x0000000e12077221 */ /* 0x000fe20000010000 */
[----:B------:R-:W-:Y:S01]  /*0cb0*/  HMMA.16816.F32.BF16 R24, R24, R12, RZ ;  /* 0x0000000c1818723c */ /* 0x000fe200000418ff */
[----:B------:R-:W-:Y:S02]  /*0cc0*/  FADD.FTZ R4, R11, R4 ;  /* 0x000000040b047221 */ /* 0x000fe40000010000 */
        /* <DEDUP_REMOVED lines=26> */
.L_x_40:
[----:B------:R-:W0:Y:S01]  /*0e70*/  S2R R5, SR_TID.Y ;  /* 0x0000000000057919 */ /* 0x000e220000002200 */
[----:B------:R-:W1:Y:S01]  /*0e80*/  LDC R7, c[0x0][0x244] ;  /* 0x00009100ff077b82 */ /* 0x000e620000000800 */
[----:B------:R-:W-:Y:S01]  /*0e90*/  MOV R2, 0x400 ;  /* 0x0000040000027802 */ /* 0x000fe20000000f00 */
[----:B------:R-:W2:Y:S01]  /*0ea0*/  S2R R3, SR_CgaCtaId ;  /* 0x0000000000037919 */ /* 0x000ea20000008800 */
[C---:B0-----:R-:W-:Y:S01]  /*0eb0*/  IMAD R48, R5.reuse, 0x4, R48 ;  /* 0x0000000405307824 */ /* 0x041fe200078e0230 */
[----:B------:R-:W-:Y:S02]  /*0ec0*/  ISETP.NE.AND P0, PT, R5, RZ, PT ;  /* 0x000000ff0500720c */ /* 0x000fe40003f05270 */
[----:B--2---:R-:W-:Y:S02]  /*0ed0*/  LEA R2, R3, R2, 0x18 ;  /* 0x0000000203027211 */ /* 0x004fe400078ec0ff */
[----:B-1----:R-:W-:Y:S02]  /*0ee0*/  ISETP.GE.U32.AND P1, PT, R48, R7, PT ;  /* 0x000000073000720c */ /* 0x002fe40003f26070 */
[----:B------:R-:W-:-:S05]  /*0ef0*/  LEA R0, R5, R2, 0x9 ;  /* 0x0000000205007211 */ /* 0x000fca00078e48ff */
[----:B------:R-:W-:-:S06]  /*0f00*/  IMAD R0, R61, 0x10, R0 ;  /* 0x000000103d007824 */ /* 0x000fcc00078e0200 */
[----:B------:R-:W-:Y:S05]  /*0f10*/  @P1 BRA `(.L_x_42) ;  /* 0x0000000800041947 */ /* 0x000fea0003800000 */
[----:B------:R-:W0:Y:S01]  /*0f20*/  S2R R20, SR_CTAID.Y ;  /* 0x0000000000147919 */ /* 0x000e220000002600 */
[----:B------:R-:W1:Y:S01]  /*0f30*/  LDC R21, c[0x0][0x240] ;  /* 0x00009000ff157b82 */ /* 0x000e620000000800 */
[----:B------:R-:W-:Y:S01]  /*0f40*/  SHF.R.S32.HI R6, RZ, 0x1f, R61 ;  /* 0x0000001fff067819 */ /* 0x000fe2000001143d */
[----:B------:R-:W-:Y:S01]  /*0f50*/  ULDC UR6, c[0x0][0x230] ;  /* 0x00008c0000067ab9 */ /* 0x000fe20000000800 */
[----:B------:R-:W2:Y:S01]  /*0f60*/  S2R R10, SR_CTAID.Z ;  /* 0x00000000000a7919 */ /* 0x000ea20000002700 */
[----:B------:R-:W-:Y:S01]  /*0f70*/  SHF.R.S32.HI R4, RZ, 0x1f, R7 ;  /* 0x0000001fff047819 */ /* 0x000fe20000011407 */
[----:B------:R-:W-:Y:S01]  /*0f80*/  ULDC.64 UR12, c[0x0][0x210] ;  /* 0x00008400000c7ab9 */ /* 0x000fe20000000a00 */
[----:B------:R-:W-:Y:S02]  /*0f90*/  SHF.R.S32.HI R3, RZ, 0x1f, R48 ;  /* 0x0000001fff037819 */ /* 0x000fe40000011430 */
[----:B------:R-:W3:Y:S01]  /*0fa0*/  LDC R18, c[0x0][0x238] ;  /* 0x00008e00ff127b82 */ /* 0x000ee20000000800 */
[----:B------:R-:W-:-:S02]  /*0fb0*/  LEA.HI R9, R6, R61, RZ, 0x2 ;  /* 0x0000003d06097211 */ /* 0x000fc400078f10ff */
[----:B------:R-:W-:Y:S02]  /*0fc0*/  LEA.HI R11, R4, R7, RZ, 0x2 ;  /* 0x00000007040b7211 */ /* 0x000fe400078f10ff */
[-C--:B------:R-:W-:Y:S02]  /*0fd0*/  LEA.HI R3, R3, R48.reuse, RZ, 0x2 ;  /* 0x0000003003037211 */ /* 0x080fe400078f10ff */
[----:B------:R-:W-:Y:S01]  /*0fe0*/  LOP3.LUT R16, R9, 0x7ffffffc, RZ, 0xc0, !PT ;  /* 0x7ffffffc09107812 */ /* 0x000fe200078ec0ff */
[----:B------:R-:W4:Y:S01]  /*0ff0*/  LDC.64 R6, c[0x0][0x218] ;  /* 0x00008600ff067b82 */ /* 0x000f220000000a00 */
[----:B------:R-:W-:Y:S02]  /*1000*/  SHF.R.S32.HI R19, RZ, 0x2, R11 ;  /* 0x00000002ff137819 */ /* 0x000fe4000001140b */
[----:B------:R-:W-:Y:S01]  /*1010*/  LEA.HI R8, R48, R48, RZ, 0x1 ;  /* 0x0000003030087211 */ /* 0x000fe200078f08ff */
[----:B------:R-:W-:Y:S01]  /*1020*/  IMAD.IADD R17, R61, 0x1, -R16 ;  /* 0x000000013d117824 */ /* 0x000fe200078e0a10 */
[----:B------:R-:W-:-:S02]  /*1030*/  SHF.R.S32.HI R11, RZ, 0x2, R9 ;  /* 0x00000002ff0b7819 */ /* 0x000fc40000011409 */
[----:B------:R-:W-:Y:S01]  /*1040*/  SHF.R.S32.HI R3, RZ, 0x2, R3 ;  /* 0x00000002ff037819 */ /* 0x000fe20000011403 */
[----:B------:R-:W5:Y:S01]  /*1050*/  LDC.64 R4, c[0x0][0x220] ;  /* 0x00008800ff047b82 */ /* 0x000f620000000a00 */
[----:B------:R-:W-:Y:S02]  /*1060*/  SHF.R.S32.HI R9, RZ, 0x1, R8 ;  /* 0x00000001ff097819 */ /* 0x000fe40000011408 */
[C---:B-1----:R-:W-:Y:S02]  /*1070*/  SHF.L.U32 R22, R21.reuse, 0x3, RZ ;  /* 0x0000000315167819 */ /* 0x042fe400000006ff */
[----:B------:R-:W-:Y:S02]  /*1080*/  SHF.L.U32 R33, R21, 0x4, RZ ;  /* 0x0000000415217819 */ /* 0x000fe400000006ff */
[----:B0-----:R-:W-:Y:S01]  /*1090*/  LEA R16, R20, R11, 0x3 ;  /* 0x0000000b14107211 */ /* 0x001fe200078e18ff */
[----:B------:R-:W-:Y:S01]  /*10a0*/  IMAD R8, R19, R20, R3 ;  /* 0x0000001413087224 */ /* 0x000fe200078e0203 */
[----:B------:R-:W-:Y:S01]  /*10b0*/  LEA R3, R48, R17, 0x3 ;  /* 0x0000001130037211 */ /* 0x000fe200078e18ff */
[----:B--2---:R-:W-:-:S02]  /*10c0*/  IMAD R11, R10, 0x10, R11 ;  /* 0x000000100a0b7824 */ /* 0x004fc400078e020b */
[----:B------:R-:W-:Y:S01]  /*10d0*/  IMAD R9, R22, R9, R16 ;  /* 0x0000000916097224 */ /* 0x000fe200078e0210 */
[----:B------:R-:W-:Y:S01]  /*10e0*/  LEA R8, R8, R61, 0x5 ;  /* 0x0000003d08087211 */ /* 0x000fe200078e28ff */
[----:B---3--:R-:W-:Y:S02]  /*10f0*/  IMAD R16, R11, R18, RZ ;  /* 0x000000120b107224 */ /* 0x008fe400078e02ff */
[----:B------:R-:W-:Y:S01]  /*1100*/  IMAD.SHL.U32 R3, R3, 0x2, RZ ;  /* 0x0000000203037824 */ /* 0x000fe200078e00ff */
[----:B------:R-:W-:Y:S02]  /*1110*/  SHF.L.U32 R25, R9, 0x1, RZ ;  /* 0x0000000109197819 */ /* 0x000fe400000006ff */
[----:B------:R-:W-:Y:S02]  /*1120*/  SHF.L.U32 R9, R8, 0x1, RZ ;  /* 0x0000000108097819 */ /* 0x000fe400000006ff */
[----:B------:R-:W-:Y:S02]  /*1130*/  SHF.R.S32.HI R8, RZ, 0x1f, R3 ;  /* 0x0000001fff087819 */ /* 0x000fe40000011403 */
[----:B------:R-:W-:Y:S01]  /*1140*/  IADD3 R10, P1, R16, R3, RZ ;  /* 0x00000003100a7210 */ /* 0x000fe20007f3e0ff */
[----:B----4-:R-:W-:-:S04]  /*1150*/  IMAD.WIDE R6, R9, 0x4, R6 ;  /* 0x0000000409067825 */ /* 0x010fc800078e0206 */
[----:B-----5:R-:W-:Y:S01]  /*1160*/  IMAD.WIDE R24, R25, 0x2, R4 ;  /* 0x0000000219187825 */ /* 0x020fe200078e0204 */
[----:B------:R0:W2:Y:S01]  /*1170*/  LDG.E.64.CONSTANT R26, desc[UR4][R6.64] ;  /* 0x00000004061a7981 */ /* 0x0000a2000c1e9b00 */
[----:B------:R-:W-:Y:S02]  /*1180*/  LEA.HI.X.SX32 R5, R16, R8, 0x1, P1 ;  /* 0x0000000810057211 */ /* 0x000fe400008f0eff */
[----:B------:R-:W-:Y:S01]  /*1190*/  IMAD.SHL.U32 R4, R18, 0x8, RZ ;  /* 0x0000000812047824 */ /* 0x000fe200078e00ff */
[C---:B------:R-:W-:Y:S01]  /*11a0*/  ISETP.GE.AND P1, PT, R11.reuse, UR6, PT ;  /* 0x000000060b007c0c */ /* 0x040fe2000bf26270 */
[----:B------:R1:W3:Y:S01]  /*11b0*/  LDG.E.CONSTANT R36, desc[UR4][R24.64] ;  /* 0x0000000418247981 */ /* 0x0002e2000c1e9900 */
[----:B------:R-:W-:Y:S02]  /*11c0*/  IADD3 R11, R11, 0x8, RZ ;  /* 0x000000080b0b7810 */ /* 0x000fe40007ffe0ff */
[----:B------:R-:W-:Y:S02]  /*11d0*/  IADD3 R3, P3, R4, R10, RZ ;  /* 0x0000000a04037210 */ /* 0x000fe40007f7e0ff */
[----:B------:R-:W-:-:S02]  /*11e0*/  ISETP.GE.AND P4, PT, R11, UR6, PT ;  /* 0x000000060b007c0c */ /* 0x000fc4000bf86270 */
[----:B------:R-:W-:Y:S02]  /*11f0*/  LEA.HI.X.SX32 R4, R4, R5, 0x1, P3 ;  /* 0x0000000504047211 */ /* 0x000fe400018f0eff */
[C---:B------:R-:W-:Y:S02]  /*1200*/  LEA R28, P2, R10.reuse, UR12, 0x1 ;  /* 0x0000000c0a1c7c11 */ /* 0x040fe4000f8408ff */
[----:B------:R-:W-:Y:S02]  /*1210*/  LEA R30, P3, R3, UR12, 0x1 ;  /* 0x0000000c031e7c11 */ /* 0x000fe4000f8608ff */
[----:B------:R-:W-:Y:S02]  /*1220*/  CS2R R20, SRZ ;  /* 0x0000000000147805 */ /* 0x000fe4000001ff00 */
[----:B------:R-:W-:Y:S02]  /*1230*/  CS2R R22, SRZ ;  /* 0x0000000000167805 */ /* 0x000fe4000001ff00 */
[----:B------:R-:W-:Y:S01]  /*1240*/  LEA.HI.X R29, R10, UR13, R5, 0x1, P2 ;  /* 0x0000000d0a1d7c11 */ /* 0x000fe200090f0c05 */
[----:B------:R-:W-:Y:S01]  /*1250*/  IMAD.WIDE R32, R33, 0x2, R24 ;  /* 0x0000000221207825 */ /* 0x000fe200078e0218 */
[----:B------:R-:W-:-:S02]  /*1260*/  LEA.HI.X R31, R3, UR13, R4, 0x1, P3 ;  /* 0x0000000d031f7c11 */ /* 0x000fc400098f0c04 */
[----:B------:R-:W-:Y:S02]  /*1270*/  CS2R R16, SRZ ;  /* 0x0000000000107805 */ /* 0x000fe4000001ff00 */
[----:B------:R-:W-:Y:S01]  /*1280*/  CS2R R18, SRZ ;  /* 0x0000000000127805 */ /* 0x000fe2000001ff00 */
[----:B------:R-:W4:Y:S01]  /*1290*/  @!P1 LDG.E.CONSTANT R20, desc[UR4][R28.64] ;  /* 0x000000041c149981 */ /* 0x000f22000c1e9900 */
[----:B------:R-:W-:Y:S02]  /*12a0*/  CS2R R8, SRZ ;  /* 0x0000000000087805 */ /* 0x000fe4000001ff00 */
[----:B------:R-:W-:Y:S01]  /*12b0*/  CS2R R10, SRZ ;  /* 0x00000000000a7805 */ /* 0x000fe2000001ff00 */
[----:B------:R-:W4:Y:S04]  /*12c0*/  @!P1 LDG.E.CONSTANT R22, desc[UR4][R28.64+0x10] ;  /* 0x000010041c169981 */ /* 0x000f28000c1e9900 */
[----:B------:R-:W4:Y:S04]  /*12d0*/  @!P4 LDG.E.CONSTANT R21, desc[UR4][R30.64] ;  /* 0x000000041e15c981 */ /* 0x000f28000c1e9900 */
[----:B------:R-:W4:Y:S04]  /*12e0*/  @!P4 LDG.E.CONSTANT R23, desc[UR4][R30.64+0x10] ;  /* 0x000010041e17c981 */ /* 0x000f28000c1e9900 */
[----:B------:R2:W5:Y:S04]  /*12f0*/  LDG.E.CONSTANT R3, desc[UR4][R32.64] ;  /* 0x0000000420037981 */ /* 0x000568000c1e9900 */
[----:B------:R-:W5:Y:S04]  /*1300*/  @!P1 LDG.E.CONSTANT R16, desc[UR4][R28.64+0x20] ;  /* 0x000020041c109981 */ /* 0x000f68000c1e9900 */
[----:B------:R-:W5:Y:S04]  /*1310*/  @!P1 LDG.E.CONSTANT R18, desc[UR4][R28.64+0x30] ;  /* 0x000030041c129981 */ /* 0x000f68000c1e9900 */
[----:B------:R-:W5:Y:S04]  /*1320*/  @!P4 LDG.E.CONSTANT R17, desc[UR4][R30.64+0x20] ;  /* 0x000020041e11c981 */ /* 0x000f68000c1e9900 */
[----:B------:R-:W5:Y:S01]  /*1330*/  @!P4 LDG.E.CONSTANT R19, desc[UR4][R30.64+0x30] ;  /* 0x000030041e13c981 */ /* 0x000f62000c1e9900 */
[----:B------:R-:W-:-:S02]  /*1340*/  CS2R R4, SRZ ;  /* 0x0000000000047805 */ /* 0x000fc4000001ff00 */
[----:B0-----:R-:W-:Y:S01]  /*1350*/  CS2R R6, SRZ ;  /* 0x0000000000067805 */ /* 0x001fe2000001ff00 */
        /* <DEDUP_REMOVED lines=12> */
[--C-:B------:R-:W-:Y:S02]  /*1420*/  LOP3.LUT R25, R26, 0xf000f, R39.reuse, 0xea, !PT ;  /* 0x000f000f1a197812 */ /* 0x100fe400078eea27 */
[----:B------:R-:W-:Y:S02]  /*1430*/  SHF.R.U32.HI R33, RZ, 0x8, R26 ;  /* 0x00000008ff217819 */ /* 0x000fe4000001161a */
[----:B------:R-:W-:Y:S02]  /*1440*/  LOP3.LUT R35, R27, 0xf000f, R39, 0xea, !PT ;  /* 0x000f000f1b237812 */ /* 0x000fe400078eea27 */
[--C-:B0-----:R-:W-:Y:S02]  /*1450*/  SHF.R.U32.HI R28, RZ, 0x4, R27.reuse ;  /* 0x00000004ff1c7819 */ /* 0x101fe4000001161b */
[--C-:B------:R-:W-:Y:S02]  /*1460*/  SHF.R.U32.HI R34, RZ, 0x8, R27.reuse ;  /* 0x00000008ff227819 */ /* 0x100fe4000001161b */
[----:B------:R-:W-:-:S02]  /*1470*/  SHF.R.U32.HI R30, RZ, 0xc, R27 ;  /* 0x0000000cff1e7819 */ /* 0x000fc4000001161b */
[----:B------:R-:W-:Y:S02]  /*1480*/  SHF.R.U32.HI R26, RZ, 0xc, R26 ;  /* 0x0000000cff1a7819 */ /* 0x000fe4000001161a */
[--C-:B------:R-:W-:Y:S01]  /*1490*/  LOP3.LUT R27, R32, 0xf000f, R39.reuse, 0xea, !PT ;  /* 0x000f000f201b7812 */ /* 0x100fe200078eea27 */
[-C--:B------:R-:W-:Y:S01]  /*14a0*/  HFMA2.BF16_V2 R25, R25, R24.reuse.H0_H0, -136, -136 ;  /* 0xc308c30819197431 */ /* 0x080fe20000240018 */
[--C-:B------:R-:W-:Y:S02]  /*14b0*/  LOP3.LUT R33, R33, 0xf000f, R39.reuse, 0xea, !PT ;  /* 0x000f000f21217812 */ /* 0x100fe400078eea27 */
[--C-:B------:R-:W-:Y:S01]  /*14c0*/  LOP3.LUT R29, R26, 0xf000f, R39.reuse, 0xea, !PT ;  /* 0x000f000f1a1d7812 */ /* 0x100fe200078eea27 */
[-C--:B------:R-:W-:Y:S01]  /*14d0*/  HFMA2.BF16_V2 R27, R27, R24.reuse.H0_H0, -136, -136 ;  /* 0xc308c3081b1b7431 */ /* 0x080fe20000240018 */
[----:B------:R-:W-:Y:S01]  /*14e0*/  LOP3.LUT R31, R28, 0xf000f, R39, 0xea, !PT ;  /* 0x000f000f1c1f7812 */ /* 0x000fe200078eea27 */
[-C--:B------:R-:W-:Y:S02]  /*14f0*/  HFMA2.BF16_V2 R33, R33, R24.reuse.H0_H0, -136, -136 ;  /* 0xc308c30821217431 */ /* 0x080fe40000240018 */
[----:B------:R-:W-:-:S02]  /*1500*/  HFMA2.BF16_V2 R29, R29, R24.H0_H0, -136, -136 ;  /* 0xc308c3081d1d7431 */ /* 0x000fc40000240018 */
[-CC-:B---3--:R-:W-:Y:S02]  /*1510*/  HFMA2.BF16_V2 R26, R25, R36.reuse.H0_H0, R36.reuse.H1_H1 ;  /* 0x20000024191a7231 */ /* 0x188fe40000260024 */
[-CC-:B------:R-:W-:Y:S01]  /*1520*/  HFMA2.BF16_V2 R27, R27, R36.reuse.H0_H0, R36.reuse.H1_H1 ;  /* 0x200000241b1b7231 */ /* 0x180fe20000260024 */
[--C-:B------:R-:W-:Y:S01]  /*1530*/  LOP3.LUT R37, R34, 0xf000f, R39.reuse, 0xea, !PT ;  /* 0x000f000f22257812 */ /* 0x100fe200078eea27 */
[-CC-:B------:R-:W-:Y:S02]  /*1540*/  HFMA2.BF16_V2 R28, R33, R36.reuse.H0_H0, R36.reuse.H1_H1 ;  /* 0x20000024211c7231 */ /* 0x180fe40000260024 */
[----:B------:R-:W-:Y:S02]  /*1550*/  HFMA2.BF16_V2 R29, R29, R36.H0_H0, R36.H1_H1 ;  /* 0x200000241d1d7231 */ /* 0x000fe40000260024 */
[-C--:B------:R-:W-:Y:S02]  /*1560*/  HFMA2.BF16_V2 R35, R35, R24.reuse.H0_H0, -136, -136 ;  /* 0xc308c30823237431 */ /* 0x080fe40000240018 */
[----:B------:R-:W-:Y:S01]  /*1570*/  HFMA2.BF16_V2 R31, R31, R24.H0_H0, -136, -136 ;  /* 0xc308c3081f1f7431 */ /* 0x000fe20000240018 */
[----:B------:R-:W-:Y:S01]  /*1580*/  LOP3.LUT R39, R30, 0xf000f, R39, 0xea, !PT ;  /* 0x000f000f1e277812 */ /* 0x000fe200078eea27 */
[----:B----4-:R-:W-:Y:S01]  /*1590*/  HMMA.16816.F32.BF16 R20, R20, R26, RZ ;  /* 0x0000001a1414723c */ /* 0x010fe200000418ff */
[----:B-----5:R-:W-:-:S02]  /*15a0*/  HFMA2.BF16_V2 R30, R35, R3.H0_H0, R3.H1_H1 ;  /* 0x20000003231e7231 */ /* 0x020fc40000260003 */
[-CC-:B------:R-:W-:Y:S02]  /*15b0*/  HFMA2.BF16_V2 R31, R31, R3.reuse.H0_H0, R3.reuse.H1_H1 ;  /* 0x200000031f1f7231 */ /* 0x180fe40000260003 */
[-C--:B------:R-:W-:Y:S02]  /*15c0*/  HFMA2.BF16_V2 R37, R37, R24.reuse.H0_H0, -136, -136 ;  /* 0xc308c30825257431 */ /* 0x080fe40000240018 */
[----:B------:R-:W-:Y:S02]  /*15d0*/  HFMA2.BF16_V2 R24, R39, R24.H0_H0, -136, -136 ;  /* 0xc308c30827187431 */ /* 0x000fe40000240018 */
[-CC-:B------:R-:W-:Y:S02]  /*15e0*/  HFMA2.BF16_V2 R26, R37, R3.reuse.H0_H0, R3.reuse.H1_H1 ;  /* 0x20000003251a7231 */ /* 0x180fe40000260003 */
[----:B------:R-:W-:Y:S01]  /*15f0*/  HFMA2.BF16_V2 R27, R24, R3.H0_H0, R3.H1_H1 ;  /* 0x20000003181b7231 */ /* 0x000fe20000260003 */
[----:B------:R-:W-:Y:S06]  /*1600*/  HMMA.16816.F32.BF16 R16, R16, R28, RZ ;  /* 0x0000001c1010723c */ /* 0x000fec00000418ff */
[----:B------:R-:W-:Y:S06]  /*1610*/  HMMA.16816.F32.BF16 R8, R8, R30, RZ ;  /* 0x0000001e0808723c */ /* 0x000fec00000418ff */
[----:B------:R-:W-:Y:S01]  /*1620*/  FADD.FTZ R3, R12, R20 ;  /* 0x000000140c037221 */ /* 0x000fe20000010000 */
[----:B------:R-:W-:Y:S01]  /*1630*/  FADD.FTZ R12, R13, R21 ;  /* 0x000000150d0c7221 */ /* 0x000fe20000010000 */
[----:B------:R-:W-:Y:S01]  /*1640*/  FADD.FTZ R13, R14, R22 ;  /* 0x000000160e0d7221 */ /* 0x000fe20000010000 */
[----:B------:R-:W-:Y:S01]  /*1650*/  FADD.FTZ R14, R15, R23 ;  /* 0x000000170f0e7221 */ /* 0x000fe20000010000 */
[----:B------:R-:W-:Y:S08]  /*1660*/  HMMA.16816.F32.BF16 R4, R4, R26, RZ ;  /* 0x0000001a0404723c */ /* 0x000ff000000418ff */
        /* <DEDUP_REMOVED lines=8> */
[----:B------:R-:W-:Y:S01]  /*16f0*/  FADD.FTZ R12, R4, R3 ;  /* 0x00000003040c7221 */ /* 0x000fe20000010000 */
[----:B------:R-:W-:Y:S01]  /*1700*/  FADD.FTZ R13, R5, R8 ;  /* 0x00000008050d7221 */ /* 0x000fe20000010000 */
[----:B------:R-:W-:Y:S01]  /*1710*/  FADD.FTZ R14, R6, R9 ;  /* 0x00000009060e7221 */ /* 0x000fe20000010000 */
[----:B------:R-:W-:-:S07]  /*1720*/  FADD.FTZ R15, R7, R10 ;  /* 0x0000000a070f7221 */ /* 0x000fce0000010000 */
.L_x_42:
        /* <DEDUP_REMOVED lines=11> */
[----:B------:R-:W-:Y:S02]  /*17e0*/  SHF.R.S32.HI R3, RZ, 0x2, R2 ;  /* 0x00000002ff037819 */ /* 0x000fe40000011402 */
[----:B------:R-:W-:Y:S01]  /*17f0*/  LOP3.LUT R40, R2, 0x7ffffffc, RZ, 0xc0, !PT ;  /* 0x7ffffffc02287812 */ /* 0x000fe200078ec0ff */
[----:B------:R-:W3:Y:S04]  /*1800*/  LDS.128 R24, [R36+0x400] ;  /* 0x0004000024187984 */ /* 0x000ee80000000c00 */
[----:B------:R-:W4:Y:S01]  /*1810*/  LDS.128 R20, [R36+0x600] ;  /* 0x0006000024147984 */ /* 0x000f220000000c00 */
[----:B------:R-:W-:-:S03]  /*1820*/  IMAD.IADD R61, R61, 0x1, -R40 ;  /* 0x000000013d3d7824 */ /* 0x000fc600078e0a28 */
[----:B------:R-:W5:Y:S04]  /*1830*/  LDS.128 R16, [R36+0x800] ;  /* 0x0008000024107984 */ /* 0x000f680000000c00 */
[----:B------:R-:W5:Y:S04]  /*1840*/  LDS.128 R12, [R36+0xa00] ;  /* 0x000a0000240c7984 */ /* 0x000f680000000c00 */
[----:B------:R-:W5:Y:S01]  /*1850*/  LDS.128 R4, [R36+0xc00] ;  /* 0x000c000024047984 */ /* 0x000f620000000c00 */
[----:B------:R-:W5:Y:S01]  /*1860*/  S2R R38, SR_CTAID.Y ;  /* 0x0000000000267919 */ /* 0x000f620000002600 */
[----:B0-----:R-:W-:-:S02]  /*1870*/  LEA R0, R0, R3, 0x4 ;  /* 0x0000000300007211 */ /* 0x001fc400078e20ff */
[----:B------:R-:W0:Y:S01]  /*1880*/  LDC.64 R2, c[0x0][0x230] ;  /* 0x00008c00ff027b82 */ /* 0x000e220000000a00 */
[----:B------:R-:W0:Y:S01]  /*1890*/  LDS.128 R8, [R36+0xe00] ;  /* 0x000e000024087984 */ /* 0x000e220000000c00 */
        /* <DEDUP_REMOVED lines=20> */
[----:B------:R-:W-:Y:S01]  /*19e0*/  LEA R38, R38, R61, 0x2 ;  /* 0x0000003d26267211 */ /* 0x000fe200078e10ff */
[----:B------:R-:W-:Y:S01]  /*19f0*/  FADD.FTZ R37, R37, R12 ;  /* 0x0000000c25257221 */ /* 0x000fe20000010000 */
[----:B------:R-:W-:Y:S01]  /*1a00*/  FADD.FTZ R28, R28, R13 ;  /* 0x0000000d1c1c7221 */ /* 0x000fe20000010000 */
[----:B------:R-:W-:-:S02]  /*1a10*/  IMAD R13, R0, R3, RZ ;  /* 0x00000003000d7224 */ /* 0x000fc400078e02ff */
[----:B------:R-:W-:Y:S01]  /*1a20*/  FADD.FTZ R30, R30, R19 ;  /* 0x000000131e1e7221 */ /* 0x000fe20000010000 */
[----:B------:R-:W-:Y:S01]  /*1a30*/  FADD.FTZ R37, R37, R4 ;  /* 0x0000000425257221 */ /* 0x000fe20000010000 */
[----:B------:R-:W-:Y:S02]  /*1a40*/  IMAD.SHL.U32 R4, R38, 0x2, RZ ;  /* 0x0000000226047824 */ /* 0x000fe400078e00ff */
[----:B------:R-:W-:Y:S01]  /*1a50*/  FADD.FTZ R28, R28, R5 ;  /* 0x000000051c1c7221 */ /* 0x000fe20000010000 */
[----:B------:R-:W-:Y:S01]  /*1a60*/  FADD.FTZ R29, R29, R14 ;  /* 0x0000000e1d1d7221 */ /* 0x000fe20000010000 */
[----:B------:R-:W-:Y:S01]  /*1a70*/  FADD.FTZ R30, R30, R15 ;  /* 0x0000000f1e1e7221 */ /* 0x000fe20000010000 */
[----:B------:R-:W-:Y:S01]  /*1a80*/  SHF.R.S32.HI R12, RZ, 0x1f, R4 ;  /* 0x0000001fff0c7819 */ /* 0x000fe20000011404 */
[----:B------:R-:W-:Y:S01]  /*1a90*/  FADD.FTZ R8, R37, R8 ;  /* 0x0000000825087221 */ /* 0x000fe20000010000 */
[----:B------:R-:W-:Y:S01]  /*1aa0*/  IADD3 R5, P0, R4, R13, RZ ;  /* 0x0000000d04057210 */ /* 0x000fe20007f1e0ff */
[----:B------:R-:W-:Y:S01]  /*1ab0*/  FADD.FTZ R9, R28, R9 ;  /* 0x000000091c097221 */ /* 0x000fe20000010000 */
[----:B------:R-:W-:Y:S01]  /*1ac0*/  FADD.FTZ R29, R29, R6 ;  /* 0x000000061d1d7221 */ /* 0x000fe20000010000 */
[----:B------:R-:W-:Y:S01]  /*1ad0*/  FADD.FTZ R30, R30, R7 ;  /* 0x000000071e1e7221 */ /* 0x000fe20000010000 */
[----:B------:R-:W-:-:S02]  /*1ae0*/  LEA.HI.X.SX32 R12, R13, R12, 0x1, P0 ;  /* 0x0000000c0d0c7211 */ /* 0x000fc400000f0eff */
        /* <DEDUP_REMOVED lines=14> */
.L_x_43:
        /* <DEDUP_REMOVED lines=11> */
.L_x_61:


//--------------------- .text._ZN2at6native30tinygemm_m16n8k16_chunk_kernelINS0_10ALayout_RMILNS0_14KReductionTypeE0EEENS0_15BLayout_TC_int4ILi2ELi32EEES4_Li8ELi8EEEvPKvS8_S8_Pviiiiii --------------------------
	.section	.text._ZN2at6native30tinygemm_m16n8k16_chunk_kernelINS0_10ALayout_RMILNS0_14KReductionTypeE0EEENS0_15BLayout_TC_int4ILi2ELi32EEES4_Li8ELi8EEEvPKvS8_S8_Pviiiiii,"ax",@progbits
	.align	128
        .global         _ZN2at6native30tinygemm_m16n8k16_chunk_kernelINS0_10ALayout_RMILNS0_14KReductionTypeE0EEENS0_15BLayout_TC_int4ILi2ELi32EEES4_Li8ELi8EEEvPKvS8_S8_Pviiiiii
        .type           _ZN2at6native30tinygemm_m16n8k16_chunk_kernelINS0_10ALayout_RMILNS0_14KReductionTypeE0EEENS0_15BLayout_TC_int4ILi2ELi32EEES4_Li8ELi8EEEvPKvS8_S8_Pviiiiii,@function
        .size           _ZN2at6native30tinygemm_m16n8k16_chunk_kernelINS0_10ALayout_RMILNS0_14KReductionTypeE0EEENS0_15BLayout_TC_int4ILi2ELi32EEES4_Li8ELi8EEEvPKvS8_S8_Pviiiiii,(.L_x_62 - _ZN2at6native30tinygemm_m16n8k16_chunk_kernelINS0_10ALayout_RMILNS0_14KReductionTypeE0EEENS0_15BLayout_TC_int4ILi2ELi32EEES4_Li8ELi8EEEvPKvS8_S8_Pviiiiii)
        .other          _ZN2at6native30tinygemm_m16n8k16_chunk_kernelINS0_10ALayout_RMILNS0_14KReductionTypeE0EEENS0_15BLayout_TC_int4ILi2ELi32EEES4_Li8ELi8EEEvPKvS8_S8_Pviiiiii,@"STO_CUDA_ENTRY STV_DEFAULT"
_ZN2at6native30tinygemm_m16n8k16_chunk_kernelINS0_10ALayout_RMILNS0_14KReductionTypeE0EEENS0_15BLayout_TC_int4ILi2ELi32EEES4_Li8ELi8EEEvPKvS8_S8_Pviiiiii:
.text._ZN2at6native30tinygemm_m16n8k16_chunk_kernelINS0_10ALayout_RMILNS0_14KReductionTypeE0EEENS0_15BLayout_TC_int4ILi2ELi32EEES4_Li8ELi8EEEvPKvS8_S8_Pviiiiii:
        /* <DEDUP_REMOVED lines=28> */
[----:B------:R-:W-:-:S02]  /*01c0*/  CS2R R32, SRZ ;  /* 0x0000000000207805 */ /* 0x000fc4000001ff00 */
[----:B------:R-:W-:-:S05]  /*01d0*/  IADD3 R5, -R5, R0, RZ ;  /* 0x0000000005057210 */ /* 0x000fca0007ffe1ff */
[----:B------:R-:W-:Y:S01]  /*01e0*/  IMAD R2, R2, 0x200, R5 ;  /* 0x0000020002027824 */ /* 0x000fe200078e0205 */
[----:B------:R-:W-:-:S04]  /*01f0*/  SHF.R.S32.HI R5, RZ, 0x2, R3 ;  /* 0x00000002ff057819 */ /* 0x000fc80000011403 */
[----:B------:R-:W-:Y:S02]  /*0200*/  LEA R2, R7, R2, 0x6 ;  /* 0x0000000207027211 */ /* 0x000fe400078e30ff */
[----:B0-----:R-:W-:Y:S02]  /*0210*/  SHF.L.U32 R44, R8, 0x3, RZ ;  /* 0x00000003082c7819 */ /* 0x001fe400000006ff */
[----:B------:R-:W-:Y:S01]  /*0220*/  SHF.L.U32 R2, R2, 0x1, RZ ;  /* 0x0000000102027819 */ /* 0x000fe200000006ff */
[--C-:B-1----:R-:W-:Y:S02]  /*0230*/  IMAD R7, R4, 0x10, R5.reuse ;  /* 0x0000001004077824 */ /* 0x102fe400078e0205 */
[C---:B---3--:R-:W-:Y:S01]  /*0240*/  IMAD.SHL.U32 R3, R9.reuse, 0x10, RZ ;  /* 0x0000001009037824 */ /* 0x048fe200078e00ff */
[----:B------:R-:W-:Y:S01]  /*0250*/  SHF.L.U32 R4, R9, 0x3, RZ ;  /* 0x0000000309047819 */ /* 0x000fe200000006ff */
[C---:B--2---:R-:W-:Y:S01]  /*0260*/  IMAD R5, R6.reuse, 0x8, R5 ;  /* 0x0000000806057824 */ /* 0x044fe200078e0205 */
[C---:B------:R-:W-:Y:S01]  /*0270*/  ISETP.GE.AND P0, PT, R7.reuse, UR9, PT ;  /* 0x0000000907007c0c */ /* 0x040fe2000bf06270 */
[C---:B------:R-:W-:Y:S01]  /*0280*/  IMAD R45, R7.reuse, R8, RZ ;  /* 0x00000008072d7224 */ /* 0x040fe200078e02ff */
[----:B------:R-:W-:Y:S01]  /*0290*/  IADD3 R7, R7, 0x8, RZ ;  /* 0x0000000807077810 */ /* 0x000fe20007ffe0ff */
[----:B------:R-:W-:-:S10]  /*02a0*/  IMAD R6, R6, UR5, RZ ;  /* 0x0000000506067c24 */ /* 0x000fd4000f8e02ff */
.L_x_45:
[----:B------:R-:W0:Y:S01]  /*02b0*/  LDC.64 R24, c[0x0][0x218] ;  /* 0x00008600ff187b82 */ /* 0x000e220000000a00 */
[----:B------:R-:W-:Y:S02]  /*02c0*/  LEA.HI R8, R48, R48, RZ, 0x1 ;  /* 0x0000003030087211 */ /* 0x000fe400078f08ff */
[----:B------:R-:W-:Y:S02]  /*02d0*/  IADD3 R15, P1, R45, R2, RZ ;  /* 0x000000022d0f7210 */ /* 0x000fe40007f3e0ff */
[----:B------:R-:W-:Y:S02]  /*02e0*/  SHF.R.S32.HI R9, RZ, 0x1, R8 ;  /* 0x00000001ff097819 */ /* 0x000fe40000011408 */
[----:B------:R-:W-:Y:S01]  /*02f0*/  SHF.R.S32.HI R8, RZ, 0x1f, R2 ;  /* 0x0000001fff087819 */ /* 0x000fe20000011402 */
[----:B------:R-:W1:Y:S02]  /*0300*/  LDC.64 R12, c[0x0][0x220] ;  /* 0x00008800ff0c7b82 */ /* 0x000e640000000a00 */
[----:B------:R-:W-:-:S02]  /*0310*/  IMAD.IADD R11, R6, 0x1, R9 ;  /* 0x00000001060b7824 */ /* 0x000fc400078e0209 */
[----:B------:R-:W-:-:S03]  /*0320*/  IMAD R9, R9, R4, R5 ;  /* 0x0000000409097224 */ /* 0x000fc600078e0205 */
[----:B------:R-:W-:Y:S02]  /*0330*/  LEA R11, R11, R0, 0x5 ;  /* 0x000000000b0b7211 */ /* 0x000fe400078e28ff */
[----:B------:R-:W-:-:S03]  /*0340*/  LEA.HI.X.SX32 R10, R45, R8, 0x1, P1 ;  /* 0x000000082d0a7211 */ /* 0x000fc600008f0eff */
[----:B0-----:R-:W-:Y:S01]  /*0350*/  IMAD.WIDE R24, R11, 0x4, R24 ;  /* 0x000000040b187825 */ /* 0x001fe200078e0218 */
[----:B------:R-:W-:-:S04]  /*0360*/  IADD3 R8, P1, R44, R15, RZ ;  /* 0x0000000f2c087210 */ /* 0x000fc80007f3e0ff */
[----:B------:R-:W2:Y:S01]  /*0370*/  LDG.E.CONSTANT R57, desc[UR6][R24.64] ;  /* 0x0000000618397981 */ /* 0x000ea2000c1e9900 */
[----:B------:R-:W-:Y:S02]  /*0380*/  SHF.L.U32 R9, R9, 0x1, RZ ;  /* 0x0000000109097819 */ /* 0x000fe400000006ff */
[----:B------:R-:W-:Y:S02]  /*0390*/  CS2R R16, SRZ ;  /* 0x0000000000107805 */ /* 0x000fe4000001ff00 */
[----:B------:R-:W-:Y:S02]  /*03a0*/  LEA.HI.X.SX32 R11, R44, R10, 0x1, P1 ;  /* 0x0000000a2c0b7211 */ /* 0x000fe400008f0eff */
[----:B------:R-:W-:Y:S02]  /*03b0*/  CS2R R18, SRZ ;  /* 0x0000000000127805 */ /* 0x000fe4000001ff00 */
[----:B------:R-:W-:Y:S01]  /*03c0*/  ISETP.GE.AND P1, PT, R7, UR14, PT ;  /* 0x0000000e07007c0c */ /* 0x000fe2000bf26270 */
[----:B-1----:R-:W-:Y:S01]  /*03d0*/  IMAD.WIDE R12, R9, 0x2, R12 ;  /* 0x00000002090c7825 */ /* 0x002fe200078e020c */
[----:B------:R-:W-:Y:S01]  /*03e0*/  LEA R46, P2, R15, UR10, 0x1 ;  /* 0x0000000a0f2e7c11 */ /* 0x000fe2000f8408ff */
[----:B------:R-:W3:Y:S01]  /*03f0*/  LDG.E.CONSTANT R55, desc[UR6][R24.64+0x80] ;  /* 0x0000800618377981 */ /* 0x000ee2000c1e9900 */
[----:B------:R-:W-:-:S02]  /*0400*/  LEA R58, P3, R8, UR10, 0x1 ;  /* 0x0000000a083a7c11 */ /* 0x000fc4000f8608ff */
[----:B------:R-:W-:Y:S01]  /*0410*/  LEA.HI.X R47, R15, UR11, R10, 0x1, P2 ;  /* 0x0000000b0f2f7c11 */ /* 0x000fe200090f0c0a */
[----:B------:R0:W4:Y:S01]  /*0420*/  LDG.E.CONSTANT R56, desc[UR6][R12.64] ;  /* 0x000000060c387981 */ /* 0x000122000c1e9900 */
[----:B------:R-:W-:-:S03]  /*0430*/  LEA.HI.X R59, R8, UR11, R11, 0x1, P3 ;  /* 0x0000000b083b7c11 */ /* 0x000fc600098f0c0b */
        /* <DEDUP_REMOVED lines=8> */
[----:B------:R-:W-:Y:S02]  /*04c0*/  CS2R R40, SRZ ;  /* 0x0000000000287805 */ /* 0x000fe4000001ff00 */
[----:B------:R-:W-:Y:S01]  /*04d0*/  CS2R R42, SRZ ;  /* 0x00000000002a7805 */ /* 0x000fe2000001ff00 */
[----:B------:R-:W3:Y:S04]  /*04e0*/  @!P0 LDG.E.CONSTANT R8, desc[UR6][R46.64+0x20] ;  /* 0x000020062e088981 */ /* 0x000ee8000c1e9900 */
[----:B------:R-:W3:Y:S04]  /*04f0*/  @!P0 LDG.E.CONSTANT R10, desc[UR6][R46.64+0x30] ;  /* 0x000030062e0a8981 */ /* 0x000ee8000c1e9900 */
[----:B------:R-:W3:Y:S04]  /*0500*/  @!P1 LDG.E.CONSTANT R9, desc[UR6][R58.64+0x20] ;  /* 0x000020063a099981 */ /* 0x000ee8000c1e9900 */
[----:B------:R-:W3:Y:S01]  /*0510*/  @!P1 LDG.E.CONSTANT R11, desc[UR6][R58.64+0x30] ;  /* 0x000030063a0b9981 */ /* 0x000ee2000c1e9900 */
[----:B0-----:R-:W-:-:S03]  /*0520*/  IMAD.WIDE R12, R3, 0x2, R12 ;  /* 0x00000002030c7825 */ /* 0x001fc600078e020c */
[----:B------:R-:W3:Y:S04]  /*0530*/  @!P0 LDG.E.CONSTANT R20, desc[UR6][R46.64+0x40] ;  /* 0x000040062e148981 */ /* 0x000ee8000c1e9900 */
[----:B------:R0:W3:Y:S04]  /*0540*/  LDG.E.CONSTANT R50, desc[UR6][R12.64] ;  /* 0x000000060c327981 */ /* 0x0000e8000c1e9900 */
[----:B------:R-:W3:Y:S04]  /*0550*/  @!P0 LDG.E.CONSTANT R22, desc[UR6][R46.64+0x50] ;  /* 0x000050062e168981 */ /* 0x000ee8000c1e9900 */
[----:B------:R-:W3:Y:S04]  /*0560*/  @!P1 LDG.E.CONSTANT R21, desc[UR6][R58.64+0x40] ;  /* 0x000040063a159981 */ /* 0x000ee8000c1e9900 */
[----:B------:R-:W3:Y:S04]  /*0570*/  @!P1 LDG.E.CONSTANT R23, desc[UR6][R58.64+0x50] ;  /* 0x000050063a179981 */ /* 0x000ee8000c1e9900 */
[----:B------:R-:W3:Y:S04]  /*0580*/  @!P0 LDG.E.CONSTANT R40, desc[UR6][R46.64+0x60] ;  /* 0x000060062e288981 */ /* 0x000ee8000c1e9900 */
[----:B------:R-:W3:Y:S04]  /*0590*/  @!P0 LDG.E.CONSTANT R42, desc[UR6][R46.64+0x70] ;  /* 0x000070062e2a8981 */ /* 0x000ee8000c1e9900 */
[----:B------:R-:W3:Y:S04]  /*05a0*/  @!P1 LDG.E.CONSTANT R41, desc[UR6][R58.64+0x60] ;  /* 0x000060063a299981 */ /* 0x000ee8000c1e9900 */
[----:B------:R-:W3:Y:S04]  /*05b0*/  @!P1 LDG.E.CONSTANT R43, desc[UR6][R58.64+0x70] ;  /* 0x000070063a2b9981 */ /* 0x000ee8000c1e9900 */
[----:B------:R-:W3:Y:S01]  /*05c0*/  LDG.E.CONSTANT R51, desc[UR6][R24.64+0x100] ;  /* 0x0001000618337981 */ /* 0x000ee2000c1e9900 */
[----:B------:R-:W-:Y:S01]  /*05d0*/  IMAD.WIDE R30, R3, 0x2, R12 ;  /* 0x00000002031e7825 */ /* 0x000fe200078e020c */
[----:B------:R-:W-:-:S02]  /*05e0*/  CS2R R36, SRZ ;  /* 0x0000000000247805 */ /* 0x000fc4000001ff00 */
[----:B------:R-:W-:Y:S01]  /*05f0*/  CS2R R38, SRZ ;  /* 0x0000000000267805 */ /* 0x000fe2000001ff00 */
[----:B------:R-:W3:Y:S04]  /*0600*/  LDG.E.CONSTANT R53, desc[UR6][R24.64+0x180] ;  /* 0x0001800618357981 */ /* 0x000ee8000c1e9900 */
[----:B------:R1:W3:Y:S04]  /*0610*/  LDG.E.CONSTANT R54, desc[UR6][R30.64] ;  /* 0x000000061e367981 */ /* 0x0002e8000c1e9900 */
[----:B------:R-:W3:Y:S04]  /*0620*/  @!P0 LDG.E.CONSTANT R36, desc[UR6][R46.64+0x80] ;  /* 0x000080062e248981 */ /* 0x000ee8000c1e9900 */
[----:B------:R-:W3:Y:S04]  /*0630*/  @!P0 LDG.E.CONSTANT R38, desc[UR6][R46.64+0x90] ;  /* 0x000090062e268981 */ /* 0x000ee8000c1e9900 */
[----:B------:R-:W3:Y:S04]  /*0640*/  @!P1 LDG.E.CONSTANT R37, desc[UR6][R58.64+0x80] ;  /* 0x000080063a259981 */ /* 0x000ee8000c1e9900 */
[----:B------:R-:W3:Y:S01]  /*0650*/  @!P1 LDG.E.CONSTANT R39, desc[UR6][R58.64+0x90] ;  /* 0x000090063a279981 */ /* 0x000ee2000c1e9900 */
[----:B0-----:R-:W-:-:S02]  /*0660*/  CS2R R12, SRZ ;  /* 0x00000000000c7805 */ /* 0x001fc4000001ff00 */
[----:B------:R-:W-:Y:S01]  /*0670*/  CS2R R14, SRZ ;  /* 0x00000000000e7805 */ /* 0x000fe2000001ff00 */
[----:B------:R-:W-:Y:S01]  /*0680*/  IMAD.WIDE R26, R3, 0x2, R30 ;  /* 0x00000002031a7825 */ /* 0x000fe200078e021e */
[----:B------:R-:W-:Y:S02]  /*0690*/  CS2R R28, SRZ ;  /* 0x00000000001c7805 */ /* 0x000fe4000001ff00 */
[----:B-1----:R-:W-:Y:S01]  /*06a0*/  CS2R R30, SRZ ;  /* 0x00000000001e7805 */ /* 0x002fe2000001ff00 */
[----:B------:R-:W3:Y:S04]  /*06b0*/  @!P0 LDG.E.CONSTANT R12, desc[UR6][R46.64+0xa0] ;  /* 0x0000a0062e0c8981 */ /* 0x000ee8000c1e9900 */
[----:B------:R-:W3:Y:S04]  /*06c0*/  @!P0 LDG.E.CONSTANT R14, desc[UR6][R46.64+0xb0] ;  /* 0x0000b0062e0e8981 */ /* 0x000ee8000c1e9900 */
[----:B------:R-:W3:Y:S04]  /*06d0*/  @!P1 LDG.E.CONSTANT R13, desc[UR6][R58.64+0xa0] ;  /* 0x0000a0063a0d9981 */ /* 0x000ee8000c1e9900 */
[----:B------:R-:W3:Y:S04]  /*06e0*/  @!P1 LDG.E.CONSTANT R15, desc[UR6][R58.64+0xb0] ;  /* 0x0000b0063a0f9981 */ /* 0x000ee8000c1e9900 */
[----:B------:R0:W3:Y:S01]  /*06f0*/  LDG.E.CONSTANT R49, desc[UR6][R26.64] ;  /* 0x000000061a317981 */ /* 0x0000e2000c1e9900 */
[----:B------:R-:W-:-:S03]  /*0700*/  CS2R R24, SRZ ;  /* 0x0000000000187805 */ /* 0x000fc6000001ff00 */
[----:B------:R-:W3:Y:S04]  /*0710*/  @!P0 LDG.E.CONSTANT R28, desc[UR6][R46.64+0xc0] ;  /* 0x0000c0062e1c8981 */ /* 0x000ee8000c1e9900 */
[----:B------:R-:W3:Y:S01]  /*0720*/  @!P0 LDG.E.CONSTANT R30, desc[UR6][R46.64+0xd0] ;  /* 0x0000d0062e1e8981 */ /* 0x000ee2000c1e9900 */
[----:B0-----:R-:W-:-:S03]  /*0730*/  CS2R R26, SRZ ;  /* 0x00000000001a7805 */ /* 0x001fc6000001ff00 */
[----:B------:R-:W3:Y:S04]  /*0740*/  @!P1 LDG.E.CONSTANT R29, desc[UR6][R58.64+0xc0] ;  /* 0x0000c0063a1d9981 */ /* 0x000ee8000c1e9900 */
[----:B------:R-:W3:Y:S04]  /*0750*/  @!P1 LDG.E.CONSTANT R31, desc[UR6][R58.64+0xd0] ;  /* 0x0000d0063a1f9981 */ /* 0x000ee8000c1e9900 */
[----:B------:R-:W3:Y:S04]  /*0760*/  @!P0 LDG.E.CONSTANT R24, desc[UR6][R46.64+0xe0] ;  /* 0x0000e0062e188981 */ /* 0x000ee8000c1e9900 */
[----:B------:R-:W3:Y:S04]  /*0770*/  @!P0 LDG.E.CONSTANT R26, desc[UR6][R46.64+0xf0] ;  /* 0x0000f0062e1a8981 */ /* 0x000ee8000c1e9900 */
[----:B------:R-:W3:Y:S04]  /*0780*/  @!P1 LDG.E.CONSTANT R25, desc[UR6][R58.64+0xe0] ;  /* 0x0000e0063a199981 */ /* 0x000ee8000c1e9900 */
[----:B------:R0:W3:Y:S01]  /*0790*/  @!P1 LDG.E.CONSTANT R27, desc[UR6][R58.64+0xf0] ;  /* 0x0000f0063a1b9981 */ /* 0x0000e2000c1e9900 */
[----:B------:R-:W-:Y:S01]  /*07a0*/  IMAD.MOV.U32 R60, RZ, RZ, 0x3f80 ;  /* 0x00003f80ff3c7424 */ /* 0x000fe200078e00ff */
[----:B------:R-:W-:-:S04]  /*07b0*/  MOV R52, 0x43004300 ;  /* 0x4300430000347802 */ /* 0x000fc80000000f00 */
[----:B0-----:R-:W-:Y:S01]  /*07c0*/  PRMT R59, R60, 0x7610, R59 ;  /* 0x000076103c3b7816 */ /* 0x001fe2000000003b */
[----:B------:R-:W-:Y:S05]  /*07d0*/  WARPSYNC.ALL ;  /* 0x0000000000007948 */ /* 0x000fea0003800000 */
[----:B--2---:R-:W-:Y:S02]  /*07e0*/  SHF.R.U32.HI R47, RZ, 0x4, R57 ;  /* 0x00000004ff2f7819 */ /* 0x004fe40000011639 */
[--C-:B------:R-:W-:Y:S02]  /*07f0*/  LOP3.LUT R46, R57, 0xf000f, R52.reuse, 0xea, !PT ;  /* 0x000f000f392e7812 */ /* 0x100fe400078eea34 */
        /* <DEDUP_REMOVED lines=15> */
[----:B------:R-:W-:Y:S02]  /*08f0*/  SHF.R.U32.HI R47, RZ, 0x4, R55 ;  /* 0x00000004ff2f7819 */ /* 0x000fe40000011637 */
        /* <DEDUP_REMOVED lines=19> */
[----:B------:R-:W-:-:S02]  /*0a30*/  LOP3.LUT R50, R47, 0xf000f, R52, 0xea, !PT ;  /* 0x000f000f2f327812 */ /* 0x000fc400078eea34 */
[----:B------:R-:W-:Y:S01]  /*0a40*/  SHF.R.U32.HI R51, RZ, 0xc, R51 ;  /* 0x0000000cff337819 */ /* 0x000fe20000011633 */
[-C--:B------:R-:W-:Y:S01]  /*0a50*/  HFMA2.BF16_V2 R47, R46, R59.reuse.H0_H0, -136, -136 ;  /* 0xc308c3082e2f7431 */ /* 0x080fe2000024003b */
[--C-:B------:R-:W-:Y:S01]  /*0a60*/  LOP3.LUT R56, R55, 0xf000f, R52.reuse, 0xea, !PT ;  /* 0x000f000f37387812 */ /* 0x100fe200078eea34 */
[-C--:B------:R-:W-:Y:S01]  /*0a70*/  HFMA2.BF16_V2 R55, R50, R59.reuse.H0_H0, -136, -136 ;  /* 0xc308c30832377431 */ /* 0x080fe2000024003b */
[----:B------:R-:W-:Y:S01]  /*0a80*/  LOP3.LUT R46, R51, 0xf000f, R52, 0xea, !PT ;  /* 0x000f000f332e7812 */ /* 0x000fe200078eea34 */
[-CC-:B------:R-:W-:Y:S02]  /*0a90*/  HFMA2.BF16_V2 R50, R47, R54.reuse.H0_H0, R54.reuse.H1_H1 ;  /* 0x200000362f327231 */ /* 0x180fe40000260036 */
[----:B------:R-:W-:Y:S02]  /*0aa0*/  HFMA2.BF16_V2 R51, R55, R54.H0_H0, R54.H1_H1 ;  /* 0x2000003637337231 */ /* 0x000fe40000260036 */
[-C--:B------:R-:W-:Y:S02]  /*0ab0*/  HFMA2.BF16_V2 R56, R56, R59.reuse.H0_H0, -136, -136 ;  /* 0xc308c30838387431 */ /* 0x080fe4000024003b */
[----:B------:R-:W-:-:S03]  /*0ac0*/  HFMA2.BF16_V2 R47, R46, R59.H0_H0, -136, -136 ;  /* 0xc308c3082e2f7431 */ /* 0x000fc6000024003b */
[----:B------:R-:W-:Y:S01]  /*0ad0*/  HMMA.16816.F32.BF16 R36, R36, R50, RZ ;  /* 0x000000322424723c */ /* 0x000fe200000418ff */
[-CC-:B------:R-:W-:Y:S01]  /*0ae0*/  HFMA2.BF16_V2 R46, R56, R54.reuse.H0_H0, R54.reuse.H1_H1 ;  /* 0x20000036382e7231 */ /* 0x180fe20000260036 */
[----:B------:R-:W-:Y:S01]  /*0af0*/  SHF.R.U32.HI R55, RZ, 0x8, R53 ;  /* 0x00000008ff377819 */ /* 0x000fe20000011635 */
[----:B------:R-:W-:Y:S01]  /*0b00*/  HFMA2.BF16_V2 R47, R47, R54.H0_H0, R54.H1_H1 ;  /* 0x200000362f2f7231 */ /* 0x000fe20000260036 */
[----:B------:R-:W-:-:S03]  /*0b10*/  LOP3.LUT R54, R53, 0xf000f, R52, 0xea, !PT ;  /* 0x000f000f35367812 */ /* 0x000fc600078eea34 */
[--C-:B------:R-:W-:Y:S02]  /*0b20*/  SHF.R.U32.HI R51, RZ, 0x4, R53.reuse ;  /* 0x00000004ff337819 */ /* 0x100fe40000011635 */
[----:B------:R-:W-:Y:S02]  /*0b30*/  SHF.R.U32.HI R53, RZ, 0xc, R53 ;  /* 0x0000000cff357819 */ /* 0x000fe40000011635 */
[--C-:B------:R-:W-:Y:S02]  /*0b40*/  LOP3.LUT R56, R51, 0xf000f, R52.reuse, 0xea, !PT ;  /* 0x000f000f33387812 */ /* 0x100fe400078eea34 */
[--C-:B------:R-:W-:Y:S01]  /*0b50*/  LOP3.LUT R50, R55, 0xf000f, R52.reuse, 0xea, !PT ;  /* 0x000f000f37327812 */ /* 0x100fe200078eea34 */
[-C--:B------:R-:W-:Y:S01]  /*0b60*/  HFMA2.BF16_V2 R54, R54, R59.reuse.H0_H0, -136, -136 ;  /* 0xc308c30836367431 */ /* 0x080fe2000024003b */
[----:B------:R-:W-:Y:S01]  /*0b70*/  LOP3.LUT R52, R53, 0xf000f, R52, 0xea, !PT ;  /* 0x000f000f35347812 */ /* 0x000fe200078eea34 */
[-C--:B------:R-:W-:Y:S01]  /*0b80*/  HFMA2.BF16_V2 R56, R56, R59.reuse.H0_H0, -136, -136 ;  /* 0xc308c30838387431 */ /* 0x080fe2000024003b */
[----:B------:R-:W-:Y:S01]  /*0b90*/  HMMA.16816.F32.BF16 R12, R12, R46, RZ ;  /* 0x0000002e0c0c723c */ /* 0x000fe200000418ff */
[----:B------:R-:W-:-:S02]  /*0ba0*/  HFMA2.BF16_V2 R50, R50, R59.H0_H0, -136, -136 ;  /* 0xc308c30832327431 */ /* 0x000fc4000024003b */
[----:B------:R-:W-:Y:S02]  /*0bb0*/  HFMA2.BF16_V2 R52, R52, R59.H0_H0, -136, -136 ;  /* 0xc308c30834347431 */ /* 0x000fe4000024003b */
[----:B------:R-:W-:Y:S02]  /*0bc0*/  FADD.FTZ R51, R16, R32 ;  /* 0x0000002010337221 */ /* 0x000fe40000010000 */
[-CC-:B------:R-:W-:Y:S02]  /*0bd0*/  HFMA2.BF16_V2 R46, R54, R49.reuse.H0_H0, R49.reuse.H1_H1 ;  /* 0x20000031362e7231 */ /* 0x180fe40000260031 */
[-CC-:B------:R-:W-:Y:S02]  /*0be0*/  HFMA2.BF16_V2 R47, R56, R49.reuse.H0_H0, R49.reuse.H1_H1 ;  /* 0x20000031382f7231 */ /* 0x180fe40000260031 */
[----:B------:R-:W-:Y:S01]  /*0bf0*/  FADD.FTZ R32, R17, R33 ;  /* 0x0000002111207221 */ /* 0x000fe20000010000 */
[-CC-:B------:R-:W-:Y:S02]  /*0c00*/  HFMA2.BF16_V2 R16, R50, R49.reuse.H0_H0, R49.reuse.H1_H1 ;  /* 0x2000003132107231 */ /* 0x180fe40000260031 */
[----:B------:R-:W-:-:S02]  /*0c10*/  HFMA2.BF16_V2 R17, R52, R49.H0_H0, R49.H1_H1 ;  /* 0x2000003134117231 */ /* 0x000fc40000260031 */
[----:B------:R-:W-:Y:S01]  /*0c20*/  FADD.FTZ R33, R18, R34 ;  /* 0x0000002212217221 */ /* 0x000fe20000010000 */
[----:B------:R-:W-:Y:S01]  /*0c30*/  FADD.FTZ R18, R19, R35 ;  /* 0x0000002313127221 */ /* 0x000fe20000010000 */
[----:B------:R-:W-:Y:S01]  /*0c40*/  HMMA.16816.F32.BF16 R28, R28, R46, RZ ;  /* 0x0000002e1c1c723c */ /* 0x000fe200000418ff */
[----:B------:R-:W-:Y:S01]  /*0c50*/  FADD.FTZ R51, R8, R51 ;  /* 0x0000003308337221 */ /* 0x000fe20000010000 */
[----:B------:R-:W-:Y:S01]  /*0c60*/  FADD.FTZ R32, R9, R32 ;  /* 0x0000002009207221 */ /* 0x000fe20000010000 */
[----:B------:R-:W-:Y:S01]  /*0c70*/  FADD.FTZ R33, R10, R33 ;  /* 0x000000210a217221 */ /* 0x000fe20000010000 */
[----:B------:R-:W-:Y:S02]  /*0c80*/  FADD.FTZ R18, R11, R18 ;  /* 0x000000120b127221 */ /* 0x000fe40000010000 */
        /* <DEDUP_REMOVED lines=29> */
.L_x_44:
        /* <DEDUP_REMOVED lines=8> */
[----:B------:R-:W-:-:S04]  /*0ee0*/  LEA R5, R4, R3, 0x9 ;  /* 0x0000000304057211 */ /* 0x000fc800078e48ff */
[----:B0-----:R-:W-:-:S03]  /*0ef0*/  LEA R2, R0, R5, 0x4 ;  /* 0x0000000500027211 */ /* 0x001fc600078e20ff */
[----:B------:R-:W-:Y:S05]  /*0f00*/  @P1 BRA `(.L_x_46) ;  /* 0x0000000400541947 */ /* 0x000fea0003800000 */
[----:B------:R-:W0:Y:S01]  /*0f10*/  S2R R10, SR_CTAID.Z ;  /* 0x00000000000a7919 */ /* 0x000e220000002700 */
[----:B------:R-:W1:Y:S01]  /*0f20*/  S2UR UR5, SR_CTAID.Y ;  /* 0x00000000000579c3 */ /* 0x000e620000002600 */
[----:B------:R-:W-:Y:S01]  /*0f30*/  SHF.R.S32.HI R5, RZ, 0x1f, R0 ;  /* 0x0000001fff057819 */ /* 0x000fe20000011400 */
[----:B------:R-:W-:Y:S01]  /*0f40*/  ULDC.64 UR12, c[0x0][0x210] ;  /* 0x00008400000c7ab9 */ /* 0x000fe20000000a00 */
[----:B------:R-:W-:Y:S02]  /*0f50*/  LEA.HI R12, R9, R9, RZ, 0x1 ;  /* 0x00000009090c7211 */ /* 0x000fe400078f08ff */
[----:B------:R-:W-:Y:S02]  /*0f60*/  LEA.HI R11, R5, R0, RZ, 0x2 ;  /* 0x00000000050b7211 */ /* 0x000fe400078f10ff */
[----:B------:R-:W-:Y:S01]  /*0f70*/  LEA.HI R9, R8, R8, RZ, 0x1 ;  /* 0x0000000808097211 */ /* 0x000fe200078f08ff */
[----:B------:R-:W2:Y:S01]  /*0f80*/  LDC R18, c[0x0][0x240] ;  /* 0x00009000ff127b82 */ /* 0x000ea20000000800 */
[----:B------:R-:W-:-:S02]  /*0f90*/  LOP3.LUT R13, R11, 0x7ffffffc, RZ, 0xc0, !PT ;  /* 0x7ffffffc0b0d7812 */ /* 0x000fc400078ec0ff */
[----:B------:R-:W-:Y:S02]  /*0fa0*/  SHF.R.S32.HI R16, RZ, 0x1, R12 ;  /* 0x00000001ff107819 */ /* 0x000fe4000001140c */
[----:B------:R-:W-:Y:S01]  /*0fb0*/  SHF.R.S32.HI R12, RZ, 0x2, R11 ;  /* 0x00000002ff0c7819 */ /* 0x000fe2000001140b */
[----:B------:R-:W-:Y:S01]  /*0fc0*/  IMAD.IADD R11, R0, 0x1, -R13 ;  /* 0x00000001000b7824 */ /* 0x000fe200078e0a0d */
[----:B------:R-:W-:Y:S01]  /*0fd0*/  SHF.R.S32.HI R9, RZ, 0x1, R9 ;  /* 0x00000001ff097819 */ /* 0x000fe20000011409 */
[----:B------:R-:W3:Y:S03]  /*0fe0*/  LDC.64 R6, c[0x0][0x218] ;  /* 0x00008600ff067b82 */ /* 0x000ee60000000a00 */
[----:B------:R-:W-:-:S05]  /*0ff0*/  LEA R8, R8, R11, 0x3 ;  /* 0x0000000b08087211 */ /* 0x000fca00078e18ff */
[----:B------:R-:W4:Y:S01]  /*1000*/  LDC R14, c[0x0][0x238] ;  /* 0x00008e00ff0e7b82 */ /* 0x000f220000000800 */
[----:B-1----:R-:W-:Y:S02]  /*1010*/  IMAD R11, R16, UR5, R9 ;  /* 0x00000005100b7c24 */ /* 0x002fe4000f8e0209 */
[----:B------:R-:W-:-:S03]  /*1020*/  IMAD.SHL.U32 R8, R8, 0x2, RZ ;  /* 0x0000000208087824 */ /* 0x000fc600078e00ff */
[----:B------:R-:W-:Y:S02]  /*1030*/  LEA R11, R11, R0, 0x5 ;  /* 0x000000000b0b7211 */ /* 0x000fe400078e28ff */
[----:B------:R-:W1:Y:S01]  /*1040*/  LDC.64 R4, c[0x0][0x220] ;  /* 0x00008800ff047b82 */ /* 0x000e620000000a00 */
[----:B--2---:R-:W-:Y:S01]  /*1050*/  IMAD R9, R9, R18, UR5 ;  /* 0x0000000509097e24 */ /* 0x004fe2000f8e0212 */
[-C--:B0-----:R-:W-:Y:S01]  /*1060*/  LEA R13, R10, R12.reuse, 0x4 ;  /* 0x0000000c0a0d7211 */ /* 0x081fe200078e20ff */
[----:B------:R-:W-:Y:S01]  /*1070*/  ULDC UR5, c[0x0][0x230] ;  /* 0x00008c0000057ab9 */ /* 0x000fe20000000800 */
[----:B------:R-:W-:Y:S02]  /*1080*/  SHF.R.S32.HI R10, RZ, 0x1f, R8 ;  /* 0x0000001fff0a7819 */ /* 0x000fe40000011408 */
[----:B------:R-:W-:Y:S01]  /*1090*/  LEA R9, R9, R12, 0x3 ;  /* 0x0000000c09097211 */ /* 0x000fe200078e18ff */
[----:B---3--:R-:W-:-:S04]  /*10a0*/  IMAD.WIDE R6, R11, 0x4, R6 ;  /* 0x000000040b067825 */ /* 0x008fc800078e0206 */
[----:B------:R-:W-:Y:S01]  /*10b0*/  IMAD.SHL.U32 R9, R9, 0x2, RZ ;  /* 0x0000000209097824 */ /* 0x000fe200078e00ff */
[----:B------:R0:W2:Y:S01]  /*10c0*/  LDG.E.CONSTANT R18, desc[UR6][R6.64] ;  /* 0x0000000606127981 */ /* 0x0000a2000c1e9900 */
[----:B----4-:R-:W-:Y:S01]  /*10d0*/  IMAD R15, R13, R14, RZ ;  /* 0x0000000e0d0f7224 */ /* 0x010fe200078e02ff */
[----:B------:R-:W-:-:S04]  /*10e0*/  SHF.L.U32 R14, R14, 0x3, RZ ;  /* 0x000000030e0e7819 */ /* 0x000fc800000006ff */
[----:B------:R-:W-:Y:S01]  /*10f0*/  IADD3 R8, P1, R15, R8, RZ ;  /* 0x000000080f087210 */ /* 0x000fe20007f3e0ff */
[----:B-1----:R-:W-:Y:S01]  /*1100*/  IMAD.WIDE R16, R9, 0x2, R4 ;  /* 0x0000000209107825 */ /* 0x002fe200078e0204 */
[----:B------:R-:W-:Y:S02]  /*1110*/  IADD3 R9, R13, 0x8, RZ ;  /* 0x000000080d097810 */ /* 0x000fe40007ffe0ff */
[----:B------:R-:W-:Y:S02]  /*1120*/  LEA.HI.X.SX32 R11, R15, R10, 0x1, P1 ;  /* 0x0000000a0f0b7211 */ /* 0x000fe400008f0eff */
[----:B------:R-:W-:Y:S01]  /*1130*/  IADD3 R4, P2, R14, R8, RZ ;  /* 0x000000080e047210 */ /* 0x000fe20007f5e0ff */
[----:B------:R1:W3:Y:S01]  /*1140*/  LDG.E.CONSTANT R20, desc[UR6][R16.64] ;  /* 0x0000000610147981 */ /* 0x0002e2000c1e9900 */
[----:B------:R-:W-:Y:S02]  /*1150*/  ISETP.GE.AND P3, PT, R13, UR5, PT ;  /* 0x000000050d007c0c */ /* 0x000fe4000bf66270 */
[----:B------:R-:W-:-:S02]  /*1160*/  ISETP.GE.AND P4, PT, R9, UR5, PT ;  /* 0x0000000509007c0c */ /* 0x000fc4000bf86270 */
[----:B------:R-:W-:Y:S02]  /*1170*/  LEA R12, P1, R8, UR12, 0x1 ;  /* 0x0000000c080c7c11 */ /* 0x000fe4000f8208ff */
[----:B------:R-:W-:Y:S02]  /*1180*/  LEA.HI.X.SX32 R5, R14, R11, 0x1, P2 ;  /* 0x0000000b0e057211 */ /* 0x000fe400010f0eff */
[----:B------:R-:W-:Y:S02]  /*1190*/  LEA R14, P2, R4, UR12, 0x1 ;  /* 0x0000000c040e7c11 */ /* 0x000fe4000f8408ff */
[----:B------:R-:W-:Y:S02]  /*11a0*/  LEA.HI.X R13, R8, UR13, R11, 0x1, P1 ;  /* 0x0000000d080d7c11 */ /* 0x000fe400088f0c0b */
[----:B------:R-:W-:Y:S02]  /*11b0*/  CS2R R8, SRZ ;  /* 0x0000000000087805 */ /* 0x000fe4000001ff00 */
[----:B------:R-:W-:-:S02]  /*11c0*/  CS2R R10, SRZ ;  /* 0x00000000000a7805 */ /* 0x000fc4000001ff00 */
        /* <DEDUP_REMOVED lines=41> */
.L_x_46:
        /* <DEDUP_REMOVED lines=74> */
.L_x_47:
        /* <DEDUP_REMOVED lines=16> */
.L_x_62:


//--------------------- .text._ZN2at6native31matrix_to_m16n8k16_Bint4_layoutILi8EEEvNS_27GenericPackedTensorAccessorIhLm2ENS_17RestrictPtrTraitsEiEENS2_IiLm4ES3_iEE --------------------------
	.section	.text._ZN2at6native31matrix_to_m16n8k16_Bint4_layoutILi8EEEvNS_27GenericPackedTensorAccessorIhLm2ENS_17RestrictPtrTraitsEiEENS2_IiLm4ES3_iEE,"ax",@progbits
	.align	128
        .global         _ZN2at6native31matrix_to_m16n8k16_Bint4_layoutILi8EEEvNS_27GenericPackedTensorAccessorIhLm2ENS_17RestrictPtrTraitsEiEENS2_IiLm4ES3_iEE
        .type           _ZN2at6native31matrix_to_m16n8k16_Bint4_layoutILi8EEEvNS_27GenericPackedTensorAccessorIhLm2ENS_17RestrictPtrTraitsEiEENS2_IiLm4ES3_iEE,@function
        .size           _ZN2at6native31matrix_to_m16n8k16_Bint4_layoutILi8EEEvNS_27GenericPackedTensorAccessorIhLm2ENS_17RestrictPtrTraitsEiEENS2_IiLm4ES3_iEE,(.L_x_63 - _ZN2at6native31matrix_to_m16n8k16_Bint4_layoutILi8EEEvNS_27GenericPackedTensorAccessorIhLm2ENS_17RestrictPtrTraitsEiEENS2_IiLm4ES3_iEE)
        .other          _ZN2at6native31matrix_to_m16n8k16_Bint4_layoutILi8EEEvNS_27GenericPackedTensorAccessorIhLm2ENS_17RestrictPtrTraitsEiEENS2_IiLm4ES3_iEE,@"STO_CUDA_ENTRY STV_DEFAULT"
_ZN2at6native31matrix_to_m16n8k16_Bint4_layoutILi8EEEvNS_27GenericPackedTensorAccessorIhLm2ENS_17RestrictPtrTraitsEiEENS2_IiLm4ES3_iEE:
.text._ZN2at6native31matrix_to_m16n8k16_Bint4_layoutILi8EEEvNS_27GenericPackedTensorAccessorIhLm2ENS_17RestrictPtrTraitsEiEENS2_IiLm4ES3_iEE:
[----:B------:R-:W-:Y:S01]  /*0000*/  LDC R1, c[0x0][0x28] ;  /* 0x00000a00ff017b82 */ /* 0x000fe20000000800 */
[----:B------:R-:W0:Y:S01]  /*0010*/  S2R R14, SR_TID.X ;  /* 0x00000000000e7919 */ /* 0x000e220000002100 */
[----:B------:R-:W-:Y:S01]  /*0020*/  ULDC.64 UR6, c[0x0][0x218] ;  /* 0x0000860000067ab9 */ /* 0x000fe20000000a00 */
[----:B------:R-:W-:Y:S01]  /*0030*/  ULDC UR4, c[0x0][0x220] ;  /* 0x0000880000047ab9 */ /* 0x000fe20000000800 */
[----:B------:R-:W-:Y:S01]  /*0040*/  ULDC.64 UR8, c[0x0][0x240] ;  /* 0x0000900000087ab9 */ /* 0x000fe20000000a00 */
[----:B------:R-:W1:Y:S01]  /*0050*/  S2R R15, SR_CTAID.X ;  /* 0x00000000000f7919 */ /* 0x000e620000002500 */
[----:B------:R-:W2:Y:S01]  /*0060*/  S2R R17, SR_CTAID.Y ;  /* 0x0000000000117919 */ /* 0x000ea20000002600 */
[----:B0-----:R-:W-:Y:S02]  /*0070*/  SHF.R.U32.HI R2, RZ, 0x2, R14 ;  /* 0x00000002ff027819 */ /* 0x001fe4000001160e */
[----:B------:R-:W-:Y:S01]  /*0080*/  LOP3.LUT R7, R14, 0x3, RZ, 0xc0, !PT ;  /* 0x000000030e077812 */ /* 0x000fe200078ec0ff */
[----:B-1----:R-:W-:-:S02]  /*0090*/  IMAD.SHL.U32 R0, R15, 0x40, RZ ;  /* 0x000000400f007824 */ /* 0x002fc400078e00ff */
[----:B--2---:R-:W-:-:S03]  /*00a0*/  IMAD R2, R17, 0x8, R2 ;  /* 0x0000000811027824 */ /* 0x004fc600078e0202 */
[----:B------:R-:W-:Y:S01]  /*00b0*/  LOP3.LUT R6, R7, 0x7fffffc0, R0, 0xf8, !PT ;  /* 0x7fffffc007067812 */ /* 0x000fe200078ef800 */
[C---:B------:R-:W-:Y:S01]  /*00c0*/  IMAD R5, R2.reuse, UR4, RZ ;  /* 0x0000000402057c24 */ /* 0x040fe2000f8e02ff */
[----:B------:R-:W-:Y:S01]  /*00d0*/  ISETP.GE.U32.AND P0, PT, R2, UR6, PT ;  /* 0x0000000602007c0c */ /* 0x000fe2000bf06070 */
[----:B------:R-:W-:Y:S01]  /*00e0*/  ULDC.64 UR4, c[0x0][0x208] ;  /* 0x0000820000047ab9 */ /* 0x000fe20000000a00 */
[C---:B------:R-:W-:Y:S01]  /*00f0*/  LOP3.LUT R3, R6.reuse, 0x8, RZ, 0xfc, !PT ;  /* 0x0000000806037812 */ /* 0x040fe200078efcff */
[----:B------:R-:W-:Y:S01]  /*0100*/  IMAD R21, R17, UR8, RZ ;  /* 0x0000000811157c24 */ /* 0x000fe2000f8e02ff */
[----:B------:R-:W-:Y:S01]  /*0110*/  LOP3.LUT R20, R6, 0xc, RZ, 0xfc, !PT ;  /* 0x0000000c06147812 */ /* 0x000fe200078efcff */
[----:B------:R-:W-:Y:S01]  /*0120*/  ULDC UR6, c[0x0][0x248] ;  /* 0x0000920000067ab9 */ /* 0x000fe20000000800 */
[----:B------:R-:W-:Y:S02]  /*0130*/  ISETP.GE.OR P3, PT, R3, UR7, P0 ;  /* 0x0000000703007c0c */ /* 0x000fe40008766670 */
[----:B------:R-:W-:-:S02]  /*0140*/  ISETP.GE.OR P5, PT, R20, UR7, P0 ;  /* 0x0000000714007c0c */ /* 0x000fc400087a6670 */
[C---:B------:R-:W-:Y:S02]  /*0150*/  LOP3.LUT R16, R6.reuse, 0x4, RZ, 0xfc, !PT ;  /* 0x0000000406107812 */ /* 0x040fe400078efcff */
[----:B------:R-:W-:Y:S02]  /*0160*/  ISETP.GE.OR P1, PT, R6, UR7, P0 ;  /* 0x0000000706007c0c */ /* 0x000fe40008726670 */
[----:B------:R-:W-:Y:S02]  /*0170*/  ISETP.GE.OR P2, PT, R16, UR7, P0 ;  /* 0x0000000710007c0c */ /* 0x000fe40008746670 */
[----:B------:R-:W-:-:S03]  /*0180*/  SHF.R.S32.HI R4, RZ, 0x1f, R5 ;  /* 0x0000001fff047819 */ /* 0x000fc60000011405 */
[----:B------:R-:W0:Y:S08]  /*0190*/  @!P3 LDC.64 R18, c[0x0][0x210] ;  /* 0x00008400ff12bb82 */ /* 0x000e300000000a00 */
[----:B------:R-:W1:Y:S08]  /*01a0*/  @!P5 LDC.64 R12, c[0x0][0x210] ;  /* 0x00008400ff0cdb82 */ /* 0x000e700000000a00 */
[----:B------:R-:W2:Y:S08]  /*01b0*/  @!P2 LDC.64 R8, c[0x0][0x210] ;  /* 0x00008400ff08ab82 */ /* 0x000eb00000000a00 */
[----:B------:R-:W3:Y:S01]  /*01c0*/  @!P1 LDC.64 R10, c[0x0][0x210] ;  /* 0x00008400ff0a9b82 */ /* 0x000ee20000000a00 */
[----:B0-----:R-:W-:-:S02]  /*01d0*/  @!P3 IADD3 R18, P4, P6, R3, R18, R5 ;  /* 0x000000120312b210 */ /* 0x001fc40007e9e005 */
[----:B------:R-:W-:Y:S02]  /*01e0*/  PRMT R3, RZ, 0x7610, R3 ;  /* 0x00007610ff037816 */ /* 0x000fe40000000003 */
[----:B------:R-:W-:Y:S02]  /*01f0*/  @!P3 IADD3.X R19, RZ, R19, R4, P4, P6 ;  /* 0x00000013ff13b210 */ /* 0x000fe400027ec404 */
[--C-:B-1----:R-:W-:Y:S02]  /*0200*/  @!P5 IADD3 R12, P4, P6, R20, R12, R5.reuse ;  /* 0x0000000c140cd210 */ /* 0x102fe40007e9e005 */
[----:B------:R-:W-:Y:S01]  /*0210*/  PRMT R2, RZ, 0x7610, R2 ;  /* 0x00007610ff027816 */ /* 0x000fe20000000002 */
[----:B------:R0:W4:Y:S01]  /*0220*/  @!P3 LDG.E.U8 R3, desc[UR4][R18.64] ;  /* 0x000000041203b981 */ /* 0x000122000c1e1100 */
[----:B------:R-:W-:Y:S02]  /*0230*/  @!P5 IADD3.X R13, RZ, R13, R4, P4, P6 ;  /* 0x0000000dff0dd210 */ /* 0x000fe400027ec404 */
[----:B--2---:R-:W-:-:S03]  /*0240*/  @!P2 IADD3 R8, P4, P3, R16, R8, R5 ;  /* 0x000000081008a210 */ /* 0x004fc60007b9e005 */
[----:B------:R1:W2:Y:S01]  /*0250*/  @!P5 LDG.E.U8 R2, desc[UR4][R12.64] ;  /* 0x000000040c02d981 */ /* 0x0002a2000c1e1100 */
[----:B------:R-:W-:Y:S02]  /*0260*/  PRMT R20, RZ, 0x7610, R20 ;  /* 0x00007610ff147816 */ /* 0x000fe40000000014 */
[----:B------:R-:W-:Y:S02]  /*0270*/  @!P2 IADD3.X R9, RZ, R9, R4, P4, P3 ;  /* 0x00000009ff09a210 */ /* 0x000fe400027e6404 */
[----:B------:R-:W-:Y:S02]  /*0280*/  PRMT R16, RZ, 0x7610, R16 ;  /* 0x00007610ff107816 */ /* 0x000fe40000000010 */
[----:B---3--:R-:W-:Y:S01]  /*0290*/  @!P1 IADD3 R10, P5, P6, R6, R10, R5 ;  /* 0x0000000a060a9210 */ /* 0x008fe20007ebe005 */
[----:B------:R3:W5:Y:S03]  /*02a0*/  @!P2 LDG.E.U8 R20, desc[UR4][R8.64] ;  /* 0x000000040814a981 */ /* 0x000766000c1e1100 */
[----:B------:R-:W-:-:S05]  /*02b0*/  @!P1 IADD3.X R11, RZ, R11, R4, P5, P6 ;  /* 0x0000000bff0b9210 */ /* 0x000fca0002fec404 */
[----:B------:R5:W5:Y:S01]  /*02c0*/  @!P1 LDG.E.U8 R16, desc[UR4][R10.64] ;  /* 0x000000040a109981 */ /* 0x000b62000c1e1100 */
[----:B------:R-:W-:-:S05]  /*02d0*/  VIADD R6, R0, 0x10 ;  /* 0x0000001000067836 */ /* 0x000fca0000000000 */
[----:B------:R-:W-:-:S04]  /*02e0*/  LOP3.LUT R6, R7, 0x7fffffd0, R6, 0xf8, !PT ;  /* 0x7fffffd007067812 */ /* 0x000fc800078ef806 */
[C---:B0-----:R-:W-:Y:S02]  /*02f0*/  LOP3.LUT R19, R6.reuse, 0x8, RZ, 0xfc, !PT ;  /* 0x0000000806137812 */ /* 0x041fe400078efcff */
[----:B------:R-:W-:Y:S02]  /*0300*/  LOP3.LUT R18, R6, 0x4, RZ, 0xfc, !PT ;  /* 0x0000000406127812 */ /* 0x000fe400078efcff */
[----:B------:R-:W-:Y:S02]  /*0310*/  ISETP.GE.OR P3, PT, R19, UR7, P0 ;  /* 0x0000000713007c0c */ /* 0x000fe40008766670 */
[----:B------:R-:W-:Y:S02]  /*0320*/  ISETP.GE.OR P4, PT, R18, UR7, P0 ;  /* 0x0000000712007c0c */ /* 0x000fe40008786670 */
[----:B------:R-:W-:Y:S01]  /*0330*/  LOP3.LUT R17, R6, 0xc, RZ, 0xfc, !PT ;  /* 0x0000000c06117812 */ /* 0x000fe200078efcff */
[----:B-1----:R-:W-:Y:S02]  /*0340*/  IMAD R12, R15, UR9, RZ ;  /* 0x000000090f0c7c24 */ /* 0x002fe4000f8e02ff */
[----:B------:R-:W-:Y:S01]  /*0350*/  IMAD R23, R14, UR6, RZ ;  /* 0x000000060e177c24 */ /* 0x000fe2000f8e02ff */
[----:B------:R-:W-:Y:S01]  /*0360*/  ISETP.GE.OR P2, PT, R17, UR7, P0 ;  /* 0x0000000711007c0c */ /* 0x000fe20008746670 */
[----:B------:R-:W-:Y:S01]  /*0370*/  ULDC.64 UR8, c[0x0][0x228] ;  /* 0x00008a0000087ab9 */ /* 0x000fe20000000a00 */
[----:B------:R-:W-:-:S03]  /*0380*/  ISETP.GE.OR P1, PT, R6, UR7, P0 ;  /* 0x0000000706007c0c */ /* 0x000fc60008726670 */
[----:B------:R-:W0:Y:S01]  /*0390*/  @!P3 LDC.64 R14, c[0x0][0x210] ;  /* 0x00008400ff0ebb82 */ /* 0x000e220000000a00 */
[----:B------:R-:W-:Y:S02]  /*03a0*/  SHF.R.S32.HI R24, RZ, 0x1f, R21 ;  /* 0x0000001fff187819 */ /* 0x000fe40000011415 */
[----:B------:R-:W-:-:S05]  /*03b0*/  IADD3 R21, P5, P6, R23, R21, R12 ;  /* 0x0000001517157210 */ /* 0x000fca0007ebe00c */
[----:B---3--:R-:W1:Y:S01]  /*03c0*/  @!P4 LDC.64 R8, c[0x0][0x210] ;  /* 0x00008400ff08cb82 */ /* 0x008e620000000a00 */
[----:B------:R-:W-:Y:S02]  /*03d0*/  SHF.R.S32.HI R25, RZ, 0x1f, R12 ;  /* 0x0000001fff197819 */ /* 0x000fe4000001140c */
[----:B------:R-:W-:-:S04]  /*03e0*/  SHF.R.S32.HI R23, RZ, 0x1f, R23 ;  /* 0x0000001fff177819 */ /* 0x000fc80000011417 */
[----:B------:R-:W-:Y:S02]  /*03f0*/  IADD3.X R24, R23, R24, R25, P5, P6 ;  /* 0x0000001817187210 */ /* 0x000fe40002fec419 */
[----:B----4-:R-:W-:-:S05]  /*0400*/  LOP3.LUT R13, R3, 0xffff, RZ, 0xc0, !PT ;  /* 0x0000ffff030d7812 */ /* 0x010fca00078ec0ff */
[----:B------:R-:W-:Y:S01]  /*0410*/  IMAD.SHL.U32 R13, R13, 0x1000000, RZ ;  /* 0x010000000d0d7824 */ /* 0x000fe200078e00ff */
[----:B--2---:R-:W-:-:S04]  /*0420*/  LOP3.LUT R22, R2, 0xffff, RZ, 0xc0, !PT ;  /* 0x0000ffff02167812 */ /* 0x004fc800078ec0ff */
[----:B------:R-:W-:Y:S02]  /*0430*/  LOP3.LUT R13, R13, 0xf000000, RZ, 0xc0, !PT ;  /* 0x0f0000000d0d7812 */ /* 0x000fe400078ec0ff */
[----:B-----5:R-:W-:-:S03]  /*0440*/  LOP3.LUT R20, R20, 0xffff, RZ, 0xc0, !PT ;  /* 0x0000ffff14147812 */ /* 0x020fc600078ec0ff */
[----:B------:R-:W-:Y:S02]  /*0450*/  IMAD R22, R22, 0x10000000, R13 ;  /* 0x1000000016167824 */ /* 0x000fe400078e020d */
[----:B------:R-:W-:Y:S02]  /*0460*/  IMAD.SHL.U32 R10, R20, 0x100000, RZ ;  /* 0x00100000140a7824 */ /* 0x000fe400078e00ff */
[----:B------:R-:W-:-:S03]  /*0470*/  IMAD.U32 R11, R16, 0x10000, RZ ;  /* 0x00010000100b7824 */ /* 0x000fc600078e00ff */
[----:B------:R-:W-:Y:S02]  /*0480*/  LOP3.LUT R13, R10, 0xf00000, RZ, 0xc0, !PT ;  /* 0x00f000000a0d7812 */ /* 0x000fe400078ec0ff */
[----:B------:R-:W-:Y:S02]  /*0490*/  LOP3.LUT R12, R11, 0xf0000, RZ, 0xc0, !PT ;  /* 0x000f00000b0c7812 */ /* 0x000fe400078ec0ff */
[----:B------:R-:W2:Y:S01]  /*04a0*/  @!P2 LDC.64 R10, c[0x0][0x210] ;  /* 0x00008400ff0aab82 */ /* 0x000ea20000000a00 */
[----:B------:R-:W-:Y:S01]  /*04b0*/  IMAD.SHL.U32 R23, R3, 0x10, RZ ;  /* 0x0000001003177824 */ /* 0x000fe200078e00ff */
[----:B------:R-:W-:Y:S01]  /*04c0*/  IADD3 R22, R12, R22, R13 ;  /* 0x000000160c167210 */ /* 0x000fe20007ffe00d */
[----:B------:R-:W-:Y:S01]  /*04d0*/  IMAD.SHL.U32 R3, R2, 0x100, RZ ;  /* 0x0000010002037824 */ /* 0x000fe200078e00ff */
[----:B------:R-:W-:-:S04]  /*04e0*/  LEA R2, P5, R21, UR8, 0x2 ;  /* 0x0000000815027c11 */ /* 0x000fc8000f8a10ff */
[----:B------:R-:W3:Y:S01]  /*04f0*/  @!P1 LDC.64 R12, c[0x0][0x210] ;  /* 0x00008400ff0c9b82 */ /* 0x000ee20000000a00 */
[----:B------:R-:W-:Y:S02]  /*0500*/  LOP3.LUT R25, R23, 0xf00, RZ, 0xc0, !PT ;  /* 0x00000f0017197812 */ /* 0x000fe400078ec0ff */
[----:B------:R-:W-:Y:S02]  /*0510*/  LOP3.LUT R23, R3, 0xf000, RZ, 0xc0, !PT ;  /* 0x0000f00003177812 */ /* 0x000fe400078ec0ff */
[----:B------:R-:W-:Y:S02]  /*0520*/  LOP3.LUT R16, R16, 0xf0, RZ, 0xc0, !PT ;  /* 0x000000f010107812 */ /* 0x000fe400078ec0ff */
[----:B------:R-:W-:Y:S02]  /*0530*/  LEA.HI.X R3, R21, UR9, R24, 0x2, P5 ;  /* 0x0000000915037c11 */ /* 0x000fe4000a8f1418 */
[----:B0-----:R-:W-:Y:S02]  /*0540*/  @!P3 IADD3 R14, P5, P6, R19, R14, R5 ;  /* 0x0000000e130eb210 */ /* 0x001fe40007ebe005 */
[----:B------:R-:W-:-:S02]  /*0550*/  IADD3 R22, R25, R22, R23 ;  /* 0x0000001619167210 */ /* 0x000fc40007ffe017 */
[----:B------:R-:W-:Y:S02]  /*0560*/  LOP3.LUT R19, R20, 0xf0, RZ, 0xc0, !PT ;  /* 0x000000f014137812 */ /* 0x000fe400078ec0ff */
[----:B------:R-:W-:Y:S02]  /*0570*/  SHF.R.U32.HI R16, RZ, 0x4, R16 ;  /* 0x00000004ff107819 */ /* 0x000fe40000011610 */
[----:B------:R-:W-:Y:S02]  /*0580*/  @!P3 IADD3.X R15, RZ, R15, R4, P5, P6 ;  /* 0x0000000fff0fb210 */ /* 0x000fe40002fec404 */
[----:B-1----:R-:W-:Y:S02]  /*0590*/  @!P4 IADD3 R8, P5, P6, R18, R8, R5 ;  /* 0x000000081208c210 */ /* 0x002fe40007ebe005 */
[----:B------:R-:W-:Y:S02]  /*05a0*/  IADD3 R21, R16, R22, R19 ;  /* 0x0000001610157210 */ /* 0x000fe40007ffe013 */
[----:B------:R-:W-:-:S02]  /*05b0*/  PRMT R18, RZ, 0x7610, R18 ;  /* 0x00007610ff127816 */ /* 0x000fc40000000012 */
[----:B------:R-:W-:Y:S01]  /*05c0*/  @!P4 IADD3.X R9, RZ, R9, R4, P5, P6 ;  /* 0x00000009ff09c210 */ /* 0x000fe20002fec404 */
[----:B------:R0:W-:Y:S01]  /*05d0*/  STG.E desc[UR4][R2.64], R21 ;  /* 0x0000001502007986 */ /* 0x0001e2000c101904 */
[----:B--2---:R-:W-:-:S03]  /*05e0*/  @!P2 IADD3 R10, P5, P6, R17, R10, R5 ;  /* 0x0000000a110aa210 */ /* 0x004fc60007ebe005 */
[----:B------:R1:W2:Y:S01]  /*05f0*/  @!P3 LDG.E.U8 R18, desc[UR4][R14.64] ;  /* 0x000000040e12b981 */ /* 0x0002a2000c1e1100 */
[----:B------:R-:W-:Y:S02]  /*0600*/  @!P2 IADD3.X R11, RZ, R11, R4, P5, P6 ;  /* 0x0000000bff0ba210 */ /* 0x000fe40002fec404 */
[----:B------:R-:W-:Y:S02]  /*0610*/  PRMT R22, RZ, 0x7610, R22 ;  /* 0x00007610ff167816 */ /* 0x000fe40000000016 */
[----:B---3--:R-:W-:Y:S02]  /*0620*/  @!P1 IADD3 R16, P5, P6, R6, R12, R5 ;  /* 0x0000000c06109210 */ /* 0x008fe40007ebe005 */
[----:B------:R-:W-:Y:S02]  /*0630*/  PRMT R19, RZ, 0x7610, R19 ;  /* 0x00007610ff137816 */ /* 0x000fe40000000013 */
[----:B------:R-:W-:Y:S01]  /*0640*/  PRMT R20, RZ, 0x7610, R20 ;  /* 0x00007610ff147816 */ /* 0x000fe20000000014 */
[----:B------:R-:W3:Y:S01]  /*0650*/  @!P4 LDG.E.U8 R22, desc[UR4][R8.64] ;  /* 0x000000040816c981 */ /* 0x000ee2000c1e1100 */
[----:B------:R-:W-:Y:S01]  /*0660*/  @!P1 IADD3.X R17, RZ, R13, R4, P5, P6 ;  /* 0x0000000dff119210 */ /* 0x000fe20002fec404 */
[----:B-1----:R-:W1:Y:S02]  /*0670*/  LDC R15, c[0x0][0x24c] ;  /* 0x00009300ff0f7b82 */ /* 0x002e640000000800 */
[----:B------:R-:W4:Y:S04]  /*0680*/  @!P2 LDG.E.U8 R19, desc[UR4][R10.64] ;  /* 0x000000040a13a981 */ /* 0x000f28000c1e1100 */
[----:B------:R5:W4:Y:S01]  /*0690*/  @!P1 LDG.E.U8 R20, desc[UR4][R16.64] ;  /* 0x0000000410149981 */ /* 0x000b22000c1e1100 */
[----:B------:R-:W-:-:S05]  /*06a0*/  VIADD R6, R0, 0x20 ;  /* 0x0000002000067836 */ /* 0x000fca0000000000 */
[----:B------:R-:W-:-:S04]  /*06b0*/  LOP3.LUT R6, R7, 0x7fffffe0, R6, 0xf8, !PT ;  /* 0x7fffffe007067812 */ /* 0x000fc800078ef806 */
[C---:B------:R-:W-:Y:S02]  /*06c0*/  LOP3.LUT R23, R6.reuse, 0x8, RZ, 0xfc, !PT ;  /* 0x0000000806177812 */ /* 0x040fe400078efcff */
[C---:B0-----:R-:W-:Y:S02]  /*06d0*/  LOP3.LUT R21, R6.reuse, 0x4, RZ, 0xfc, !PT ;  /* 0x0000000406157812 */ /* 0x041fe400078efcff */
[----:B------:R-:W-:Y:S02]  /*06e0*/  ISETP.GE.OR P3, PT, R23, UR7, P0 ;  /* 0x0000000717007c0c */ /* 0x000fe40008766670 */
[----:B------:R-:W-:Y:S02]  /*06f0*/  ISETP.GE.OR P4, PT, R21, UR7, P0 ;  /* 0x0000000715007c0c */ /* 0x000fe40008786670 */
[----:B------:R-:W-:-:S04]  /*0700*/  LOP3.LUT R14, R6, 0xc, RZ, 0xfc, !PT ;  /* 0x0000000c060e7812 */ /* 0x000fc800078efcff */
[----:B------:R-:W-:-:S05]  /*0710*/  ISETP.GE.OR P2, PT, R14, UR7, P0 ;  /* 0x000000070e007c0c */ /* 0x000fca0008746670 */
[----:B------:R-:W0:Y:S01]  /*0720*/  @!P3 LDC.64 R12, c[0x0][0x210] ;  /* 0x00008400ff0cbb82 */ /* 0x000e220000000a00 */
[----:B------:R-:W-:-:S07]  /*0730*/  ISETP.GE.OR P1, PT, R6, UR7, P0 ;  /* 0x0000000706007c0c */ /* 0x000fce0008726670 */
[----:B-----5:R-:W5:Y:S01]  /*0740*/  @!P4 LDC.64 R16, c[0x0][0x210] ;  /* 0x00008400ff10cb82 */ /* 0x020f620000000a00 */
[----:B-1----:R-:W-:Y:S01]  /*0750*/  IMAD.WIDE R2, R15, 0x4, R2 ;  /* 0x000000040f027825 */ /* 0x002fe200078e0202 */
[----:B0-----:R-:W-:-:S04]  /*0760*/  @!P3 IADD3 R12, P5, P6, R23, R12, R5 ;  /* 0x0000000c170cb210 */ /* 0x001fc80007ebe005 */
[----:B------:R-:W-:Y:S02]  /*0770*/  @!P3 IADD3.X R13, RZ, R13, R4, P5, P6 ;  /* 0x0000000dff0db210 */ /* 0x000fe40002fec404 */
[----:B-----5:R-:W-:-:S04]  /*0780*/  @!P4 IADD3 R16, P5, P6, R21, R16, R5 ;  /* 0x000000101510c210 */ /* 0x020fc80007ebe005 */
[----:B------:R-:W-:Y:S02]  /*0790*/  @!P4 IADD3.X R17, RZ, R17, R4, P5, P6 ;  /* 0x00000011ff11c210 */ /* 0x000fe40002fec404 */
[----:B------:R-:W-:Y:S02]  /*07a0*/  PRMT R23, RZ, 0x7610, R23 ;  /* 0x00007610ff177816 */ /* 0x000fe40000000017 */
[----:B--2---:R-:W-:-:S05]  /*07b0*/  LOP3.LUT R8, R18, 0xffff, RZ, 0xc0, !PT ;  /* 0x0000ffff12087812 */ /* 0x004fca00078ec0ff */
[----:B------:R-:W-:Y:S01]  /*07c0*/  IMAD.SHL.U32 R9, R8, 0x1000000, RZ ;  /* 0x0100000008097824 */ /* 0x000fe200078e00ff */
[----:B---3--:R-:W-:-:S04]  /*07d0*/  LOP3.LUT R22, R22, 0xffff, RZ, 0xc0, !PT ;  /* 0x0000ffff16167812 */ /* 0x008fc800078ec0ff */
[----:B------:R-:W-:Y:S02]  /*07e0*/  LOP3.LUT R9, R9, 0xf000000, RZ, 0xc0, !PT ;  /* 0x0f00000009097812 */ /* 0x000fe400078ec0ff */
[----:B----4-:R-:W-:Y:S01]  /*07f0*/  LOP3.LUT R8, R19, 0xffff, RZ, 0xc0, !PT ;  /* 0x0000ffff13087812 */ /* 0x010fe200078ec0ff */
[----:B------:R-:W-:Y:S02]  /*0800*/  IMAD.SHL.U32 R10, R22, 0x100000, RZ ;  /* 0x00100000160a7824 */ /* 0x000fe400078e00ff */
[----:B------:R-:W-:Y:S02]  /*0810*/  IMAD.U32 R11, R20, 0x10000, RZ ;  /* 0x00010000140b7824 */ /* 0x000fe400078e00ff */
[----:B------:R-:W-:Y:S02]  /*0820*/  IMAD R24, R8, 0x10000000, R9 ;  /* 0x1000000008187824 */ /* 0x000fe400078e0209 */
[----:B------:R-:W0:Y:S01]  /*0830*/  @!P2 LDC.64 R8, c[0x0][0x210] ;  /* 0x00008400ff08ab82 */ /* 0x000e220000000a00 */
[----:B------:R-:W-:-:S02]  /*0840*/  LOP3.LUT R25, R11, 0xf0000, RZ, 0xc0, !PT ;  /* 0x000f00000b197812 */ /* 0x000fc400078ec0ff */
[----:B------:R-:W-:Y:S01]  /*0850*/  LOP3.LUT R11, R10, 0xf00000, RZ, 0xc0, !PT ;  /* 0x00f000000a0b7812 */ /* 0x000fe200078ec0ff */
[----:B------:R-:W-:-:S03]  /*0860*/  IMAD.SHL.U32 R18, R18, 0x10, RZ ;  /* 0x0000001012127824 */ /* 0x000fc600078e00ff */
[----:B------:R-:W-:Y:S02]  /*0870*/  IADD3 R24, R25, R24, R11 ;  /* 0x0000001819187210 */ /* 0x000fe40007ffe00b */
[----:B------:R-:W1:Y:S01]  /*0880*/  @!P1 LDC.64 R10, c[0x0][0x210] ;  /* 0x00008400ff0a9b82 */ /* 0x000e620000000a00 */
[----:B------:R-:W-:Y:S01]  /*0890*/  IMAD.SHL.U32 R19, R19, 0x100, RZ ;  /* 0x0000010013137824 */ /* 0x000fe200078e00ff */
[----:B------:R-:W-:Y:S02]  /*08a0*/  LOP3.LUT R18, R18, 0xf00, RZ, 0xc0, !PT ;  /* 0x00000f0012127812 */ /* 0x000fe400078ec0ff */
[----:B------:R-:W-:Y:S02]  /*08b0*/  LOP3.LUT R20, R20, 0xf0, RZ, 0xc0, !PT ;  /* 0x000000f014147812 */ /* 0x000fe400078ec0ff */
[----:B------:R-:W-:Y:S02]  /*08c0*/  LOP3.LUT R19, R19, 0xf000, RZ, 0xc0, !PT ;  /* 0x0000f00013137812 */ /* 0x000fe400078ec0ff */
[----:B------:R-:W-:-:S02]  /*08d0*/  SHF.R.U32.HI R20, RZ, 0x4, R20 ;  /* 0x00000004ff147819 */ /* 0x000fc40000011614 */
[----:B------:R-:W-:Y:S02]  /*08e0*/  IADD3 R18, R18, R24, R19 ;  /* 0x0000001812127210 */ /* 0x000fe40007ffe013 */
[----:B------:R-:W-:Y:S02]  /*08f0*/  LOP3.LUT R19, R22, 0xf0, RZ, 0xc0, !PT ;  /* 0x000000f016137812 */ /* 0x000fe400078ec0ff */
[----:B0-----:R-:W-:Y:S02]  /*0900*/  @!P2 IADD3 R8, P5, P6, R14, R8, R5 ;  /* 0x000000080e08a210 */ /* 0x001fe40007ebe005 */
[----:B------:R-:W-:Y:S02]  /*0910*/  IADD3 R19, R20, R18, R19 ;  /* 0x0000001214137210 */ /* 0x000fe40007ffe013 */
[----:B------:R-:W-:-:S03]  /*0920*/  PRMT R14, RZ, 0x7610, R14 ;  /* 0x00007610ff0e7816 */ /* 0x000fc6000000000e */
[----:B------:R0:W-:Y:S01]  /*0930*/  STG.E desc[UR4][R2.64], R19 ;  /* 0x0000001302007986 */ /* 0x0001e2000c101904 */
[----:B------:R-:W-:-:S03]  /*0940*/  @!P2 IADD3.X R9, RZ, R9, R4, P5, P6 ;  /* 0x00000009ff09a210 */ /* 0x000fc60002fec404 */
[----:B------:R-:W2:Y:S01]  /*0950*/  @!P3 LDG.E.U8 R14, desc[UR4][R12.64] ;  /* 0x000000040c0eb981 */ /* 0x000ea2000c1e1100 */
[----:B-1----:R-:W-:Y:S02]  /*0960*/  @!P1 IADD3 R10, P5, P6, R6, R10, R5 ;  /* 0x0000000a060a9210 */ /* 0x002fe40007ebe005 */
[----:B------:R-:W-:Y:S01]  /*0970*/  PRMT R18, RZ, 0x7610, R18 ;  /* 0x00007610ff127816 */ /* 0x000fe20000000012 */
[----:B------:R-:W3:Y:S01]  /*0980*/  @!P4 LDG.E.U8 R23, desc[UR4][R16.64] ;  /* 0x000000041017c981 */ /* 0x000ee2000c1e1100 */
[----:B------:R-:W-:Y:S02]  /*0990*/  PRMT R20, RZ, 0x7610, R20 ;  /* 0x00007610ff147816 */ /* 0x000fe40000000014 */
[----:B------:R-:W-:Y:S02]  /*09a0*/  @!P1 IADD3.X R11, RZ, R11, R4, P5, P6 ;  /* 0x0000000bff0b9210 */ /* 0x000fe40002fec404 */
[----:B------:R1:W4:Y:S04]  /*09b0*/  @!P2 LDG.E.U8 R18, desc[UR4][R8.64] ;  /* 0x000000040812a981 */ /* 0x000328000c1e1100 */
[----:B------:R5:W5:Y:S01]  /*09c0*/  @!P1 LDG.E.U8 R20, desc[UR4][R10.64] ;  /* 0x000000040a149981 */ /* 0x000b62000c1e1100 */
[----:B------:R-:W-:-:S05]  /*09d0*/  VIADD R0, R0, 0x30 ;  /* 0x0000003000007836 */ /* 0x000fca0000000000 */
[----:B------:R-:W-:-:S04]  /*09e0*/  LOP3.LUT R21, R7, 0x7ffffff0, R0, 0xf8, !PT ;  /* 0x7ffffff007157812 */ /* 0x000fc800078ef800 */
[----:B------:R-:W-:-:S04]  /*09f0*/  LOP3.LUT R22, R21, 0x8, RZ, 0xfc, !PT ;  /* 0x0000000815167812 */ /* 0x000fc800078efcff */
[----:B------:R-:W-:Y:S02]  /*0a00*/  ISETP.GE.OR P5, PT, R22, UR7, P0 ;  /* 0x0000000716007c0c */ /* 0x000fe400087a6670 */
[C---:B0-----:R-:W-:Y:S02]  /*0a10*/  LOP3.LUT R19, R21.reuse, 0x4, RZ, 0xfc, !PT ;  /* 0x0000000415137812 */ /* 0x041fe400078efcff */
[C---:B------:R-:W-:Y:S02]  /*0a20*/  ISETP.GE.OR P1, PT, R21.reuse, UR7, P0 ;  /* 0x0000000715007c0c */ /* 0x040fe40008726670 */
[----:B------:R-:W-:Y:S02]  /*0a30*/  LOP3.LUT R0, R21, 0xc, RZ, 0xfc, !PT ;  /* 0x0000000c15007812 */ /* 0x000fe400078efcff */
[----:B------:R-:W-:Y:S02]  /*0a40*/  ISETP.GE.OR P2, PT, R19, UR7, P0 ;  /* 0x0000000713007c0c */ /* 0x000fe40008746670 */
[----:B------:R-:W-:Y:S01]  /*0a50*/  ISETP.GE.OR P0, PT, R0, UR7, P0 ;  /* 0x0000000700007c0c */ /* 0x000fe20008706670 */
[----:B------:R-:W-:Y:S01]  /*0a60*/  IMAD.WIDE R2, R15, 0x4, R2 ;  /* 0x000000040f027825 */ /* 0x000fe200078e0202 */
[----:B--2---:R-:W-:-:S02]  /*0a70*/  LOP3.LUT R6, R14, 0xffff, RZ, 0xc0, !PT ;  /* 0x0000ffff0e067812 */ /* 0x004fc400078ec0ff */
[----:B---3--:R-:W-:-:S03]  /*0a80*/  LOP3.LUT R16, R23, 0xffff, RZ, 0xc0, !PT ;  /* 0x0000ffff17107812 */ /* 0x008fc600078ec0ff */
[----:B-1----:R-:W-:Y:S02]  /*0a90*/  IMAD.SHL.U32 R9, R6, 0x1000000, RZ ;  /* 0x0100000006097824 */ /* 0x002fe400078e00ff */
[----:B------:R-:W0:Y:S01]  /*0aa0*/  @!P5 LDC.64 R6, c[0x0][0x210] ;  /* 0x00008400ff06db82 */ /* 0x000e220000000a00 */
[----:B----4-:R-:W-:Y:S01]  /*0ab0*/  LOP3.LUT R8, R18, 0xffff, RZ, 0xc0, !PT ;  /* 0x0000ffff12087812 */ /* 0x010fe200078ec0ff */
[----:B-----5:R-:W-:Y:S01]  /*0ac0*/  IMAD.SHL.U32 R10, R16, 0x100000, RZ ;  /* 0x00100000100a7824 */ /* 0x020fe200078e00ff */
[----:B------:R-:W-:Y:S01]  /*0ad0*/  LOP3.LUT R9, R9, 0xf000000, RZ, 0xc0, !PT ;  /* 0x0f00000009097812 */ /* 0x000fe200078ec0ff */
[----:B------:R-:W-:-:S03]  /*0ae0*/  IMAD.U32 R11, R20, 0x10000, RZ ;  /* 0x00010000140b7824 */ /* 0x000fc600078e00ff */
[----:B------:R-:W-:Y:S01]  /*0af0*/  LOP3.LUT R13, R10, 0xf00000, RZ, 0xc0, !PT ;  /* 0x00f000000a0d7812 */ /* 0x000fe200078ec0ff */
[----:B------:R-:W-:Y:S02]  /*0b00*/  IMAD R12, R8, 0x10000000, R9 ;  /* 0x10000000080c7824 */ /* 0x000fe400078e0209 */
[----:B------:R-:W1:Y:S01]  /*0b10*/  @!P1 LDC.64 R8, c[0x0][0x210] ;  /* 0x00008400ff089b82 */ /* 0x000e620000000a00 */
[----:B------:R-:W-:Y:S01]  /*0b20*/  LOP3.LUT R17, R11, 0xf0000, RZ, 0xc0, !PT ;  /* 0x000f00000b117812 */ /* 0x000fe200078ec0ff */
[----:B------:R-:W-:Y:S02]  /*0b30*/  IMAD.SHL.U32 R14, R14, 0x10, RZ ;  /* 0x000000100e0e7824 */ /* 0x000fe400078e00ff */
[----:B------:R-:W-:Y:S01]  /*0b40*/  IMAD.SHL.U32 R18, R18, 0x100, RZ ;  /* 0x0000010012127824 */ /* 0x000fe200078e00ff */
[----:B------:R-:W-:-:S03]  /*0b50*/  IADD3 R17, R17, R12, R13 ;  /* 0x0000000c11117210 */ /* 0x000fc60007ffe00d */
[----:B------:R-:W2:Y:S01]  /*0b60*/  @!P2 LDC.64 R10, c[0x0][0x210] ;  /* 0x00008400ff0aab82 */ /* 0x000ea20000000a00 */
[----:B------:R-:W-:Y:S02]  /*0b70*/  LOP3.LUT R14, R14, 0xf00, RZ, 0xc0, !PT ;  /* 0x00000f000e0e7812 */ /* 0x000fe400078ec0ff */
[----:B------:R-:W-:-:S05]  /*0b80*/  LOP3.LUT R18, R18, 0xf000, RZ, 0xc0, !PT ;  /* 0x0000f00012127812 */ /* 0x000fca00078ec0ff */
[----:B------:R-:W3:Y:S01]  /*0b90*/  @!P0 LDC.64 R12, c[0x0][0x210] ;  /* 0x00008400ff0c8b82 */ /* 0x000ee20000000a00 */
[----:B------:R-:W-:Y:S02]  /*0ba0*/  LOP3.LUT R20, R20, 0xf0, RZ, 0xc0, !PT ;  /* 0x000000f014147812 */ /* 0x000fe400078ec0ff */
[----:B------:R-:W-:Y:S02]  /*0bb0*/  IADD3 R14, R14, R17, R18 ;  /* 0x000000110e0e7210 */ /* 0x000fe40007ffe012 */
[----:B------:R-:W-:Y:S02]  /*0bc0*/  SHF.R.U32.HI R20, RZ, 0x4, R20 ;  /* 0x00000004ff147819 */ /* 0x000fe40000011614 */
[----:B------:R-:W-:Y:S02]  /*0bd0*/  LOP3.LUT R17, R16, 0xf0, RZ, 0xc0, !PT ;  /* 0x000000f010117812 */ /* 0x000fe400078ec0ff */
[----:B0-----:R-:W-:Y:S02]  /*0be0*/  @!P5 IADD3 R6, P3, P4, R22, R6, R5 ;  /* 0x000000061606d210 */ /* 0x001fe40007c7e005 */
[----:B------:R-:W-:-:S02]  /*0bf0*/  IADD3 R17, R20, R14, R17 ;  /* 0x0000000e14117210 */ /* 0x000fc40007ffe011 */
[----:B------:R-:W-:Y:S02]  /*0c00*/  PRMT R14, RZ, 0x7610, R14 ;  /* 0x00007610ff0e7816 */ /* 0x000fe4000000000e */
[----:B------:R-:W-:Y:S01]  /*0c10*/  @!P5 IADD3.X R7, RZ, R7, R4, P3, P4 ;  /* 0x00000007ff07d210 */ /* 0x000fe20001fe8404 */
[----:B------:R0:W-:Y:S01]  /*0c20*/  STG.E desc[UR4][R2.64], R17 ;  /* 0x0000001102007986 */ /* 0x0001e2000c101904 */
[----:B-1----:R-:W-:-:S03]  /*0c30*/  @!P1 IADD3 R8, P4, P3, R21, R8, R5 ;  /* 0x0000000815089210 */ /* 0x002fc60007b9e005 */
[----:B------:R-:W4:Y:S01]  /*0c40*/  @!P5 LDG.E.U8 R14, desc[UR4][R6.64] ;  /* 0x00000004060ed981 */ /* 0x000f22000c1e1100 */
[--C-:B--2---:R-:W-:Y:S02]  /*0c50*/  @!P2 IADD3 R10, P5, P6, R19, R10, R5.reuse ;  /* 0x0000000a130aa210 */ /* 0x104fe40007ebe005 */
[----:B------:R-:W-:Y:S02]  /*0c60*/  @!P1 IADD3.X R9, RZ, R9, R4, P4, P3 ;  /* 0x00000009ff099210 */ /* 0x000fe400027e6404 */
[----:B---3--:R-:W-:Y:S02]  /*0c70*/  @!P0 IADD3 R12, P3, P4, R0, R12, R5 ;  /* 0x0000000c000c8210 */ /* 0x008fe40007c7e005 */
[----:B------:R-:W-:Y:S02]  /*0c80*/  PRMT R0, RZ, 0x7610, R0 ;  /* 0x00007610ff007816 */ /* 0x000fe40000000000 */
[--C-:B------:R-:W-:Y:S02]  /*0c90*/  @!P2 IADD3.X R11, RZ, R11, R4.reuse, P5, P6 ;  /* 0x0000000bff0ba210 */ /* 0x100fe40002fec404 */
[----:B------:R-:W-:-:S02]  /*0ca0*/  @!P0 IADD3.X R13, RZ, R13, R4, P3, P4 ;  /* 0x0000000dff0d8210 */ /* 0x000fc40001fe8404 */
[----:B------:R-:W-:Y:S01]  /*0cb0*/  PRMT R5, RZ, 0x7610, R5 ;  /* 0x00007610ff057816 */ /* 0x000fe20000000005 */
[----:B------:R-:W2:Y:S01]  /*0cc0*/  @!P2 LDG.E.U8 R0, desc[UR4][R10.64] ;  /* 0x000000040a00a981 */ /* 0x000ea2000c1e1100 */
[----:B------:R-:W-:-:S04]  /*0cd0*/  PRMT R4, RZ, 0x7610, R4 ;  /* 0x00007610ff047816 */ /* 0x000fc80000000004 */
[----:B------:R-:W3:Y:S04]  /*0ce0*/  @!P0 LDG.E.U8 R5, desc[UR4][R12.64] ;  /* 0x000000040c058981 */ /* 0x000ee8000c1e1100 */
[----:B------:R-:W5:Y:S01]  /*0cf0*/  @!P1 LDG.E.U8 R4, desc[UR4][R8.64] ;  /* 0x0000000408049981 */ /* 0x000f62000c1e1100 */
[----:B0-----:R-:W-:Y:S01]  /*0d00*/  IMAD.WIDE R2, R15, 0x4, R2 ;  /* 0x000000040f027825 */ /* 0x001fe200078e0202 */
[----:B----4-:R-:W-:-:S05]  /*0d10*/  LOP3.LUT R6, R14, 0xffff, RZ, 0xc0, !PT ;  /* 0x0000ffff0e067812 */ /* 0x010fca00078ec0ff */
[----:B------:R-:W-:-:S05]  /*0d20*/  IMAD.SHL.U32 R6, R6, 0x1000000, RZ ;  /* 0x0100000006067824 */ /* 0x000fca00078e00ff */
[----:B------:R-:W-:Y:S02]  /*0d30*/  LOP3.LUT R7, R6, 0xf000000, RZ, 0xc0, !PT ;  /* 0x0f00000006077812 */ /* 0x000fe400078ec0ff */
[----:B--2---:R-:W-:Y:S02]  /*0d40*/  LOP3.LUT R16, R0, 0xffff, RZ, 0xc0, !PT ;  /* 0x0000ffff00107812 */ /* 0x004fe400078ec0ff */
[----:B---3--:R-:W-:-:S03]  /*0d50*/  LOP3.LUT R0, R5, 0xffff, RZ, 0xc0, !PT ;  /* 0x0000ffff05007812 */ /* 0x008fc600078ec0ff */
[----:B------:R-:W-:Y:S02]  /*0d60*/  IMAD.SHL.U32 R17, R16, 0x100000, RZ ;  /* 0x0010000010117824 */ /* 0x000fe400078e00ff */
[----:B-----5:R-:W-:Y:S02]  /*0d70*/  IMAD.U32 R18, R4, 0x10000, RZ ;  /* 0x0001000004127824 */ /* 0x020fe400078e00ff */
[----:B------:R-:W-:Y:S01]  /*0d80*/  IMAD R0, R0, 0x10000000, R7 ;  /* 0x1000000000007824 */ /* 0x000fe200078e0207 */
[----:B------:R-:W-:Y:S01]  /*0d90*/  LOP3.LUT R17, R17, 0xf00000, RZ, 0xc0, !PT ;  /* 0x00f0000011117812 */ /* 0x000fe200078ec0ff */
[----:B------:R-:W-:Y:S01]  /*0da0*/  IMAD.SHL.U32 R14, R14, 0x10, RZ ;  /* 0x000000100e0e7824 */ /* 0x000fe200078e00ff */
[----:B------:R-:W-:Y:S01]  /*0db0*/  LOP3.LUT R18, R18, 0xf0000, RZ, 0xc0, !PT ;  /* 0x000f000012127812 */ /* 0x000fe200078ec0ff */
[----:B------:R-:W-:Y:S01]  /*0dc0*/  IMAD.SHL.U32 R5, R5, 0x100, RZ ;  /* 0x0000010005057824 */ /* 0x000fe200078e00ff */
[----:B------:R-:W-:Y:S02]  /*0dd0*/  LOP3.LUT R4, R4, 0xf0, RZ, 0xc0, !PT ;  /* 0x000000f004047812 */ /* 0x000fe400078ec0ff */
[----:B------:R-:W-:-:S02]  /*0de0*/  IADD3 R0, R18, R0, R17 ;  /* 0x0000000012007210 */ /* 0x000fc40007ffe011 */
[----:B------:R-:W-:Y:S02]  /*0df0*/  LOP3.LUT R14, R14, 0xf00, RZ, 0xc0, !PT ;  /* 0x00000f000e0e7812 */ /* 0x000fe400078ec0ff */
[----:B------:R-:W-:Y:S02]  /*0e00*/  LOP3.LUT R5, R5, 0xf000, RZ, 0xc0, !PT ;  /* 0x0000f00005057812 */ /* 0x000fe400078ec0ff */
[----:B------:R-:W-:Y:S02]  /*0e10*/  SHF.R.U32.HI R4, RZ, 0x4, R4 ;  /* 0x00000004ff047819 */ /* 0x000fe40000011604 */
[----:B------:R-:W-:Y:S02]  /*0e20*/  LOP3.LUT R7, R16, 0xf0, RZ, 0xc0, !PT ;  /* 0x000000f010077812 */ /* 0x000fe400078ec0ff */
[----:B------:R-:W-:-:S04]  /*0e30*/  IADD3 R0, R14, R0, R5 ;  /* 0x000000000e007210 */ /* 0x000fc80007ffe005 */
[----:B------:R-:W-:-:S05]  /*0e40*/  IADD3 R7, R4, R0, R7 ;  /* 0x0000000004077210 */ /* 0x000fca0007ffe007 */
[----:B------:R-:W-:Y:S01]  /*0e50*/  STG.E desc[UR4][R2.64], R7 ;  /* 0x0000000702007986 */ /* 0x000fe2000c101904 */
[----:B------:R-:W-:Y:S05]  /*0e60*/  EXIT ;  /* 0x000000000000794d */ /* 0x000fea0003800000 */
.L_x_48:
        /* <DEDUP_REMOVED lines=9> */
.L_x_63:


//--------------------- .text._ZN2at6native31matrix_to_m16n8k16_Bint4_layoutILi4EEEvNS_27GenericPackedTensorAccessorIhLm2ENS_17RestrictPtrTraitsEiEENS2_IiLm4ES3_iEE --------------------------
	.section	.text._ZN2at6native31matrix_to_m16n8k16_Bint4_layoutILi4EEEvNS_27GenericPackedTensorAccessorIhLm2ENS_17RestrictPtrTraitsEiEENS2_IiLm4ES3_iEE,"ax",@progbits
	.align	128
        .global         _ZN2at6native31matrix_to_m16n8k16_Bint4_layoutILi4EEEvNS_27GenericPackedTensorAccessorIhLm2ENS_17RestrictPtrTraitsEiEENS2_IiLm4ES3_iEE
        .type           _ZN2at6native31matrix_to_m16n8k16_Bint4_layoutILi4EEEvNS_27GenericPackedTensorAccessorIhLm2ENS_17RestrictPtrTraitsEiEENS2_IiLm4ES3_iEE,@function
        .size           _ZN2at6native31matrix_to_m16n8k16_Bint4_layoutILi4EEEvNS_27GenericPackedTensorAccessorIhLm2ENS_17RestrictPtrTraitsEiEENS2_IiLm4ES3_iEE,(.L_x_64 - _ZN2at6native31matrix_to_m16n8k16_Bint4_layoutILi4EEEvNS_27GenericPackedTensorAccessorIhLm2ENS_17RestrictPtrTraitsEiEENS2_IiLm4ES3_iEE)
        .other          _ZN2at6native31matrix_to_m16n8k16_Bint4_layoutILi4EEEvNS_27GenericPackedTensorAccessorIhLm2ENS_17RestrictPtrTraitsEiEENS2_IiLm4ES3_iEE,@"STO_CUDA_ENTRY STV_DEFAULT"
_ZN2at6native31matrix_to_m16n8k16_Bint4_layoutILi4EEEvNS_27GenericPackedTensorAccessorIhLm2ENS_17RestrictPtrTraitsEiEENS2_IiLm4ES3_iEE:
.text._ZN2at6native31matrix_to_m16n8k16_Bint4_layoutILi4EEEvNS_27GenericPackedTensorAccessorIhLm2ENS_17RestrictPtrTraitsEiEENS2_IiLm4ES3_iEE:
[----:B------:R-:W-:Y:S01]  /*0000*/  LDC R1, c[0x0][0x28] ;  /* 0x00000a00ff017b82 */ /* 0x000fe20000000800 */
[----:B------:R-:W0:Y:S01]  /*0010*/  S2R R8, SR_TID.X ;  /* 0x0000000000087919 */ /* 0x000e220000002100 */
[----:B------:R-:W-:Y:S01]  /*0020*/  ULDC.64 UR6, c[0x0][0x218] ;  /* 0x0000860000067ab9 */ /* 0x000fe20000000a00 */
[----:B------:R-:W-:Y:S01]  /*0030*/  ULDC UR4, c[0x0][0x220] ;  /* 0x0000880000047ab9 */ /* 0x000fe20000000800 */
[----:B------:R-:W1:Y:S01]  /*0040*/  S2R R10, SR_CTAID.X ;  /* 0x00000000000a7919 */ /* 0x000e620000002500 */
[----:B------:R-:W2:Y:S01]  /*0050*/  S2R R11, SR_CTAID.Y ;  /* 0x00000000000b7919 */ /* 0x000ea20000002600 */
[----:B------:R-:W-:Y:S01]  /*0060*/  PRMT R9, RZ, 0x7610, R9 ;  /* 0x00007610ff097816 */ /* 0x000fe20000000009 */
[----:B------:R-:W-:Y:S01]  /*0070*/  ULDC.64 UR8, c[0x0][0x240] ;  /* 0x0000900000087ab9 */ /* 0x000fe20000000a00 */
        /* <DEDUP_REMOVED lines=9> */
[----:B------:R-:W-:Y:S01]  /*0110*/  VIADD R19, R19, 0x10 ;  /* 0x0000001013137836 */ /* 0x000fe20000000000 */
        /* <DEDUP_REMOVED lines=15> */
[----:B-1----:R-:W-:-:S03]  /*0210*/  @!P3 IADD3 R16, P5, P6, R16, R12, R3 ;  /* 0x0000000c1010b210 */ /* 0x002fc60007ebe003 */
[----:B------:R-:W4:Y:S01]  /*0220*/  @!P4 LDG.E.U8 R2, desc[UR4][R14.64] ;  /* 0x000000040e02c981 */ /* 0x000f22000c1e1100 */
[----:B------:R-:W-:Y:S02]  /*0230*/  @!P3 IADD3.X R17, RZ, R13, R0, P5, P6 ;  /* 0x0000000dff11b210 */ /* 0x000fe40002fec400 */
[----:B--2---:R-:W-:-:S03]  /*0240*/  @!P2 IADD3 R4, P5, P6, R21, R4, R3 ;  /* 0x000000041504a210 */ /* 0x004fc60007ebe003 */
[----:B------:R0:W2:Y:S01]  /*0250*/  @!P3 LDG.E.U8 R9, desc[UR4][R16.64] ;  /* 0x000000041009b981 */ /* 0x0000a2000c1e1100 */
[----:B------:R-:W-:Y:S02]  /*0260*/  PRMT R12, RZ, 0x7610, R12 ;  /* 0x00007610ff0c7816 */ /* 0x000fe4000000000c */
[----:B------:R-:W-:Y:S02]  /*0270*/  @!P2 IADD3.X R5, RZ, R5, R0, P5, P6 ;  /* 0x00000005ff05a210 */ /* 0x000fe40002fec400 */
[----:B---3--:R-:W-:Y:S02]  /*0280*/  @!P1 IADD3 R6, P3, P4, R20, R6, R3 ;  /* 0x0000000614069210 */ /* 0x008fe40007c7e003 */
[----:B------:R-:W-:Y:S02]  /*0290*/  PRMT R20, RZ, 0x7610, R20 ;  /* 0x00007610ff147816 */ /* 0x000fe40000000014 */
[----:B------:R-:W-:-:S04]  /*02a0*/  @!P1 IADD3.X R7, RZ, R7, R0, P3, P4 ;  /* 0x00000007ff079210 */ /* 0x000fc80001fe8400 */
[----:B------:R-:W3:Y:S04]  /*02b0*/  @!P2 LDG.E.U8 R20, desc[UR4][R4.64] ;  /* 0x000000040414a981 */ /* 0x000ee8000c1e1100 */
[----:B------:R-:W5:Y:S01]  /*02c0*/  @!P1 LDG.E.U8 R12, desc[UR4][R6.64] ;  /* 0x00000004060c9981 */ /* 0x000f62000c1e1100 */
[----:B------:R-:W-:Y:S01]  /*02d0*/  LOP3.LUT R18, R18, 0x7ffffff0, R19, 0xf8, !PT ;  /* 0x7ffffff012127812 */ /* 0x000fe200078ef813 */
[----:B------:R-:W-:Y:S02]  /*02e0*/  IMAD R11, R11, UR8, RZ ;  /* 0x000000080b0b7c24 */ /* 0x000fe4000f8e02ff */
[----:B------:R-:W-:Y:S01]  /*02f0*/  IMAD R10, R10, UR9, RZ ;  /* 0x000000090a0a7c24 */ /* 0x000fe2000f8e02ff */
[----:B------:R-:W-:Y:S01]  /*0300*/  ISETP.GE.OR P1, PT, R18, UR7, P0 ;  /* 0x0000000712007c0c */ /* 0x000fe20008726670 */
[----:B------:R-:W-:-:S03]  /*0310*/  IMAD R8, R8, UR6, RZ ;  /* 0x0000000608087c24 */ /* 0x000fc6000f8e02ff */
[--C-:B------:R-:W-:Y:S02]  /*0320*/  SHF.R.S32.HI R23, RZ, 0x1f, R10.reuse ;  /* 0x0000001fff177819 */ /* 0x100fe4000001140a */
[----:B0-----:R-:W-:Y:S02]  /*0330*/  IADD3 R17, P3, P4, R8, R11, R10 ;  /* 0x0000000b08117210 */ /* 0x001fe40007c7e00a */
[----:B------:R-:W-:Y:S02]  /*0340*/  SHF.R.S32.HI R24, RZ, 0x1f, R8 ;  /* 0x0000001fff187819 */ /* 0x000fe40000011408 */
[C---:B----4-:R-:W-:Y:S01]  /*0350*/  LOP3.LUT R13, R2.reuse, 0xffff, RZ, 0xc0, !PT ;  /* 0x0000ffff020d7812 */ /* 0x050fe200078ec0ff */
[----:B------:R-:W-:-:S04]  /*0360*/  IMAD.SHL.U32 R21, R2, 0x10, RZ ;  /* 0x0000001002157824 */ /* 0x000fc800078e00ff */
[----:B------:R-:W-:Y:S01]  /*0370*/  IMAD.SHL.U32 R15, R13, 0x1000000, RZ ;  /* 0x010000000d0f7824 */ /* 0x000fe200078e00ff */
[----:B------:R-:W-:Y:S01]  /*0380*/  LOP3.LUT R13, R18, 0x8, RZ, 0xfc, !PT ;  /* 0x00000008120d7812 */ /* 0x000fe200078efcff */
[C---:B--2---:R-:W-:Y:S01]  /*0390*/  IMAD.SHL.U32 R2, R9.reuse, 0x100, RZ ;  /* 0x0000010009027824 */ /* 0x044fe200078e00ff */
[----:B------:R-:W-:Y:S02]  /*03a0*/  LOP3.LUT R14, R9, 0xffff, RZ, 0xc0, !PT ;  /* 0x0000ffff090e7812 */ /* 0x000fe400078ec0ff */
[----:B------:R-:W-:Y:S02]  /*03b0*/  LOP3.LUT R15, R15, 0xf000000, RZ, 0xc0, !PT ;  /* 0x0f0000000f0f7812 */ /* 0x000fe400078ec0ff */
[----:B------:R-:W-:Y:S02]  /*03c0*/  ISETP.GE.OR P5, PT, R13, UR7, P0 ;  /* 0x000000070d007c0c */ /* 0x000fe400087a6670 */
[----:B------:R-:W-:Y:S01]  /*03d0*/  LOP3.LUT R22, R2, 0xf000, RZ, 0xc0, !PT ;  /* 0x0000f00002167812 */ /* 0x000fe200078ec0ff */
[----:B------:R-:W-:Y:S01]  /*03e0*/  IMAD R19, R14, 0x10000000, R15 ;  /* 0x100000000e137824 */ /* 0x000fe200078e020f */
[----:B------:R-:W-:-:S02]  /*03f0*/  LOP3.LUT R15, R18, 0x4, RZ, 0xfc, !PT ;  /* 0x00000004120f7812 */ /* 0x000fc400078efcff */
[----:B------:R-:W-:Y:S02]  /*0400*/  LOP3.LUT R14, R18, 0xc, RZ, 0xfc, !PT ;  /* 0x0000000c120e7812 */ /* 0x000fe400078efcff */
[----:B------:R-:W-:Y:S02]  /*0410*/  ISETP.GE.OR P2, PT, R15, UR7, P0 ;  /* 0x000000070f007c0c */ /* 0x000fe40008746670 */
[----:B---3--:R-:W-:Y:S02]  /*0420*/  LOP3.LUT R16, R20, 0xffff, RZ, 0xc0, !PT ;  /* 0x0000ffff14107812 */ /* 0x008fe400078ec0ff */
[----:B------:R-:W-:Y:S01]  /*0430*/  ISETP.GE.OR P0, PT, R14, UR7, P0 ;  /* 0x000000070e007c0c */ /* 0x000fe20008706670 */
[----:B------:R-:W0:Y:S01]  /*0440*/  @!P5 LDC.64 R4, c[0x0][0x210] ;  /* 0x00008400ff04db82 */ /* 0x000e220000000a00 */
[----:B-----5:R-:W-:Y:S01]  /*0450*/  IMAD.U32 R7, R12, 0x10000, RZ ;  /* 0x000100000c077824 */ /* 0x020fe200078e00ff */
[----:B------:R-:W-:Y:S01]  /*0460*/  SHF.R.S32.HI R20, RZ, 0x1f, R11 ;  /* 0x0000001fff147819 */ /* 0x000fe2000001140b */
[----:B------:R-:W-:Y:S01]  /*0470*/  IMAD.SHL.U32 R6, R16, 0x100000, RZ ;  /* 0x0010000010067824 */ /* 0x000fe200078e00ff */
[----:B------:R-:W-:Y:S01]  /*0480*/  LOP3.LUT R21, R21, 0xf00, RZ, 0xc0, !PT ;  /* 0x00000f0015157812 */ /* 0x000fe200078ec0ff */
[----:B------:R-:W-:Y:S01]  /*0490*/  ULDC.64 UR6, c[0x0][0x228] ;  /* 0x00008a0000067ab9 */ /* 0x000fe20000000a00 */
[----:B------:R-:W-:-:S02]  /*04a0*/  LOP3.LUT R7, R7, 0xf0000, RZ, 0xc0, !PT ;  /* 0x000f000007077812 */ /* 0x000fc400078ec0ff */
[----:B------:R-:W-:Y:S01]  /*04b0*/  LOP3.LUT R6, R6, 0xf00000, RZ, 0xc0, !PT ;  /* 0x00f0000006067812 */ /* 0x000fe200078ec0ff */
[----:B------:R-:W1:Y:S01]  /*04c0*/  @!P2 LDC.64 R10, c[0x0][0x210] ;  /* 0x00008400ff0aab82 */ /* 0x000e620000000a00 */
[----:B------:R-:W-:Y:S02]  /*04d0*/  LOP3.LUT R2, R12, 0xf0, RZ, 0xc0, !PT ;  /* 0x000000f00c027812 */ /* 0x000fe400078ec0ff */
[----:B------:R-:W-:Y:S02]  /*04e0*/  IADD3 R19, R7, R19, R6 ;  /* 0x0000001307137210 */ /* 0x000fe40007ffe006 */
[----:B------:R-:W-:Y:S02]  /*04f0*/  IADD3.X R20, R24, R20, R23, P3, P4 ;  /* 0x0000001418147210 */ /* 0x000fe40001fe8417 */
[----:B------:R-:W-:Y:S01]  /*0500*/  IADD3 R19, R21, R19, R22 ;  /* 0x0000001315137210 */ /* 0x000fe20007ffe016 */
[----:B------:R-:W2:Y:S01]  /*0510*/  @!P1 LDC.64 R6, c[0x0][0x210] ;  /* 0x00008400ff069b82 */ /* 0x000ea20000000a00 */
[----:B------:R-:W-:-:S02]  /*0520*/  LOP3.LUT R16, R16, 0xf0, RZ, 0xc0, !PT ;  /* 0x000000f010107812 */ /* 0x000fc400078ec0ff */
[----:B------:R-:W-:Y:S02]  /*0530*/  SHF.R.U32.HI R2, RZ, 0x4, R2 ;  /* 0x00000004ff027819 */ /* 0x000fe40000011602 */
[----:B------:R-:W-:Y:S02]  /*0540*/  LEA R12, P3, R17, UR6, 0x2 ;  /* 0x00000006110c7c11 */ /* 0x000fe4000f8610ff */
[----:B0-----:R-:W-:Y:S01]  /*0550*/  @!P5 IADD3 R4, P4, P6, R13, R4, R3 ;  /* 0x000000040d04d210 */ /* 0x001fe20007e9e003 */
[----:B------:R-:W0:Y:S01]  /*0560*/  @!P0 LDC.64 R8, c[0x0][0x210] ;  /* 0x00008400ff088b82 */ /* 0x000e220000000a00 */
[----:B------:R-:W-:Y:S02]  /*0570*/  IADD3 R19, R2, R19, R16 ;  /* 0x0000001302137210 */ /* 0x000fe40007ffe010 */
[----:B------:R-:W-:Y:S02]  /*0580*/  LEA.HI.X R13, R17, UR7, R20, 0x2, P3 ;  /* 0x00000007110d7c11 */ /* 0x000fe400098f1414 */
[----:B------:R-:W-:-:S02]  /*0590*/  PRMT R2, RZ, 0x7610, R2 ;  /* 0x00007610ff027816 */ /* 0x000fc40000000002 */
[----:B------:R-:W-:Y:S01]  /*05a0*/  @!P5 IADD3.X R5, RZ, R5, R0, P4, P6 ;  /* 0x00000005ff05d210 */ /* 0x000fe200027ec400 */
[----:B------:R3:W-:Y:S01]  /*05b0*/  STG.E desc[UR4][R12.64], R19 ;  /* 0x000000130c007986 */ /* 0x0007e2000c101904 */
[----:B------:R-:W3:Y:S03]  /*05c0*/  LDC R17, c[0x0][0x24c] ;  /* 0x00009300ff117b82 */ /* 0x000ee60000000800 */
[----:B------:R-:W4:Y:S01]  /*05d0*/  @!P5 LDG.E.U8 R2, desc[UR4][R4.64] ;  /* 0x000000040402d981 */ /* 0x000f22000c1e1100 */
[--C-:B-1----:R-:W-:Y:S02]  /*05e0*/  @!P2 IADD3 R10, P5, P6, R15, R10, R3.reuse ;  /* 0x0000000a0f0aa210 */ /* 0x102fe40007ebe003 */
[----:B--2---:R-:W-:-:S04]  /*05f0*/  @!P1 IADD3 R6, P4, P3, R18, R6, R3 ;  /* 0x0000000612069210 */ /* 0x004fc80007b9e003 */
[--C-:B------:R-:W-:Y:S02]  /*0600*/  @!P1 IADD3.X R7, RZ, R7, R0.reuse, P4, P3 ;  /* 0x00000007ff079210 */ /* 0x100fe400027e6400 */
[--C-:B------:R-:W-:Y:S02]  /*0610*/  @!P2 IADD3.X R11, RZ, R11, R0.reuse, P5, P6 ;  /* 0x0000000bff0ba210 */ /* 0x100fe40002fec400 */
[--C-:B0-----:R-:W-:Y:S02]  /*0620*/  @!P0 IADD3 R8, P3, P4, R14, R8, R3.reuse ;  /* 0x000000080e088210 */ /* 0x101fe40007c7e003 */
[----:B------:R-:W-:Y:S02]  /*0630*/  PRMT R3, RZ, 0x7610, R3 ;  /* 0x00007610ff037816 */ /* 0x000fe40000000003 */
[----:B------:R-:W-:Y:S02]  /*0640*/  @!P0 IADD3.X R9, RZ, R9, R0, P3, P4 ;  /* 0x00000009ff098210 */ /* 0x000fe40001fe8400 */
[----:B------:R-:W-:-:S02]  /*0650*/  PRMT R14, RZ, 0x7610, R14 ;  /* 0x00007610ff0e7816 */ /* 0x000fc4000000000e */
[----:B------:R-:W-:Y:S01]  /*0660*/  PRMT R0, RZ, 0x7610, R0 ;  /* 0x00007610ff007816 */ /* 0x000fe20000000000 */
[----:B------:R-:W2:Y:S04]  /*0670*/  @!P2 LDG.E.U8 R3, desc[UR4][R10.64] ;  /* 0x000000040a03a981 */ /* 0x000ea8000c1e1100 */
[----:B------:R-:W5:Y:S04]  /*0680*/  @!P0 LDG.E.U8 R14, desc[UR4][R8.64] ;  /* 0x00000004080e8981 */ /* 0x000f68000c1e1100 */
[----:B------:R-:W5:Y:S01]  /*0690*/  @!P1 LDG.E.U8 R0, desc[UR4][R6.64] ;  /* 0x0000000406009981 */ /* 0x000f62000c1e1100 */
[----:B---3--:R-:W-:Y:S01]  /*06a0*/  IMAD.WIDE R12, R17, 0x4, R12 ;  /* 0x00000004110c7825 */ /* 0x008fe200078e020c */
[----:B----4-:R-:W-:-:S05]  /*06b0*/  LOP3.LUT R4, R2, 0xffff, RZ, 0xc0, !PT ;  /* 0x0000ffff02047812 */ /* 0x010fca00078ec0ff */
[----:B------:R-:W-:-:S05]  /*06c0*/  IMAD.SHL.U32 R4, R4, 0x1000000, RZ ;  /* 0x0100000004047824 */ /* 0x000fca00078e00ff */
[----:B------:R-:W-:Y:S01]  /*06d0*/  LOP3.LUT R4, R4, 0xf000000, RZ, 0xc0, !PT ;  /* 0x0f00000004047812 */ /* 0x000fe200078ec0ff */
[----:B------:R-:W-:Y:S01]  /*06e0*/  IMAD.SHL.U32 R2, R2, 0x10, RZ ;  /* 0x0000001002027824 */ /* 0x000fe200078e00ff */
[----:B--2---:R-:W-:Y:S02]  /*06f0*/  LOP3.LUT R5, R3, 0xffff, RZ, 0xc0, !PT ;  /* 0x0000ffff03057812 */ /* 0x004fe400078ec0ff */
[----:B-----5:R-:W-:-:S03]  /*0700*/  LOP3.LUT R3, R14, 0xffff, RZ, 0xc0, !PT ;  /* 0x0000ffff0e037812 */ /* 0x020fc600078ec0ff */
[----:B------:R-:W-:Y:S02]  /*0710*/  IMAD.SHL.U32 R15, R5, 0x100000, RZ ;  /* 0x00100000050f7824 */ /* 0x000fe400078e00ff */
[----:B------:R-:W-:Y:S02]  /*0720*/  IMAD.U32 R16, R0, 0x10000, RZ ;  /* 0x0001000000107824 */ /* 0x000fe400078e00ff */
[----:B------:R-:W-:Y:S01]  /*0730*/  IMAD R3, R3, 0x10000000, R4 ;  /* 0x1000000003037824 */ /* 0x000fe200078e0204 */
[----:B------:R-:W-:Y:S01]  /*0740*/  LOP3.LUT R4, R15, 0xf00000, RZ, 0xc0, !PT ;  /* 0x00f000000f047812 */ /* 0x000fe200078ec0ff */
[----:B------:R-:W-:Y:S01]  /*0750*/  IMAD.SHL.U32 R14, R14, 0x100, RZ ;  /* 0x000001000e0e7824 */ /* 0x000fe200078e00ff */
[----:B------:R-:W-:Y:S02]  /*0760*/  LOP3.LUT R16, R16, 0xf0000, RZ, 0xc0, !PT ;  /* 0x000f000010107812 */ /* 0x000fe400078ec0ff */
[----:B------:R-:W-:Y:S02]  /*0770*/  LOP3.LUT R0, R0, 0xf0, RZ, 0xc0, !PT ;  /* 0x000000f000007812 */ /* 0x000fe400078ec0ff */
[----:B------:R-:W-:-:S02]  /*0780*/  IADD3 R3, R16, R3, R4 ;  /* 0x0000000310037210 */ /* 0x000fc40007ffe004 */
[----:B------:R-:W-:Y:S02]  /*0790*/  LOP3.LUT R2, R2, 0xf00, RZ, 0xc0, !PT ;  /* 0x00000f0002027812 */ /* 0x000fe400078ec0ff */
[----:B------:R-:W-:Y:S02]  /*07a0*/  LOP3.LUT R14, R14, 0xf000, RZ, 0xc0, !PT ;  /* 0x0000f0000e0e7812 */ /* 0x000fe400078ec0ff */
[----:B------:R-:W-:Y:S02]  /*07b0*/  SHF.R.U32.HI R0, RZ, 0x4, R0 ;  /* 0x00000004ff007819 */ /* 0x000fe40000011600 */
[----:B------:R-:W-:Y:S02]  /*07c0*/  IADD3 R2, R2, R3, R14 ;  /* 0x0000000302027210 */ /* 0x000fe40007ffe00e */
[----:B------:R-:W-:-:S04]  /*07d0*/  LOP3.LUT R5, R5, 0xf0, RZ, 0xc0, !PT ;  /* 0x000000f005057812 */ /* 0x000fc800078ec0ff */
[----:B------:R-:W-:-:S05]  /*07e0*/  IADD3 R5, R0, R2, R5 ;  /* 0x0000000200057210 */ /* 0x000fca0007ffe005 */
[----:B------:R-:W-:Y:S01]  /*07f0*/  STG.E desc[UR4][R12.64], R5 ;  /* 0x000000050c007986 */ /* 0x000fe2000c101904 */
[----:B------:R-:W-:Y:S05]  /*0800*/  EXIT ;  /* 0x000000000000794d */ /* 0x000fea0003800000 */
.L_x_49:
        /* <DEDUP_REMOVED lines=15> */
.L_x_64:


//--------------------- .text._ZN2at6native31matrix_to_m16n8k16_Bint4_layoutILi2EEEvNS_27GenericPackedTensorAccessorIhLm2ENS_17RestrictPtrTraitsEiEENS2_IiLm4ES3_iEE --------------------------
	.section	.text._ZN2at6native31matrix_to_m16n8k16_Bint4_layoutILi2EEEvNS_27GenericPackedTensorAccessorIhLm2ENS_17RestrictPtrTraitsEiEENS2_IiLm4ES3_iEE,"ax",@progbits
	.align	128
        .global         _ZN2at6native31matrix_to_m16n8k16_Bint4_layoutILi2EEEvNS_27GenericPackedTensorAccessorIhLm2ENS_17RestrictPtrTraitsEiEENS2_IiLm4ES3_iEE
        .type           _ZN2at6native31matrix_to_m16n8k16_Bint4_layoutILi2EEEvNS_27GenericPackedTensorAccessorIhLm2ENS_17RestrictPtrTraitsEiEENS2_IiLm4ES3_iEE,@function
        .size           _ZN2at6native31matrix_to_m16n8k16_Bint4_layoutILi2EEEvNS_27GenericPackedTensorAccessorIhLm2ENS_17RestrictPtrTraitsEiEENS2_IiLm4ES3_iEE,(.L_x_65 - _ZN2at6native31matrix_to_m16n8k16_Bint4_layoutILi2EEEvNS_27GenericPackedTensorAccessorIhLm2ENS_17RestrictPtrTraitsEiEENS2_IiLm4ES3_iEE)
        .other          _ZN2at6native31matrix_to_m16n8k16_Bint4_layoutILi2EEEvNS_27GenericPackedTensorAccessorIhLm2ENS_17RestrictPtrTraitsEiEENS2_IiLm4ES3_iEE,@"STO_CUDA_ENTRY STV_DEFAULT"
_ZN2at6native31matrix_to_m16n8k16_Bint4_layoutILi2EEEvNS_27GenericPackedTensorAccessorIhLm2ENS_17RestrictPtrTraitsEiEENS2_IiLm4ES3_iEE:
.text._ZN2at6native31matrix_to_m16n8k16_Bint4_layoutILi2EEEvNS_27GenericPackedTensorAccessorIhLm2ENS_17RestrictPtrTraitsEiEENS2_IiLm4ES3_iEE:
[----:B------:R-:W-:Y:S01]  /*0000*/  LDC R1, c[0x0][0x28] ;  /* 0x00000a00ff017b82 */ /* 0x000fe20000000800 */
[----:B------:R-:W0:Y:S01]  /*0010*/  S2R R8, SR_CTAID.X ;  /* 0x0000000000087919 */ /* 0x000e220000002500 */
[----:B------:R-:W-:Y:S01]  /*0020*/  ULDC.64 UR4, c[0x0][0x218] ;  /* 0x0000860000047ab9 */ /* 0x000fe20000000a00 */
[----:B------:R-:W-:Y:S01]  /*0030*/  ULDC.64 UR6, c[0x0][0x240] ;  /* 0x0000900000067ab9 */ /* 0x000fe20000000a00 */
[----:B------:R-:W-:Y:S01]  /*0040*/  ULDC UR8, c[0x0][0x248] ;  /* 0x0000920000087ab9 */ /* 0x000fe20000000800 */
[----:B------:R-:W1:Y:S01]  /*0050*/  S2R R9, SR_TID.X ;  /* 0x0000000000097919 */ /* 0x000e620000002100 */
[----:B------:R-:W2:Y:S01]  /*0060*/  S2R R0, SR_CTAID.Y ;  /* 0x0000000000007919 */ /* 0x000ea20000002600 */
[----:B0-----:R-:W-:Y:S01]  /*0070*/  IMAD.SHL.U32 R2, R8, 0x10, RZ ;  /* 0x0000001008027824 */ /* 0x001fe200078e00ff */
[----:B-1----:R-:W-:-:S04]  /*0080*/  SHF.R.U32.HI R3, RZ, 0x2, R9 ;  /* 0x00000002ff037819 */ /* 0x002fc80000011609 */
[----:B------:R-:W-:Y:S01]  /*0090*/  LOP3.LUT R2, R2, 0x7ffffff0, RZ, 0xc0, !PT ;  /* 0x7ffffff002027812 */ /* 0x000fe200078ec0ff */
[----:B--2---:R-:W-:-:S03]  /*00a0*/  IMAD R10, R0, 0x8, R3 ;  /* 0x00000008000a7824 */ /* 0x004fc600078e0203 */
[----:B------:R-:W-:Y:S02]  /*00b0*/  LOP3.LUT R15, R2, 0x3, R9, 0xf8, !PT ;  /* 0x00000003020f7812 */ /* 0x000fe400078ef809 */
[C---:B------:R-:W-:Y:S01]  /*00c0*/  ISETP.GE.U32.AND P0, PT, R10.reuse, UR4, PT ;  /* 0x000000040a007c0c */ /* 0x040fe2000bf06070 */
[----:B------:R-:W-:Y:S01]  /*00d0*/  ULDC UR4, c[0x0][0x220] ;  /* 0x0000880000047ab9 */ /* 0x000fe20000000800 */
[C---:B------:R-:W-:Y:S01]  /*00e0*/  LOP3.LUT R14, R15.reuse, 0x8, RZ, 0xfc, !PT ;  /* 0x000000080f0e7812 */ /* 0x040fe200078efcff */
[----:B------:R-:W-:Y:S01]  /*00f0*/  IMAD R17, R10, UR4, RZ ;  /* 0x000000040a117c24 */ /* 0x000fe2000f8e02ff */
[C---:B------:R-:W-:Y:S02]  /*0100*/  LOP3.LUT R16, R15.reuse, 0xc, RZ, 0xfc, !PT ;  /* 0x0000000c0f107812 */ /* 0x040fe400078efcff */
[----:B------:R-:W-:Y:S02]  /*0110*/  ISETP.GE.OR P5, PT, R14, UR5, P0 ;  /* 0x000000050e007c0c */ /* 0x000fe400087a6670 */
[----:B------:R-:W-:-:S02]  /*0120*/  LOP3.LUT R11, R15, 0x4, RZ, 0xfc, !PT ;  /* 0x000000040f0b7812 */ /* 0x000fc400078efcff */
[----:B------:R-:W-:Y:S02]  /*0130*/  ISETP.GE.OR P2, PT, R16, UR5, P0 ;  /* 0x0000000510007c0c */ /* 0x000fe40008746670 */
[----:B------:R-:W-:Y:S02]  /*0140*/  ISETP.GE.OR P1, PT, R11, UR5, P0 ;  /* 0x000000050b007c0c */ /* 0x000fe40008726670 */
[----:B------:R-:W-:Y:S01]  /*0150*/  ISETP.GE.OR P0, PT, R15, UR5, P0 ;  /* 0x000000050f007c0c */ /* 0x000fe20008706670 */
[----:B------:R-:W-:Y:S01]  /*0160*/  ULDC.64 UR4, c[0x0][0x208] ;  /* 0x0000820000047ab9 */ /* 0x000fe20000000a00 */
[--C-:B------:R-:W-:Y:S02]  /*0170*/  SHF.R.S32.HI R18, RZ, 0x1f, R17.reuse ;  /* 0x0000001fff127819 */ /* 0x100fe40000011411 */
[----:B------:R-:W-:Y:S01]  /*0180*/  PRMT R10, RZ, 0x7610, R10 ;  /* 0x00007610ff0a7816 */ /* 0x000fe2000000000a */
[----:B------:R-:W0:Y:S08]  /*0190*/  @!P5 LDC.64 R12, c[0x0][0x210] ;  /* 0x00008400ff0cdb82 */ /* 0x000e300000000a00 */
[----:B------:R-:W1:Y:S08]  /*01a0*/  @!P2 LDC.64 R6, c[0x0][0x210] ;  /* 0x00008400ff06ab82 */ /* 0x000e700000000a00 */
[----:B------:R-:W2:Y:S08]  /*01b0*/  @!P1 LDC.64 R4, c[0x0][0x210] ;  /* 0x00008400ff049b82 */ /* 0x000eb00000000a00 */
[----:B------:R-:W3:Y:S01]  /*01c0*/  @!P0 LDC.64 R2, c[0x0][0x210] ;  /* 0x00008400ff028b82 */ /* 0x000ee20000000a00 */
[----:B0-----:R-:W-:-:S04]  /*01d0*/  @!P5 IADD3 R12, P3, P4, R14, R12, R17 ;  /* 0x0000000c0e0cd210 */ /* 0x001fc80007c7e011 */
[----:B------:R-:W-:Y:S02]  /*01e0*/  @!P5 IADD3.X R13, RZ, R13, R18, P3, P4 ;  /* 0x0000000dff0dd210 */ /* 0x000fe40001fe8412 */
[----:B-1----:R-:W-:-:S03]  /*01f0*/  @!P2 IADD3 R6, P4, P3, R16, R6, R17 ;  /* 0x000000061006a210 */ /* 0x002fc60007b9e011 */
[----:B------:R0:W4:Y:S01]  /*0200*/  @!P5 LDG.E.U8 R10, desc[UR4][R12.64] ;  /* 0x000000040c0ad981 */ /* 0x000122000c1e1100 */
[----:B------:R-:W-:Y:S02]  /*0210*/  PRMT R16, RZ, 0x7610, R16 ;  /* 0x00007610ff107816 */ /* 0x000fe40000000010 */
[--C-:B------:R-:W-:Y:S02]  /*0220*/  @!P2 IADD3.X R7, RZ, R7, R18.reuse, P4, P3 ;  /* 0x00000007ff07a210 */ /* 0x100fe400027e6412 */
[----:B--2---:R-:W-:Y:S02]  /*0230*/  @!P1 IADD3 R4, P5, P6, R11, R4, R17 ;  /* 0x000000040b049210 */ /* 0x004fe40007ebe011 */
[----:B------:R-:W-:Y:S02]  /*0240*/  PRMT R11, RZ, 0x7610, R11 ;  /* 0x00007610ff0b7816 */ /* 0x000fe4000000000b */
[----:B------:R-:W-:Y:S02]  /*0250*/  @!P1 IADD3.X R5, RZ, R5, R18, P5, P6 ;  /* 0x00000005ff059210 */ /* 0x000fe40002fec412 */
[----:B---3--:R-:W-:-:S02]  /*0260*/  @!P0 IADD3 R14, P3, P4, R15, R2, R17 ;  /* 0x000000020f0e8210 */ /* 0x008fc40007c7e011 */
[----:B------:R1:W2:Y:S01]  /*0270*/  @!P2 LDG.E.U8 R11, desc[UR4][R6.64] ;  /* 0x00000004060ba981 */ /* 0x0002a2000c1e1100 */
[----:B------:R-:W-:Y:S02]  /*0280*/  PRMT R2, RZ, 0x7610, R2 ;  /* 0x00007610ff027816 */ /* 0x000fe40000000002 */
[----:B------:R-:W-:Y:S01]  /*0290*/  @!P0 IADD3.X R15, RZ, R3, R18, P3, P4 ;  /* 0x00000003ff0f8210 */ /* 0x000fe20001fe8412 */
[----:B------:R3:W5:Y:S04]  /*02a0*/  @!P1 LDG.E.U8 R16, desc[UR4][R4.64] ;  /* 0x0000000404109981 */ /* 0x000768000c1e1100 */
[----:B------:R-:W5:Y:S01]  /*02b0*/  @!P0 LDG.E.U8 R2, desc[UR4][R14.64] ;  /* 0x000000040e028981 */ /* 0x000f62000c1e1100 */
[----:B0-----:R-:W-:Y:S02]  /*02c0*/  IMAD R12, R0, UR6, RZ ;  /* 0x00000006000c7c24 */ /* 0x001fe4000f8e02ff */
[----:B-1----:R-:W-:Y:S01]  /*02d0*/  IMAD R7, R8, UR7, RZ ;  /* 0x0000000708077c24 */ /* 0x002fe2000f8e02ff */
[----:B------:R-:W-:Y:S01]  /*02e0*/  ULDC.64 UR6, c[0x0][0x228] ;  /* 0x00008a0000067ab9 */ /* 0x000fe20000000a00 */
[----:B------:R-:W-:Y:S01]  /*02f0*/  IMAD R9, R9, UR8, RZ ;  /* 0x0000000809097c24 */ /* 0x000fe2000f8e02ff */
[----:B---3--:R-:W-:-:S02]  /*0300*/  SHF.R.S32.HI R5, RZ, 0x1f, R12 ;  /* 0x0000001fff057819 */ /* 0x008fc4000001140c */
[--C-:B------:R-:W-:Y:S02]  /*0310*/  SHF.R.S32.HI R6, RZ, 0x1f, R7.reuse ;  /* 0x0000001fff067819 */ /* 0x100fe40000011407 */
[----:B------:R-:W-:Y:S02]  /*0320*/  IADD3 R12, P0, P1, R9, R12, R7 ;  /* 0x0000000c090c7210 */ /* 0x000fe4000791e007 */
[----:B------:R-:W-:-:S04]  /*0330*/  SHF.R.S32.HI R9, RZ, 0x1f, R9 ;  /* 0x0000001fff097819 */ /* 0x000fc80000011409 */
[----:B------:R-:W-:Y:S02]  /*0340*/  IADD3.X R9, R9, R5, R6, P0, P1 ;  /* 0x0000000509097210 */ /* 0x000fe400007e2406 */
[C---:B----4-:R-:W-:Y:S01]  /*0350*/  LOP3.LUT R3, R10.reuse, 0xffff, RZ, 0xc0, !PT ;  /* 0x0000ffff0a037812 */ /* 0x050fe200078ec0ff */
[----:B------:R-:W-:-:S04]  /*0360*/  IMAD.SHL.U32 R10, R10, 0x10, RZ ;  /* 0x000000100a0a7824 */ /* 0x000fc800078e00ff */
[----:B------:R-:W-:Y:S01]  /*0370*/  IMAD.SHL.U32 R3, R3, 0x1000000, RZ ;  /* 0x0100000003037824 */ /* 0x000fe200078e00ff */
[----:B------:R-:W-:-:S04]  /*0380*/  LOP3.LUT R10, R10, 0xf00, RZ, 0xc0, !PT ;  /* 0x00000f000a0a7812 */ /* 0x000fc800078ec0ff */
[----:B------:R-:W-:Y:S02]  /*0390*/  LOP3.LUT R3, R3, 0xf000000, RZ, 0xc0, !PT ;  /* 0x0f00000003037812 */ /* 0x000fe400078ec0ff */
[C---:B--2---:R-:W-:Y:S01]  /*03a0*/  LOP3.LUT R0, R11.reuse, 0xffff, RZ, 0xc0, !PT ;  /* 0x0000ffff0b007812 */ /* 0x044fe200078ec0ff */
[----:B------:R-:W-:Y:S01]  /*03b0*/  IMAD.SHL.U32 R11, R11, 0x100, RZ ;  /* 0x000001000b0b7824 */ /* 0x000fe200078e00ff */
[----:B-----5:R-:W-:-:S03]  /*03c0*/  LOP3.LUT R16, R16, 0xffff, RZ, 0xc0, !PT ;  /* 0x0000ffff10107812 */ /* 0x020fc600078ec0ff */
[----:B------:R-:W-:Y:S02]  /*03d0*/  IMAD R0, R0, 0x10000000, R3 ;  /* 0x1000000000007824 */ /* 0x000fe400078e0203 */
[----:B------:R-:W-:Y:S01]  /*03e0*/  IMAD.U32 R4, R2, 0x10000, RZ ;  /* 0x0001000002047824 */ /* 0x000fe200078e00ff */
[C---:B------:R-:W-:Y:S01]  /*03f0*/  LOP3.LUT R5, R16.reuse, 0xf0, RZ, 0xc0, !PT ;  /* 0x000000f010057812 */ /* 0x040fe200078ec0ff */
[----:B------:R-:W-:-:S03]  /*0400*/  IMAD.SHL.U32 R3, R16, 0x100000, RZ ;  /* 0x0010000010037824 */ /* 0x000fc600078e00ff */
[----:B------:R-:W-:Y:S02]  /*0410*/  LOP3.LUT R4, R4, 0xf0000, RZ, 0xc0, !PT ;  /* 0x000f000004047812 */ /* 0x000fe400078ec0ff */
[----:B------:R-:W-:-:S04]  /*0420*/  LOP3.LUT R3, R3, 0xf00000, RZ, 0xc0, !PT ;  /* 0x00f0000003037812 */ /* 0x000fc800078ec0ff */
[----:B------:R-:W-:Y:S02]  /*0430*/  IADD3 R3, R4, R0, R3 ;  /* 0x0000000004037210 */ /* 0x000fe40007ffe003 */
[----:B------:R-:W-:Y:S02]  /*0440*/  LOP3.LUT R4, R11, 0xf000, RZ, 0xc0, !PT ;  /* 0x0000f0000b047812 */ /* 0x000fe400078ec0ff */
[----:B------:R-:W-:Y:S02]  /*0450*/  LOP3.LUT R0, R2, 0xf0, RZ, 0xc0, !PT ;  /* 0x000000f002007812 */ /* 0x000fe400078ec0ff */
[----:B------:R-:W-:Y:S02]  /*0460*/  IADD3 R4, R10, R3, R4 ;  /* 0x000000030a047210 */ /* 0x000fe40007ffe004 */
[----:B------:R-:W-:Y:S02]  /*0470*/  LEA R2, P0, R12, UR6, 0x2 ;  /* 0x000000060c027c11 */ /* 0x000fe4000f8010ff */
[----:B------:R-:W-:-:S02]  /*0480*/  SHF.R.U32.HI R0, RZ, 0x4, R0 ;  /* 0x00000004ff007819 */ /* 0x000fc40000011600 */
[----:B------:R-:W-:Y:S02]  /*0490*/  LEA.HI.X R3, R12, UR7, R9, 0x2, P0 ;  /* 0x000000070c037c11 */ /* 0x000fe400080f1409 */
[----:B------:R-:W-:-:S05]  /*04a0*/  IADD3 R5, R0, R4, R5 ;  /* 0x0000000400057210 */ /* 0x000fca0007ffe005 */
[----:B------:R-:W-:Y:S01]  /*04b0*/  STG.E desc[UR4][R2.64], R5 ;  /* 0x0000000502007986 */ /* 0x000fe2000c101904 */
[----:B------:R-:W-:Y:S05]  /*04c0*/  EXIT ;  /* 0x000000000000794d */ /* 0x000fea0003800000 */
.L_x_50:
        /* <DEDUP_REMOVED lines=11> */
.L_x_65:


//--------------------- .nv.shared._ZN2at6native30tinygemm_m16n8k16_chunk_kernelINS0_10ALayout_RMILNS0_14KReductionTypeE0EEENS0_15BLayout_TC_int4ILi8ELi256EEES4_Li8ELi8EEEvPKvS8_S8_Pviiiiii --------------------------
	.section	.nv.shared._ZN2at6native30tinygemm_m16n8k16_chunk_kernelINS0_10ALayout_RMILNS0_14KReductionTypeE0EEENS0_15BLayout_TC_int4ILi8ELi256EEES4_Li8ELi8EEEvPKvS8_S8_Pviiiiii,"aw",@nobits
	.sectionflags	@""
	.align	16
.nv.shared._ZN2at6native30tinygemm_m16n8k16_chunk_kernelINS0_10ALayout_RMILNS0_14KReductionTypeE0EEENS0_15BLayout_TC_int4ILi8ELi256EEES4_Li8ELi8EEEvPKvS8_S8_Pviiiiii:
	.zero		5120


//--------------------- .nv.shared.reserved.0     --------------------------
	.section	.nv.shared.reserved.0,"aw",@nobits
	.weak		__nv_reservedSMEM_offset_0_alias
	.size		__nv_reservedSMEM_offset_0_alias, 0, 0
	.other		__nv_reservedSMEM_offset_0_alias,@"STO_CUDA_RESERVED_SHARED STV_DEFAULT"
__nv_reservedSMEM_offset_0_alias:
	.zero		0


//--------------------- .nv.global                --------------------------
	.section	.nv.global,"aw",@nobits
.nv.global:
	.type		_ZN39_INTERNAL_8dabe82c_9_int4mm_cu_6587c1614cuda3std3__48in_placeE,@object
	.size		_ZN39_INTERNAL_8dabe82c_9_int4mm_cu_6587c1614cuda3std3__48in_placeE,(_ZN39_INTERNAL_8dabe82c_9_int4mm_cu_6587c1614cuda3std6ranges3__45__cpo8distanceE - _ZN39_INTERNAL_8dabe82c_9_int4mm_cu_6587c1614cuda3std3__48in_placeE)
_ZN39_INTERNAL_8dabe82c_9_int4mm_cu_6587c1614cuda3std3__48in_placeE:
	.zero		1
	.type		_ZN39_INTERNAL_8dabe82c_9_int4mm_cu_6587c1614cuda3std6ranges3__45__cpo8distanceE,@object
	.size		_ZN39_INTERNAL_8dabe82c_9_int4mm_cu_6587c1614cuda3std6ranges3__45__cpo8distanceE,(_ZN39_INTERNAL_8dabe82c_9_int4mm_cu_6587c1614cuda3std3__45__cpo6cbeginE - _ZN39_INTERNAL_8dabe82c_9_int4mm_cu_6587c1614cuda3std6ranges3__45__cpo8distanceE)
_ZN39_INTERNAL_8dabe82c_9_int4mm_cu_6587c1614cuda3std6ranges3__45__cpo8distanceE:
	.zero		1
	.type		_ZN39_INTERNAL_8dabe82c_9_int4mm_cu_6587c1614cuda3std3__45__cpo6cbeginE,@object
	.size		_ZN39_INTERNAL_8dabe82c_9_int4mm_cu_6587c1614cuda3std3__45__cpo6cbeginE,(_ZN39_INTERNAL_8dabe82c_9_int4mm_cu_6587c1614cuda3std6ranges3__45__cpo7advanceE - _ZN39_INTERNAL_8dabe82c_9_int4mm_cu_6587c1614cuda3std3__45__cpo6cbeginE)
_ZN39_INTERNAL_8dabe82c_9_int4mm_cu_6587c1614cuda3std3__45__cpo6cbeginE:
	.zero		1
	.type		_ZN39_INTERNAL_8dabe82c_9_int4mm_cu_6587c1614cuda3std6ranges3__45__cpo7advanceE,@object
	.size		_ZN39_INTERNAL_8dabe82c_9_int4mm_cu_6587c1614cuda3std6ranges3__45__cpo7advanceE,(_ZN39_INTERNAL_8dabe82c_9_int4mm_cu_6587c1614cuda3std3__45__cpo7crbeginE - _ZN39_INTERNAL_8dabe82c_9_int4mm_cu_6587c1614cuda3std6ranges3__45__cpo7advanceE)
_ZN39_INTERNAL_8dabe82c_9_int4mm_cu_6587c1614cuda3std6ranges3__45__cpo7advanceE:
	.zero		1
	.type		_ZN39_INTERNAL_8dabe82c_9_int4mm_cu_6587c1614cuda3std3__45__cpo7crbeginE,@object
	.size		_ZN39_INTERNAL_8dabe82c_9_int4mm_cu_6587c1614cuda3std3__45__cpo7crbeginE,(_ZN39_INTERNAL_8dabe82c_9_int4mm_cu_6587c1614cuda3std6ranges3__45__cpo4dataE - _ZN39_INTERNAL_8dabe82c_9_int4mm_cu_6587c1614cuda3std3__45__cpo7crbeginE)
_ZN39_INTERNAL_8dabe82c_9_int4mm_cu_6587c1614cuda3std3__45__cpo7crbeginE:
	.zero		1
	.type		_ZN39_INTERNAL_8dabe82c_9_int4mm_cu_6587c1614cuda3std6ranges3__45__cpo4dataE,@object
	.size		_ZN39_INTERNAL_8dabe82c_9_int4mm_cu_6587c1614cuda3std6ranges3__45__cpo4dataE,(_ZN39_INTERNAL_8dabe82c_9_int4mm_cu_6587c1614cuda3std6ranges3__45__cpo5beginE - _ZN39_INTERNAL_8dabe82c_9_int4mm_cu_6587c1614cuda3std6ranges3__45__cpo4dataE)
_ZN39_INTERNAL_8dabe82c_9_int4mm_cu_6587c1614cuda3std6ranges3__45__cpo4dataE:
	.zero		1
	.type		_ZN39_INTERNAL_8dabe82c_9_int4mm_cu_6587c1614cuda3std6ranges3__45__cpo5beginE,@object
	.size		_ZN39_INTERNAL_8dabe82c_9_int4mm_cu_6587c1614cuda3std6ranges3__45__cpo5beginE,(_ZN39_INTERNAL_8dabe82c_9_int4mm_cu_6587c1614cuda3std3__441_GLOBAL__N__8dabe82c_9_int4mm_cu_6587c1616ignoreE - _ZN39_INTERNAL_8dabe82c_9_int4mm_cu_6587c1614cuda3std6ranges3__45__cpo5beginE)
_ZN39_INTERNAL_8dabe82c_9_int4mm_cu_6587c1614cuda3std6ranges3__45__cpo5beginE:
	.zero		1
	.type		_ZN39_INTERNAL_8dabe82c_9_int4mm_cu_6587c1614cuda3std3__441_GLOBAL__N__8dabe82c_9_int4mm_cu_6587c1616ignoreE,@object
	.size		_ZN39_INTERNAL_8dabe82c_9_int4mm_cu_6587c1614cuda3std3__441_GLOBAL__N__8dabe82c_9_int4mm_cu_6587c1616ignoreE,(_ZN39_INTERNAL_8dabe82c_9_int4mm_cu_6587c1614cuda3std6ranges3__45__cpo4sizeE - _ZN39_INTERNAL_8dabe82c_9_int4mm_cu_6587c1614cuda3std3__441_GLOBAL__N__8dabe82c_9_int4mm_cu_6587c1616ignoreE)
_ZN39_INTERNAL_8dabe82c_9_int4mm_cu_6587c1614cuda3std3__441_GLOBAL__N__8dabe82c_9_int4mm_cu_6587c1616ignoreE:
	.zero		1
	.type		_ZN39_INTERNAL_8dabe82c_9_int4mm_cu_6587c1614cuda3std6ranges3__45__cpo4sizeE,@object
	.size		_ZN39_INTERNAL_8dabe82c_9_int4mm_cu_6587c1614cuda3std6ranges3__45__cpo4sizeE,(_ZN39_INTERNAL_8dabe82c_9_int4mm_cu_6587c1614cuda3std3__45__cpo5beginE - _ZN39_INTERNAL_8dabe82c_9_int4mm_cu_6587c1614cuda3std6ranges3__45__cpo4sizeE)
_ZN39_INTERNAL_8dabe82c_9_int4mm_cu_6587c1614cuda3std6ranges3__45__cpo4sizeE:
	.zero		1
	.type		_ZN39_INTERNAL_8dabe82c_9_int4mm_cu_6587c1614cuda3std3__45__cpo5beginE,@object
	.size		_ZN39_INTERNAL_8dabe82c_9_int4mm_cu_6587c1614cuda3std3__45__cpo5beginE,(_ZN39_INTERNAL_8dabe82c_9_int4mm_cu_6587c1614cuda3std6ranges3__45__cpo6cbeginE - _ZN39_INTERNAL_8dabe82c_9_int4mm_cu_6587c1614cuda3std3__45__cpo5beginE)
_ZN39_INTERNAL_8dabe82c_9_int4mm_cu_6587c1614cuda3std3__45__cpo5beginE:
	.zero		1
	.type		_ZN39_INTERNAL_8dabe82c_9_int4mm_cu_6587c1614cuda3std6ranges3__45__cpo6cbeginE,@object
	.size		_ZN39_INTERNAL_8dabe82c_9_int4mm_cu_6587c1614cuda3std6ranges3__45__cpo6cbeginE,(_ZN39_INTERNAL_8dabe82c_9_int4mm_cu_6587c1614cuda3std3__45__cpo6rbeginE - _ZN39_INTERNAL_8dabe82c_9_int4mm_cu_6587c1614cuda3std6ranges3__45__cpo6cbeginE)
_ZN39_INTERNAL_8dabe82c_9_int4mm_cu_6587c1614cuda3std6ranges3__45__cpo6cbeginE:
	.zero		1
	.type		_ZN39_INTERNAL_8dabe82c_9_int4mm_cu_6587c1614cuda3std3__45__cpo6rbeginE,@object
	.size		_ZN39_INTERNAL_8dabe82c_9_int4mm_cu_6587c1614cuda3std3__45__cpo6rbeginE,(_ZN39_INTERNAL_8dabe82c_9_int4mm_cu_6587c1614cuda3std6ranges3__45__cpo4nextE - _ZN39_INTERNAL_8dabe82c_9_int4mm_cu_6587c1614cuda3std3__45__cpo6rbeginE)
_ZN39_INTERNAL_8dabe82c_9_int4mm_cu_6587c1614cuda3std3__45__cpo6rbeginE:
	.zero		1
	.type		_ZN39_INTERNAL_8dabe82c_9_int4mm_cu_6587c1614cuda3std6ranges3__45__cpo4nextE,@object
	.size		_ZN39_INTERNAL_8dabe82c_9_int4mm_cu_6587c1614cuda3std6ranges3__45__cpo4nextE,(_ZN39_INTERNAL_8dabe82c_9_int4mm_cu_6587c1614cuda3std6ranges3__45__cpo4swapE - _ZN39_INTERNAL_8dabe82c_9_int4mm_cu_6587c1614cuda3std6ranges3__45__cpo4nextE)
_ZN39_INTERNAL_8dabe82c_9_int4mm_cu_6587c1614cuda3std6ranges3__45__cpo4nextE:
	.zero		1
	.type		_ZN39_INTERNAL_8dabe82c_9_int4mm_cu_6587c1614cuda3std6ranges3__45__cpo4swapE,@object
	.size		_ZN39_INTERNAL_8dabe82c_9_int4mm_cu_6587c1614cuda3std6ranges3__45__cpo4swapE,(_ZN39_INTERNAL_8dabe82c_9_int4mm_cu_6587c1614cuda3std3__420unreachable_sentinelE - _ZN39_INTERNAL_8dabe82c_9_int4mm_cu_6587c1614cuda3std6ranges3__45__cpo4swapE)
_ZN39_INTERNAL_8dabe82c_9_int4mm_cu_6587c1614cuda3std6ranges3__45__cpo4swapE:
	.zero		1
	.type		_ZN39_INTERNAL_8dabe82c_9_int4mm_cu_6587c1614cuda3std3__420unreachable_sentinelE,@object
	.size		_ZN39_INTERNAL_8dabe82c_9_int4mm_cu_6587c1614cuda3std3__420unreachable_sentinelE,(_ZN39_INTERNAL_8dabe82c_9_int4mm_cu_6587c1616thrust23THRUST_300001_SM_900_NS6system6detail10sequential3seqE - _ZN39_INTERNAL_8dabe82c_9_int4mm_cu_6587c1614cuda3std3__420unreachable_sentinelE)
_ZN39_INTERNAL_8dabe82c_9_int4mm_cu_6587c1614cuda3std3__420unreachable_sentinelE:
	.zero		1
	.type		_ZN39_INTERNAL_8dabe82c_9_int4mm_cu_6587c1616thrust23THRUST_300001_SM_900_NS6system6detail10sequential3seqE,@object
	.size		_ZN39_INTERNAL_8dabe82c_9_int4mm_cu_6587c1616thrust23THRUST_300001_SM_900_NS6system6detail10sequential3seqE,(_ZN39_INTERNAL_8dabe82c_9_int4mm_cu_6587c1614cuda3std3__45__cpo4cendE - _ZN39_INTERNAL_8dabe82c_9_int4mm_cu_6587c1616thrust23THRUST_300001_SM_900_NS6system6detail10sequential3seqE)
_ZN39_INTERNAL_8dabe82c_9_int4mm_cu_6587c1616thrust23THRUST_300001_SM_900_NS6system6detail10sequential3seqE:
	.zero		1
	.type		_ZN39_INTERNAL_8dabe82c_9_int4mm_cu_6587c1614cuda3std3__45__cpo4cendE,@object
	.size		_ZN39_INTERNAL_8dabe82c_9_int4mm_cu_6587c1614cuda3std3__45__cpo4cendE,(_ZN39_INTERNAL_8dabe82c_9_int4mm_cu_6587c1614cuda3std6ranges3__45__cpo9iter_swapE - _ZN39_INTERNAL_8dabe82c_9_int4mm_cu_6587c1614cuda3std3__45__cpo4cendE)
_ZN39_INTERNAL_8dabe82c_9_int4mm_cu_6587c1614cuda3std3__45__cpo4cendE:
	.zero		1
	.type		_ZN39_INTERNAL_8dabe82c_9_int4mm_cu_6587c1614cuda3std6ranges3__45__cpo9iter_swapE,@object
	.size		_ZN39_INTERNAL_8dabe82c_9_int4mm_cu_6587c1614cuda3std6ranges3__45__cpo9iter_swapE,(_ZN39_INTERNAL_8dabe82c_9_int4mm_cu_6587c1614cuda3std3__45__cpo5crendE - _ZN39_INTERNAL_8dabe82c_9_int4mm_cu_6587c1614cuda3std6ranges3__45__cpo9iter_swapE)
_ZN39_INTERNAL_8dabe82c_9_int4mm_cu_6587c1614cuda3std6ranges3__45__cpo9iter_swapE:
	.zero		1
	.type		_ZN39_INTERNAL_8dabe82c_9_int4mm_cu_6587c1614cuda3std3__45__cpo5crendE,@object
	.size		_ZN39_INTERNAL_8dabe82c_9_int4mm_cu_6587c1614cuda3std3__45__cpo5crendE,(_ZN39_INTERNAL_8dabe82c_9_int4mm_cu_6587c1614cuda3std6ranges3__45__cpo5cdataE - _ZN39_INTERNAL_8dabe82c_9_int4mm_cu_6587c1614cuda3std3__45__cpo5crendE)
_ZN39_INTERNAL_8dabe82c_9_int4mm_cu_6587c1614cuda3std3__45__cpo5crendE:
	.zero		1
	.type		_ZN39_INTERNAL_8dabe82c_9_int4mm_cu_6587c1614cuda3std6ranges3__45__cpo5cdataE,@object
	.size		_ZN39_INTERNAL_8dabe82c_9_int4mm_cu_6587c1614cuda3std6ranges3__45__cpo5cdataE,(_ZN39_INTERNAL_8dabe82c_9_int4mm_cu_6587c1614cuda3std6ranges3__45__cpo3endE - _ZN39_INTERNAL_8dabe82c_9_int4mm_cu_6587c1614cuda3std6ranges3__45__cpo5cdataE)
_ZN39_INTERNAL_8dabe82c_9_int4mm_cu_6587c1614cuda3std6ranges3__45__cpo5cdataE:
	.zero		1
	.type		_ZN39_INTERNAL_8dabe82c_9_int4mm_cu_6587c1614cuda3std6ranges3__45__cpo3endE,@object
	.size		_ZN39_INTERNAL_8dabe82c_9_int4mm_cu_6587c1614cuda3std6ranges3__45__cpo3endE,(_ZN39_INTERNAL_8dabe82c_9_int4mm_cu_6587c1614cuda3std3__419piecewise_constructE - _ZN39_INTERNAL_8dabe82c_9_int4mm_cu_6587c1614cuda3std6ranges3__45__cpo3endE)
_ZN39_INTERNAL_8dabe82c_9_int4mm_cu_6587c1614cuda3std6ranges3__45__cpo3endE:
	.zero		1
	.type		_ZN39_INTERNAL_8dabe82c_9_int4mm_cu_6587c1614cuda3std3__419piecewise_constructE,@object
	.size		_ZN39_INTERNAL_8dabe82c_9_int4mm_cu_6587c1614cuda3std3__419piecewise_constructE,(_ZN39_INTERNAL_8dabe82c_9_int4mm_cu_6587c1614cuda3std6ranges3__45__cpo5ssizeE - _ZN39_INTERNAL_8dabe82c_9_int4mm_cu_6587c1614cuda3std3__419piecewise_constructE)
_ZN39_INTERNAL_8dabe82c_9_int4mm_cu_6587c1614cuda3std3__419piecewise_constructE:
	.zero		1
	.type		_ZN39_INTERNAL_8dabe82c_9_int4mm_cu_6587c1614cuda3std6ranges3__45__cpo5ssizeE,@object
	.size		_ZN39_INTERNAL_8dabe82c_9_int4mm_cu_6587c1614cuda3std6ranges3__45__cpo5ssizeE,(_ZN39_INTERNAL_8dabe82c_9_int4mm_cu_6587c1614cuda3std3__45__cpo3endE - _ZN39_INTERNAL_8dabe82c_9_int4mm_cu_6587c1614cuda3std6ranges3__45__cpo5ssizeE)
_ZN39_INTERNAL_8dabe82c_9_int4mm_cu_6587c1614cuda3std6ranges3__45__cpo5ssizeE:
	.zero		1
	.type		_ZN39_INTERNAL_8dabe82c_9_int4mm_cu_6587c1614cuda3std3__45__cpo3endE,@object
	.size		_ZN39_INTERNAL_8dabe82c_9_int4mm_cu_6587c1614cuda3std3__45__cpo3endE,(_ZN39_INTERNAL_8dabe82c_9_int4mm_cu_6587c1614cuda3std6ranges3__45__cpo4cendE - _ZN39_INTERNAL_8dabe82c_9_int4mm_cu_6587c1614cuda3std3__45__cpo3endE)
_ZN39_INTERNAL_8dabe82c_9_int4mm_cu_6587c1614cuda3std3__45__cpo3endE:
	.zero		1
	.type		_ZN39_INTERNAL_8dabe82c_9_int4mm_cu_6587c1614cuda3std6ranges3__45__cpo4cendE,@object
	.size		_ZN39_INTERNAL_8dabe82c_9_int4mm_cu_6587c1614cuda3std6ranges3__45__cpo4cendE,(_ZN39_INTERNAL_8dabe82c_9_int4mm_cu_6587c1614cuda3std3__45__cpo4rendE - _ZN39_INTERNAL_8dabe82c_9_int4mm_cu_6587c1614cuda3std6ranges3__45__cpo4cendE)
_ZN39_INTERNAL_8dabe82c_9_int4mm_cu_6587c1614cuda3std6ranges3__45__cpo4cendE:
	.zero		1
	.type		_ZN39_INTERNAL_8dabe82c_9_int4mm_cu_6587c1614cuda3std3__45__cpo4rendE,@object
	.size		_ZN39_INTERNAL_8dabe82c_9_int4mm_cu_6587c1614cuda3std3__45__cpo4rendE,(_ZN39_INTERNAL_8dabe82c_9_int4mm_cu_6587c1614cuda3std6ranges3__45__cpo4prevE - _ZN39_INTERNAL_8dabe82c_9_int4mm_cu_6587c1614cuda3std3__45__cpo4rendE)
_ZN39_INTERNAL_8dabe82c_9_int4mm_cu_6587c1614cuda3std3__45__cpo4rendE:
	.zero		1
	.type		_ZN39_INTERNAL_8dabe82c_9_int4mm_cu_6587c1614cuda3std6ranges3__45__cpo4prevE,@object
	.size		_ZN39_INTERNAL_8dabe82c_9_int4mm_cu_6587c1614cuda3std6ranges3__45__cpo4prevE,(_ZN39_INTERNAL_8dabe82c_9_int4mm_cu_6587c1614cuda3std6ranges3__45__cpo9iter_moveE - _ZN39_INTERNAL_8dabe82c_9_int4mm_cu_6587c1614cuda3std6ranges3__45__cpo4prevE)
_ZN39_INTERNAL_8dabe82c_9_int4mm_cu_6587c1614cuda3std6ranges3__45__cpo4prevE:
	.zero		1
	.type		_ZN39_INTERNAL_8dabe82c_9_int4mm_cu_6587c1614cuda3std6ranges3__45__cpo9iter_moveE,@object
	.size		_ZN39_INTERNAL_8dabe82c_9_int4mm_cu_6587c1614cuda3std6ranges3__45__cpo9iter_moveE,(.L_13 - _ZN39_INTERNAL_8dabe82c_9_int4mm_cu_6587c1614cuda3std6ranges3__45__cpo9iter_moveE)
_ZN39_INTERNAL_8dabe82c_9_int4mm_cu_6587c1614cuda3std6ranges3__45__cpo9iter_moveE:
	.zero		1
.L_13:


//--------------------- .nv.shared._ZN2at6native30tinygemm_m16n8k16_chunk_kernelINS0_10ALayout_RMILNS0_14KReductionTypeE0EEENS0_15BLayout_TC_int4ILi4ELi256EEES4_Li8ELi8EEEvPKvS8_S8_Pviiiiii --------------------------
	.section	.nv.shared._ZN2at6native30tinygemm_m16n8k16_chunk_kernelINS0_10ALayout_RMILNS0_14KReductionTypeE0EEENS0_15BLayout_TC_int4ILi4ELi256EEES4_Li8ELi8EEEvPKvS8_S8_Pviiiiii,"aw",@nobits
	.sectionflags	@""
	.align	16
.nv.shared._ZN2at6native30tinygemm_m16n8k16_chunk_kernelINS0_10ALayout_RMILNS0_14KReductionTypeE0EEENS0_15BLayout_TC_int4ILi4ELi256EEES4_Li8ELi8EEEvPKvS8_S8_Pviiiiii:
	.zero		5120


//--------------------- .nv.shared._ZN2at6native30tinygemm_m16n8k16_chunk_kernelINS0_10ALayout_RMILNS0_14KReductionTypeE0EEENS0_15BLayout_TC_int4ILi2ELi256EEES4_Li8ELi8EEEvPKvS8_S8_Pviiiiii --------------------------
	.section	.nv.shared._ZN2at6native30tinygemm_m16n8k16_chunk_kernelINS0_10ALayout_RMILNS0_14KReductionTypeE0EEENS0_15BLayout_TC_int4ILi2ELi256EEES4_Li8ELi8EEEvPKvS8_S8_Pviiiiii,"aw",@nobits
	.sectionflags	@""
	.align	16
.nv.shared._ZN2at6native30tinygemm_m16n8k16_chunk_kernelINS0_10ALayout_RMILNS0_14KReductionTypeE0EEENS0_15BLayout_TC_int4ILi2ELi256EEES4_Li8ELi8EEEvPKvS8_S8_Pviiiiii:
	.zero		5120


//--------------------- .nv.shared._ZN2at6native30tinygemm_m16n8k16_chunk_kernelINS0_10ALayout_RMILNS0_14KReductionTypeE0EEENS0_15BLayout_TC_int4ILi8ELi128EEES4_Li8ELi8EEEvPKvS8_S8_Pviiiiii --------------------------
	.section	.nv.shared._ZN2at6native30tinygemm_m16n8k16_chunk_kernelINS0_10ALayout_RMILNS0_14KReductionTypeE0EEENS0_15BLayout_TC_int4ILi8ELi128EEES4_Li8ELi8EEEvPKvS8_S8_Pviiiiii,"aw",@nobits
	.sectionflags	@""
	.align	16
.nv.shared._ZN2at6native30tinygemm_m16n8k16_chunk_kernelINS0_10ALayout_RMILNS0_14KReductionTypeE0EEENS0_15BLayout_TC_int4ILi8ELi128EEES4_Li8ELi8EEEvPKvS8_S8_Pviiiiii:
	.zero		5120


//--------------------- .nv.shared._ZN2at6native30tinygemm_m16n8k16_chunk_kernelINS0_10ALayout_RMILNS0_14KReductionTypeE0EEENS0_15BLayout_TC_int4ILi4ELi128EEES4_Li8ELi8EEEvPKvS8_S8_Pviiiiii --------------------------
	.section	.nv.shared._ZN2at6native30tinygemm_m16n8k16_chunk_kernelINS0_10ALayout_RMILNS0_14KReductionTypeE0EEENS0_15BLayout_TC_int4ILi4ELi128EEES4_Li8ELi8EEEvPKvS8_S8_Pviiiiii,"aw",@nobits
	.sectionflags	@""
	.align	16
.nv.shared._ZN2at6native30tinygemm_m16n8k16_chunk_kernelINS0_10ALayout_RMILNS0_14KReductionTypeE0EEENS0_15BLayout_TC_int4ILi4ELi128EEES4_Li8ELi8EEEvPKvS8_S8_Pviiiiii:
	.zero		5120


//--------------------- .nv.shared._ZN2at6native30tinygemm_m16n8k16_chunk_kernelINS0_10ALayout_RMILNS0_14KReductionTypeE0EEENS0_15BLayout_TC_int4ILi2ELi128EEES4_Li8ELi8EEEvPKvS8_S8_Pviiiiii --------------------------
	.section	.nv.shared._ZN2at6native30tinygemm_m16n8k16_chunk_kernelINS0_10ALayout_RMILNS0_14KReductionTypeE0EEENS0_15BLayout_TC_int4ILi2ELi128EEES4_Li8ELi8EEEvPKvS8_S8_Pviiiiii,"aw",@nobits
	.sectionflags	@""
	.align	16
.nv.shared._ZN2at6native30tinygemm_m16n8k16_chunk_kernelINS0_10ALayout_RMILNS0_14KReductionTypeE0EEENS0_15BLayout_TC_int4ILi2ELi128EEES4_Li8ELi8EEEvPKvS8_S8_Pviiiiii:
	.zero		5120


//--------------------- .nv.shared._ZN2at6native30tinygemm_m16n8k16_chunk_kernelINS0_10ALayout_RMILNS0_14KReductionTypeE0EEENS0_15BLayout_TC_int4ILi8ELi64EEES4_Li8ELi8EEEvPKvS8_S8_Pviiiiii --------------------------
	.section	.nv.shared._ZN2at6native30tinygemm_m16n8k16_chunk_kernelINS0_10ALayout_RMILNS0_14KReductionTypeE0EEENS0_15BLayout_TC_int4ILi8ELi64EEES4_Li8ELi8EEEvPKvS8_S8_Pviiiiii,"aw",@nobits
	.sectionflags	@""
	.align	16
.nv.shared._ZN2at6native30tinygemm_m16n8k16_chunk_kernelINS0_10ALayout_RMILNS0_14KReductionTypeE0EEENS0_15BLayout_TC_int4ILi8ELi64EEES4_Li8ELi8EEEvPKvS8_S8_Pviiiiii:
	.zero		5120


//--------------------- .nv.shared._ZN2at6native30tinygemm_m16n8k16_chunk_kernelINS0_10ALayout_RMILNS0_14KReductionTypeE0EEENS0_15BLayout_TC_int4ILi4ELi64EEES4_Li8ELi8EEEvPKvS8_S8_Pviiiiii --------------------------
	.section	.nv.shared._ZN2at6native30tinygemm_m16n8k16_chunk_kernelINS0_10ALayout_RMILNS0_14KReductionTypeE0EEENS0_15BLayout_TC_int4ILi4ELi64EEES4_Li8ELi8EEEvPKvS8_S8_Pviiiiii,"aw",@nobits
	.sectionflags	@""
	.align	16
.nv.shared._ZN2at6native30tinygemm_m16n8k16_chunk_kernelINS0_10ALayout_RMILNS0_14KReductionTypeE0EEENS0_15BLayout_TC_int4ILi4ELi64EEES4_Li8ELi8EEEvPKvS8_S8_Pviiiiii:
	.zero		5120


//--------------------- .nv.shared._ZN2at6native30tinygemm_m16n8k16_chunk_kernelINS0_10ALayout_RMILNS0_14KReductionTypeE0EEENS0_15BLayout_TC_int4ILi2ELi64EEES4_Li8ELi8EEEvPKvS8_S8_Pviiiiii --------------------------
	.section	.nv.shared._ZN2at6native30tinygemm_m16n8k16_chunk_kernelINS0_10ALayout_RMILNS0_14KReductionTypeE0EEENS0_15BLayout_TC_int4ILi2ELi64EEES4_Li8ELi8EEEvPKvS8_S8_Pviiiiii,"aw",@nobits
	.sectionflags	@""
	.align	16
.nv.shared._ZN2at6native30tinygemm_m16n8k16_chunk_kernelINS0_10ALayout_RMILNS0_14KReductionTypeE0EEENS0_15BLayout_TC_int4ILi2ELi64EEES4_Li8ELi8EEEvPKvS8_S8_Pviiiiii:
	.zero		5120


//--------------------- .nv.shared._ZN2at6native30tinygemm_m16n8k16_chunk_kernelINS0_10ALayout_RMILNS0_14KReductionTypeE0EEENS0_15BLayout_TC_int4ILi8ELi32EEES4_Li8ELi8EEEvPKvS8_S8_Pviiiiii --------------------------
	.section	.nv.shared._ZN2at6native30tinygemm_m16n8k16_chunk_kernelINS0_10ALayout_RMILNS0_14KReductionTypeE0EEENS0_15BLayout_TC_int4ILi8ELi32EEES4_Li8ELi8EEEvPKvS8_S8_Pviiiiii,"aw",@nobits
	.sectionflags	@""
	.align	16
.nv.shared._ZN2at6native30tinygemm_m16n8k16_chunk_kernelINS0_10ALayout_RMILNS0_14KReductionTypeE0EEENS0_15BLayout_TC_int4ILi8ELi32EEES4_Li8ELi8EEEvPKvS8_S8_Pviiiiii:
	.zero		5120


//--------------------- .nv.shared._ZN2at6native30tinygemm_m16n8k16_chunk_kernelINS0_10ALayout_RMILNS0_14KReductionTypeE0EEENS0_15BLayout_TC_int4ILi4ELi32EEES4_Li8ELi8EEEvPKvS8_S8_Pviiiiii --------------------------
	.section	.nv.shared._ZN2at6native30tinygemm_m16n8k16_chunk_kernelINS0_10ALayout_RMILNS0_14KReductionTypeE0EEENS0_15BLayout_TC_int4ILi4ELi32EEES4_Li8ELi8EEEvPKvS8_S8_Pviiiiii,"aw",@nobits
	.sectionflags	@""
	.align	16
.nv.shared._ZN2at6native30tinygemm_m16n8k16_chunk_kernelINS0_10ALayout_RMILNS0_14KReductionTypeE0EEENS0_15BLayout_TC_int4ILi4ELi32EEES4_Li8ELi8EEEvPKvS8_S8_Pviiiiii:
	.zero		5120


//--------------------- .nv.shared._ZN2at6native30tinygemm_m16n8k16_chunk_kernelINS0_10ALayout_RMILNS0_14KReductionTypeE0EEENS0_15BLayout_TC_int4ILi2ELi32EEES4_Li8ELi8EEEvPKvS8_S8_Pviiiiii --------------------------
	.section	.nv.shared._ZN2at6native30tinygemm_m16n8k16_chunk_kernelINS0_10ALayout_RMILNS0_14KReductionTypeE0EEENS0_15BLayout_TC_int4ILi2ELi32EEES4_Li8ELi8EEEvPKvS8_S8_Pviiiiii,"aw",@nobits
	.sectionflags	@""
	.align	16
.nv.shared._ZN2at6native30tinygemm_m16n8k16_chunk_kernelINS0_10ALayout_RMILNS0_14KReductionTypeE0EEENS0_15BLayout_TC_int4ILi2ELi32EEES4_Li8ELi8EEEvPKvS8_S8_Pviiiiii:
	.zero		5120


//--------------------- .nv.constant0._ZN2at6native30tinygemm_m16n8k16_chunk_kernelINS0_10ALayout_RMILNS0_14KReductionTypeE0EEENS0_15BLayout_TC_int4ILi8ELi256EEES4_Li8ELi8EEEvPKvS8_S8_Pviiiiii --------------------------
	.section	.nv.constant0._ZN2at6native30tinygemm_m16n8k16_chunk_kernelINS0_10ALayout_RMILNS0_14KReductionTypeE0EEENS0_15BLayout_TC_int4ILi8ELi256EEES4_Li8ELi8EEEvPKvS8_S8_Pviiiiii,"a",@progbits
	.sectionflags	@""
	.align	4
.nv.constant0._ZN2at6native30tinygemm_m16n8k16_chunk_kernelINS0_10ALayout_RMILNS0_14KReductionTypeE0EEENS0_15BLayout_TC_int4ILi8ELi256EEES4_Li8ELi8EEEvPKvS8_S8_Pviiiiii:
	.zero		584


//--------------------- .nv.constant0._ZN2at6native30tinygemm_m16n8k16_chunk_kernelINS0_10ALayout_RMILNS0_14KReductionTypeE0EEENS0_15BLayout_TC_int4ILi4ELi256EEES4_Li8ELi8EEEvPKvS8_S8_Pviiiiii --------------------------
	.section	.nv.constant0._ZN2at6native30tinygemm_m16n8k16_chunk_kernelINS0_10ALayout_RMILNS0_14KReductionTypeE0EEENS0_15BLayout_TC_int4ILi4ELi256EEES4_Li8ELi8EEEvPKvS8_S8_Pviiiiii,"a",@progbits
	.sectionflags	@""
	.align	4
.nv.constant0._ZN2at6native30tinygemm_m16n8k16_chunk_kernelINS0_10ALayout_RMILNS0_14KReductionTypeE0EEENS0_15BLayout_TC_int4ILi4ELi256EEES4_Li8ELi8EEEvPKvS8_S8_Pviiiiii:
	.zero		584


//--------------------- .nv.constant0._ZN2at6native30tinygemm_m16n8k16_chunk_kernelINS0_10ALayout_RMILNS0_14KReductionTypeE0EEENS0_15BLayout_TC_int4ILi2ELi256EEES4_Li8ELi8EEEvPKvS8_S8_Pviiiiii --------------------------
	.section	.nv.constant0._ZN2at6native30tinygemm_m16n8k16_chunk_kernelINS0_10ALayout_RMILNS0_14KReductionTypeE0EEENS0_15BLayout_TC_int4ILi2ELi256EEES4_Li8ELi8EEEvPKvS8_S8_Pviiiiii,"a",@progbits
	.sectionflags	@""
	.align	4
.nv.constant0._ZN2at6native30tinygemm_m16n8k16_chunk_kernelINS0_10ALayout_RMILNS0_14KReductionTypeE0EEENS0_15BLayout_TC_int4ILi2ELi256EEES4_Li8ELi8EEEvPKvS8_S8_Pviiiiii:
	.zero		584


//--------------------- .nv.constant0._ZN2at6native30tinygemm_m16n8k16_chunk_kernelINS0_10ALayout_RMILNS0_14KReductionTypeE0EEENS0_15BLayout_TC_int4ILi8ELi128EEES4_Li8ELi8EEEvPKvS8_S8_Pviiiiii --------------------------
	.section	.nv.constant0._ZN2at6native30tinygemm_m16n8k16_chunk_kernelINS0_10ALayout_RMILNS0_14KReductionTypeE0EEENS0_15BLayout_TC_int4ILi8ELi128EEES4_Li8ELi8EEEvPKvS8_S8_Pviiiiii,"a",@progbits
	.sectionflags	@""
	.align	4
.nv.constant0._ZN2at6native30tinygemm_m16n8k16_chunk_kernelINS0_10ALayout_RMILNS0_14KReductionTypeE0EEENS0_15BLayout_TC_int4ILi8ELi128EEES4_Li8ELi8EEEvPKvS8_S8_Pviiiiii:
	.zero		584


//--------------------- .nv.constant0._ZN2at6native30tinygemm_m16n8k16_chunk_kernelINS0_10ALayout_RMILNS0_14KReductionTypeE0EEENS0_15BLayout_TC_int4ILi4ELi128EEES4_Li8ELi8EEEvPKvS8_S8_Pviiiiii --------------------------
	.section	.nv.constant0._ZN2at6native30tinygemm_m16n8k16_chunk_kernelINS0_10ALayout_RMILNS0_14KReductionTypeE0EEENS0_15BLayout_TC_int4ILi4ELi128EEES4_Li8ELi8EEEvPKvS8_S8_Pviiiiii,"a",@progbits
	.sectionflags	@""
	.align	4
.nv.constant0._ZN2at6native30tinygemm_m16n8k16_chunk_kernelINS0_10ALayout_RMILNS0_14KReductionTypeE0EEENS0_15BLayout_TC_int4ILi4ELi128EEES4_Li8ELi8EEEvPKvS8_S8_Pviiiiii:
	.zero		584


//--------------------- .nv.constant0._ZN2at6native30tinygemm_m16n8k16_chunk_kernelINS0_10ALayout_RMILNS0_14KReductionTypeE0EEENS0_15BLayout_TC_int4ILi2ELi128EEES4_Li8ELi8EEEvPKvS8_S8_Pviiiiii --------------------------
	.section	.nv.constant0._ZN2at6native30tinygemm_m16n8k16_chunk_kernelINS0_10ALayout_RMILNS0_14KReductionTypeE0EEENS0_15BLayout_TC_int4ILi2ELi128EEES4_Li8ELi8EEEvPKvS8_S8_Pviiiiii,"a",@progbits
	.sectionflags	@""
	.align	4
.nv.constant0._ZN2at6native30tinygemm_m16n8k16_chunk_kernelINS0_10ALayout_RMILNS0_14KReductionTypeE0EEENS0_15BLayout_TC_int4ILi2ELi128EEES4_Li8ELi8EEEvPKvS8_S8_Pviiiiii:
	.zero		584


//--------------------- .nv.constant0._ZN2at6native30tinygemm_m16n8k16_chunk_kernelINS0_10ALayout_RMILNS0_14KReductionTypeE0EEENS0_15BLayout_TC_int4ILi8ELi64EEES4_Li8ELi8EEEvPKvS8_S8_Pviiiiii --------------------------
	.section	.nv.constant0._ZN2at6native30tinygemm_m16n8k16_chunk_kernelINS0_10ALayout_RMILNS0_14KReductionTypeE0EEENS0_15BLayout_TC_int4ILi8ELi64EEES4_Li8ELi8EEEvPKvS8_S8_Pviiiiii,"a",@progbits
	.sectionflags	@""
	.align	4
.nv.constant0._ZN2at6native30tinygemm_m16n8k16_chunk_kernelINS0_10ALayout_RMILNS0_14KReductionTypeE0EEENS0_15BLayout_TC_int4ILi8ELi64EEES4_Li8ELi8EEEvPKvS8_S8_Pviiiiii:
	.zero		584


//--------------------- .nv.constant0._ZN2at6native30tinygemm_m16n8k16_chunk_kernelINS0_10ALayout_RMILNS0_14KReductionTypeE0EEENS0_15BLayout_TC_int4ILi4ELi64EEES4_Li8ELi8EEEvPKvS8_S8_Pviiiiii --------------------------
	.section	.nv.constant0._ZN2at6native30tinygemm_m16n8k16_chunk_kernelINS0_10ALayout_RMILNS0_14KReductionTypeE0EEENS0_15BLayout_TC_int4ILi4ELi64EEES4_Li8ELi8EEEvPKvS8_S8_Pviiiiii,"a",@progbits
	.sectionflags	@""
	.align	4
.nv.constant0._ZN2at6native30tinygemm_m16n8k16_chunk_kernelINS0_10ALayout_RMILNS0_14KReductionTypeE0EEENS0_15BLayout_TC_int4ILi4ELi64EEES4_Li8ELi8EEEvPKvS8_S8_Pviiiiii:
	.zero		584


//--------------------- .nv.constant0._ZN2at6native30tinygemm_m16n8k16_chunk_kernelINS0_10ALayout_RMILNS0_14KReductionTypeE0EEENS0_15BLayout_TC_int4ILi2ELi64EEES4_Li8ELi8EEEvPKvS8_S8_Pviiiiii --------------------------
	.section	.nv.constant0._ZN2at6native30tinygemm_m16n8k16_chunk_kernelINS0_10ALayout_RMILNS0_14KReductionTypeE0EEENS0_15BLayout_TC_int4ILi2ELi64EEES4_Li8ELi8EEEvPKvS8_S8_Pviiiiii,"a",@progbits
	.sectionflags	@""
	.align	4
.nv.constant0._ZN2at6native30tinygemm_m16n8k16_chunk_kernelINS0_10ALayout_RMILNS0_14KReductionTypeE0EEENS0_15BLayout_TC_int4ILi2ELi64EEES4_Li8ELi8EEEvPKvS8_S8_Pviiiiii:
	.zero		584


//--------------------- .nv.constant0._ZN2at6native30tinygemm_m16n8k16_chunk_kernelINS0_10ALayout_RMILNS0_14KReductionTypeE0EEENS0_15BLayout_TC_int4ILi8ELi32EEES4_Li8ELi8EEEvPKvS8_S8_Pviiiiii --------------------------
	.section	.nv.constant0._ZN2at6native30tinygemm_m16n8k16_chunk_kernelINS0_10ALayout_RMILNS0_14KReductionTypeE0EEENS0_15BLayout_TC_int4ILi8ELi32EEES4_Li8ELi8EEEvPKvS8_S8_Pviiiiii,"a",@progbits
	.sectionflags	@""
	.align	4
.nv.constant0._ZN2at6native30tinygemm_m16n8k16_chunk_kernelINS0_10ALayout_RMILNS0_14KReductionTypeE0EEENS0_15BLayout_TC_int4ILi8ELi32EEES4_Li8ELi8EEEvPKvS8_S8_Pviiiiii:
	.zero		584


//--------------------- .nv.constant0._ZN2at6native30tinygemm_m16n8k16_chunk_kernelINS0_10ALayout_RMILNS0_14KReductionTypeE0EEENS0_15BLayout_TC_int4ILi4ELi32EEES4_Li8ELi8EEEvPKvS8_S8_Pviiiiii --------------------------
	.section	.nv.constant0._ZN2at6native30tinygemm_m16n8k16_chunk_kernelINS0_10ALayout_RMILNS0_14KReductionTypeE0EEENS0_15BLayout_TC_int4ILi4ELi32EEES4_Li8ELi8EEEvPKvS8_S8_Pviiiiii,"a",@progbits
	.sectionflags	@""
	.align	4
.nv.constant0._ZN2at6native30tinygemm_m16n8k16_chunk_kernelINS0_10ALayout_RMILNS0_14KReductionTypeE0EEENS0_15BLayout_TC_int4ILi4ELi32EEES4_Li8ELi8EEEvPKvS8_S8_Pviiiiii:
	.zero		584


//--------------------- .nv.constant0._ZN2at6native30tinygemm_m16n8k16_chunk_kernelINS0_10ALayout_RMILNS0_14KReductionTypeE0EEENS0_15BLayout_TC_int4ILi2ELi32EEES4_Li8ELi8EEEvPKvS8_S8_Pviiiiii --------------------------
	.section	.nv.constant0._ZN2at6native30tinygemm_m16n8k16_chunk_kernelINS0_10ALayout_RMILNS0_14KReductionTypeE0EEENS0_15BLayout_TC_int4ILi2ELi32EEES4_Li8ELi8EEEvPKvS8_S8_Pviiiiii,"a",@progbits
	.sectionflags	@""
	.align	4
.nv.constant0._ZN2at6native30tinygemm_m16n8k16_chunk_kernelINS0_10ALayout_RMILNS0_14KReductionTypeE0EEENS0_15BLayout_TC_int4ILi2ELi32EEES4_Li8ELi8EEEvPKvS8_S8_Pviiiiii:
	.zero		584


//--------------------- .nv.constant0._ZN2at6native31matrix_to_m16n8k16_Bint4_layoutILi8EEEvNS_27GenericPackedTensorAccessorIhLm2ENS_17RestrictPtrTraitsEiEENS2_IiLm4ES3_iEE --------------------------
	.section	.nv.constant0._ZN2at6native31matrix_to_m16n8k16_Bint4_layoutILi8EEEvNS_27GenericPackedTensorAccessorIhLm2ENS_17RestrictPtrTraitsEiEENS2_IiLm4ES3_iEE,"a",@progbits
	.sectionflags	@""
	.align	4
.nv.constant0._ZN2at6native31matrix_to_m16n8k16_Bint4_layoutILi8EEEvNS_27GenericPackedTensorAccessorIhLm2ENS_17RestrictPtrTraitsEiEENS2_IiLm4ES3_iEE:
	.zero		592


//--------------------- .nv.constant0._ZN2at6native31matrix_to_m16n8k16_Bint4_layoutILi4EEEvNS_27GenericPackedTensorAccessorIhLm2ENS_17RestrictPtrTraitsEiEENS2_IiLm4ES3_iEE --------------------------
	.section	.nv.constant0._ZN2at6native31matrix_to_m16n8k16_Bint4_layoutILi4EEEvNS_27GenericPackedTensorAccessorIhLm2ENS_17RestrictPtrTraitsEiEENS2_IiLm4ES3_iEE,"a",@progbits
	.sectionflags	@""
	.align	4
.nv.constant0._ZN2at6native31matrix_to_m16n8k16_Bint4_layoutILi4EEEvNS_27GenericPackedTensorAccessorIhLm2ENS_17RestrictPtrTraitsEiEENS2_IiLm4ES3_iEE:
	.zero		592


//--------------------- .nv.constant0._ZN2at6native31matrix_to_m16n8k16_Bint4_layoutILi2EEEvNS_27GenericPackedTensorAccessorIhLm2ENS_17RestrictPtrTraitsEiEENS2_IiLm4ES3_iEE --------------------------
	.section	.nv.constant0._ZN2at6native31matrix_to_m16n8k16_Bint4_layoutILi2EEEvNS_27GenericPackedTensorAccessorIhLm2ENS_17RestrictPtrTraitsEiEENS2_IiLm4ES3_iEE,"a",@progbits
	.sectionflags	@""
	.align	4
.nv.constant0._ZN2at6native31matrix_to_m16n8k16_Bint4_layoutILi2EEEvNS_27GenericPackedTensorAccessorIhLm2ENS_17RestrictPtrTraitsEiEENS2_IiLm4ES3_iEE:
	.zero		592


//--------------------- SYMBOLS --------------------------

	.type		.nv.reservedSmem.offset0,@object
	.size		.nv.reservedSmem.offset0,0x4
